	.target	sm_80

	.elftype	@"ET_EXEC"


//--------------------- .note.nv.tkinfo           --------------------------
	.section	.note.nv.tkinfo,"",@"SHT_NOTE"
	.sectionflags	@"SHF_NOTE_NV_TKINFO"
	.tkinfo
        /*0018*/ 	.word	0x00000002
        /*0030*/ 	.string	""
        /*0030*/ 	.string	"ptxas"
        /*0030*/ 	.string	"Cuda compilation tools, release 13.0, V13.0.88"
        /*0030*/ 	.string	"Build cuda_13.0.r13.0/compiler.36424714_0"
        /*0030*/ 	.string	"-v  -suppress-debug-info  -lineinfo  -arch sm_80 "



//--------------------- .note.nv.cuinfo           --------------------------
	.section	.note.nv.cuinfo,"",@"SHT_NOTE"
	.sectionflags	@"SHF_NOTE_NV_CUINFO"
        /*0018*/ 	.short	0x0002
        /*001a*/ 	.short	0x0050
        /*001c*/ 	.short	0x0082
	.zero		2


//--------------------- .nv.info                  --------------------------
	.section	.nv.info,"",@"SHT_CUDA_INFO"
	.align	4


	//----- nvinfo : EIATTR_REGCOUNT
	.align		4
        /*0000*/ 	.byte	0x04, 0x2f
        /*0002*/ 	.short	(.L_1 - .L_0)
	.align		4
.L_0:
        /*0004*/ 	.word	index@(matmul_kernel)
        /*0008*/ 	.word	0x00000020


	//----- nvinfo : EIATTR_FRAME_SIZE
	.align		4
.L_1:
        /*000c*/ 	.byte	0x04, 0x11
        /*000e*/ 	.short	(.L_3 - .L_2)
	.align		4
.L_2:
        /*0010*/ 	.word	index@(matmul_kernel)
        /*0014*/ 	.word	0x00000e08


	//----- nvinfo : EIATTR_MIN_STACK_SIZE
	.align		4
.L_3:
        /*0018*/ 	.byte	0x04, 0x12
        /*001a*/ 	.short	(.L_5 - .L_4)
	.align		4
.L_4:
        /*001c*/ 	.word	index@(matmul_kernel)
        /*0020*/ 	.word	0x00000e08
.L_5:


//--------------------- .nv.info.matmul_kernel    --------------------------
	.section	.nv.info.matmul_kernel,"",@"SHT_CUDA_INFO"
	.sectionflags	@""
	.align	4


	//----- nvinfo : EIATTR_CUDA_API_VERSION
	.align		4
        /*0000*/ 	.byte	0x04, 0x37
        /*0002*/ 	.short	(.L_7 - .L_6)
.L_6:
        /*0004*/ 	.word	0x00000082


	//----- nvinfo : EIATTR_SW2861232_WAR
	.align		4
.L_7:
        /*0008*/ 	.byte	0x01, 0x35
	.zero		2


	//----- nvinfo : EIATTR_PARAM_CBANK
	.align		4
        /*000c*/ 	.byte	0x04, 0x0a
        /*000e*/ 	.short	(.L_9 - .L_8)
	.align		4
.L_8:
        /*0010*/ 	.word	index@(.nv.constant0.matmul_kernel)
        /*0014*/ 	.short	0x0160
        /*0016*/ 	.short	0x0050


	//----- nvinfo : EIATTR_CBANK_PARAM_SIZE
	.align		4
.L_9:
        /*0018*/ 	.byte	0x03, 0x19
        /*001a*/ 	.short	0x0050


	//----- nvinfo : EIATTR_KPARAM_INFO
	.align		4
        /*001c*/ 	.byte	0x04, 0x17
        /*001e*/ 	.short	(.L_11 - .L_10)
.L_10:
        /*0020*/ 	.word	0x00000000
        /*0024*/ 	.short	0x000d
        /*0026*/ 	.short	0x0048
        /*0028*/ 	.byte	0x00, 0xf4, 0x21, 0x00


	//----- nvinfo : EIATTR_KPARAM_INFO
	.align		4
.L_11:
        /*002c*/ 	.byte	0x04, 0x17
        /*002e*/ 	.short	(.L_13 - .L_12)
.L_12:
        /*0030*/ 	.word	0x00000000
        /*0034*/ 	.short	0x000c
        /*0036*/ 	.short	0x0040
        /*0038*/ 	.byte	0x00, 0xf4, 0x21, 0x00


	//----- nvinfo : EIATTR_KPARAM_INFO
	.align		4
.L_13:
        /*003c*/ 	.byte	0x04, 0x17
        /*003e*/ 	.short	(.L_15 - .L_14)
.L_14:
        /*0040*/ 	.word	0x00000000
        /*0044*/ 	.short	0x000b
        /*0046*/ 	.short	0x0038
        /*0048*/ 	.byte	0x00, 0xf0, 0x11, 0x00


	//----- nvinfo : EIATTR_KPARAM_INFO
	.align		4
.L_15:
        /*004c*/ 	.byte	0x04, 0x17
        /*004e*/ 	.short	(.L_17 - .L_16)
.L_16:
        /*0050*/ 	.word	0x00000000
        /*0054*/ 	.short	0x000a
        /*0056*/ 	.short	0x0034
        /*0058*/ 	.byte	0x00, 0xf0, 0x11, 0x00


	//----- nvinfo : EIATTR_KPARAM_INFO
	.align		4
.L_17:
        /*005c*/ 	.byte	0x04, 0x17
        /*005e*/ 	.short	(.L_19 - .L_18)
.L_18:
        /*0060*/ 	.word	0x00000000
        /*0064*/ 	.short	0x0009
        /*0066*/ 	.short	0x0030
        /*0068*/ 	.byte	0x00, 0xf0, 0x11, 0x00


	//----- nvinfo : EIATTR_KPARAM_INFO
	.align		4
.L_19:
        /*006c*/ 	.byte	0x04, 0x17
        /*006e*/ 	.short	(.L_21 - .L_20)
.L_20:
        /*0070*/ 	.word	0x00000000
        /*0074*/ 	.short	0x0008
        /*0076*/ 	.short	0x002c
        /*0078*/ 	.byte	0x00, 0xf0, 0x11, 0x00


	//----- nvinfo : EIATTR_KPARAM_INFO
	.align		4
.L_21:
        /*007c*/ 	.byte	0x04, 0x17
        /*007e*/ 	.short	(.L_23 - .L_22)
.L_22:
        /*0080*/ 	.word	0x00000000
        /*0084*/ 	.short	0x0007
        /*0086*/ 	.short	0x0028
        /*0088*/ 	.byte	0x00, 0xf0, 0x11, 0x00


	//----- nvinfo : EIATTR_KPARAM_INFO
	.align		4
.L_23:
        /*008c*/ 	.byte	0x04, 0x17
        /*008e*/ 	.short	(.L_25 - .L_24)
.L_24:
        /*0090*/ 	.word	0x00000000
        /*0094*/ 	.short	0x0006
        /*0096*/ 	.short	0x0024
        /*0098*/ 	.byte	0x00, 0xf0, 0x11, 0x00


	//----- nvinfo : EIATTR_KPARAM_INFO
	.align		4
.L_25:
        /*009c*/ 	.byte	0x04, 0x17
        /*009e*/ 	.short	(.L_27 - .L_26)
.L_26:
        /*00a0*/ 	.word	0x00000000
        /*00a4*/ 	.short	0x0005
        /*00a6*/ 	.short	0x0020
        /*00a8*/ 	.byte	0x00, 0xf0, 0x11, 0x00


	//----- nvinfo : EIATTR_KPARAM_INFO
	.align		4
.L_27:
        /*00ac*/ 	.byte	0x04, 0x17
        /*00ae*/ 	.short	(.L_29 - .L_28)
.L_28:
        /*00b0*/ 	.word	0x00000000
        /*00b4*/ 	.short	0x0004
        /*00b6*/ 	.short	0x001c
        /*00b8*/ 	.byte	0x00, 0xf0, 0x11, 0x00


	//----- nvinfo : EIATTR_KPARAM_INFO
	.align		4
.L_29:
        /*00bc*/ 	.byte	0x04, 0x17
        /*00be*/ 	.short	(.L_31 - .L_30)
.L_30:
        /*00c0*/ 	.word	0x00000000
        /*00c4*/ 	.short	0x0003
        /*00c6*/ 	.short	0x0018
        /*00c8*/ 	.byte	0x00, 0xf0, 0x11, 0x00


	//----- nvinfo : EIATTR_KPARAM_INFO
	.align		4
.L_31:
        /*00cc*/ 	.byte	0x04, 0x17
        /*00ce*/ 	.short	(.L_33 - .L_32)
.L_32:
        /*00d0*/ 	.word	0x00000000
        /*00d4*/ 	.short	0x0002
        /*00d6*/ 	.short	0x0010
        /*00d8*/ 	.byte	0x00, 0xf4, 0x21, 0x00


	//----- nvinfo : EIATTR_KPARAM_INFO
	.align		4
.L_33:
        /*00dc*/ 	.byte	0x04, 0x17
        /*00de*/ 	.short	(.L_35 - .L_34)
.L_34:
        /*00e0*/ 	.word	0x00000000
        /*00e4*/ 	.short	0x0001
        /*00e6*/ 	.short	0x0008
        /*00e8*/ 	.byte	0x00, 0xf4, 0x21, 0x00


	//----- nvinfo : EIATTR_KPARAM_INFO
	.align		4
.L_35:
        /*00ec*/ 	.byte	0x04, 0x17
        /*00ee*/ 	.short	(.L_37 - .L_36)
.L_36:
        /*00f0*/ 	.word	0x00000000
        /*00f4*/ 	.short	0x0000
        /*00f6*/ 	.short	0x0000
        /*00f8*/ 	.byte	0x00, 0xf4, 0x21, 0x00


	//----- nvinfo : EIATTR_MAXREG_COUNT
	.align		4
.L_37:
        /*00fc*/ 	.byte	0x03, 0x1b
        /*00fe*/ 	.short	0x0080


	//----- nvinfo : EIATTR_NUM_BARRIERS
	.align		4
        /*0100*/ 	.byte	0x02, 0x4c
        /*0102*/ 	.byte	0x01
	.zero		1


	//----- nvinfo : EIATTR_ANNOTATIONS
	.align		4
        /*0104*/ 	.byte	0x04, 0x55
        /*0106*/ 	.short	(.L_39 - .L_38)


	//   ....[0]....
.L_38:
        /*0108*/ 	.word	0x00000001
        /*010c*/ 	.byte	0x90, 0x05, 0x00, 0x00, 0x01, 0x00, 0x00, 0x00, 0xa0, 0x07, 0x00, 0x00, 0x01, 0x00, 0x00, 0x00
        /* <DEDUP_REMOVED lines=1385> */
        /*57ac*/ 	.byte	0x90, 0x62, 0x01, 0x00, 0x01, 0x00, 0x00, 0x00, 0xb0, 0x62, 0x01, 0x00


	//----- nvinfo : EIATTR_MERCURY_ISA_VERSION
	.align		4
.L_39:
        /*57b8*/ 	.byte	0x03, 0x5f
        /*57ba*/ 	.short	0x0000


	//----- nvinfo : EIATTR_EXIT_INSTR_OFFSETS
	.align		4
        /*57bc*/ 	.byte	0x04, 0x1c
        /*57be*/ 	.short	(.L_41 - .L_40)


	//   ....[0]....
.L_40:
        /*57c0*/ 	.word	0x00016560


	//   ....[1]....
        /*57c4*/ 	.word	0x00016580


	//----- nvinfo : EIATTR_REQNTID
	.align		4
.L_41:
        /*57c8*/ 	.byte	0x04, 0x10
        /*57ca*/ 	.short	(.L_43 - .L_42)
.L_42:
        /*57cc*/ 	.word	0x00000200
        /*57d0*/ 	.word	0x00000001
        /*57d4*/ 	.word	0x00000001
.L_43:


//--------------------- .nv.callgraph             --------------------------
	.section	.nv.callgraph,"",@"SHT_CUDA_CALLGRAPH"
	.align	4
	.sectionentsize	8
	.align		4
        /*0000*/ 	.word	0x00000000
	.align		4
        /*0004*/ 	.word	0xffffffff
	.align		4
        /*0008*/ 	.word	0x00000000
	.align		4
        /*000c*/ 	.word	0xfffffffe
	.align		4
        /*0010*/ 	.word	0x00000000
	.align		4
        /*0014*/ 	.word	0xfffffffd
	.align		4
        /*0018*/ 	.word	0x00000000
	.align		4
        /*001c*/ 	.word	0xfffffffc


//--------------------- .nv.rel.action            --------------------------
	.section	.nv.rel.action,"",@"SHT_CUDA_RELOCINFO"
	.align	8
	.sectionentsize	8
        /*0000*/ 	.byte	0x73, 0x00, 0x00, 0x00, 0x00, 0x00, 0x00, 0x00, 0x00, 0x00, 0x00, 0x11, 0x25, 0x00, 0x05, 0x36


//--------------------- .nv.constant0.matmul_kernel --------------------------
	.section	.nv.constant0.matmul_kernel,"a",@progbits
	.sectionflags	@""
	.align	4
.nv.constant0.matmul_kernel:
	.zero		432


//--------------------- .text.matmul_kernel       --------------------------
	.section	.text.matmul_kernel,"ax",@progbits
	.sectioninfo	@"SHI_REGISTERS=32"
	.align	128
        .global         matmul_kernel
        .type           matmul_kernel,@function
        .size           matmul_kernel,(.L_x_3 - matmul_kernel)
        .other          matmul_kernel,@"STO_CUDA_ENTRY STV_DEFAULT"
matmul_kernel:
.text.matmul_kernel:
[----:B------:R-:W-:-:S03]  /*0000*/  IMAD.MOV.U32 R1, RZ, RZ, c[0x0][0x28] ;  /* 0x00000a00ff017624 */ /* 0x000fc600078e00ff */
[----:B------:R-:W-:Y:S01]  /*0010*/  IMAD.MOV.U32 R0, RZ, RZ, c[0x0][0x17c] ;  /* 0x00005f00ff007624 */ /* 0x000fe200078e00ff */
[----:B------:R-:W1:Y:S01]  /*0020*/  S2R R28, SR_TID.X ;  /* 0x00000000001c7919 */ /* 0x000e620000002100 */
[----:B------:R-:W-:-:S03]  /*0030*/  IADD3 R1, R1, -0xe08, RZ ;  /* 0xfffff1f801017810 */ /* 0x000fc60007ffe0ff */
[----:B------:R-:W-:-:S04]  /*0040*/  IADD3 R0, R0, 0x1ff, RZ ;  /* 0x000001ff00007810 */ /* 0x000fc80007ffe0ff */
[----:B------:R-:W-:-:S04]  /*0050*/  SHF.R.S32.HI R3, RZ, 0x1f, R0 ;  /* 0x0000001fff037819 */ /* 0x000fc80000011400 */
[----:B------:R-:W-:Y:S02]  /*0060*/  LEA.HI R3, R3, R0, RZ, 0x9 ;  /* 0x0000000003037211 */ /* 0x000fe400078f48ff */
[----:B------:R-:W2:Y:S02]  /*0070*/  S2R R0, SR_CTAID.X ;  /* 0x0000000000007919 */ /* 0x000ea40000002500 */
[----:B------:R-:W-:-:S05]  /*0080*/  SHF.R.S32.HI R3, RZ, 0x9, R3 ;  /* 0x00000009ff037819 */ /* 0x000fca0000011403 */
[----:B------:R-:W-:-:S05]  /*0090*/  IMAD.SHL.U32 R9, R3, 0x8, RZ ;  /* 0x0000000803097824 */ /* 0x000fca00078e00ff */
[-C--:B------:R-:W-:Y:S02]  /*00a0*/  IABS R5, R9.reuse ;  /* 0x0000000900057213 */ /* 0x080fe40000000000 */
[----:B------:R-:W-:Y:S02]  /*00b0*/  IABS R10, R9 ;  /* 0x00000009000a7213 */ /* 0x000fe40000000000 */
[----:B------:R-:W3:Y:S01]  /*00c0*/  I2F.RP R4, R5 ;  /* 0x0000000500047306 */ /* 0x000ee20000209400 */
[----:B--2---:R-:W-:-:S07]  /*00d0*/  IABS R8, R0 ;  /* 0x0000000000087213 */ /* 0x004fce0000000000 */
[----:B---3--:R-:W2:Y:S02]  /*00e0*/  MUFU.RCP R4, R4 ;  /* 0x0000000400047308 */ /* 0x008ea40000001000 */
[----:B--2---:R-:W-:Y:S01]  /*00f0*/  IADD3 R2, R4, 0xffffffe, RZ ;  /* 0x0ffffffe04027810 */ /* 0x004fe20007ffe0ff */
[----:B------:R-:W-:-:S05]  /*0100*/  IMAD.MOV R4, RZ, RZ, -R10 ;  /* 0x000000ffff047224 */ /* 0x000fca00078e0a0a */
[----:B------:R2:W3:Y:S02]  /*0110*/  F2I.FTZ.U32.TRUNC.NTZ R3, R2 ;  /* 0x0000000200037305 */ /* 0x0004e4000021f000 */
[----:B--2---:R-:W-:Y:S02]  /*0120*/  IMAD.MOV.U32 R2, RZ, RZ, RZ ;  /* 0x000000ffff027224 */ /* 0x004fe400078e00ff */
[----:B---3--:R-:W-:-:S04]  /*0130*/  IMAD.MOV R6, RZ, RZ, -R3 ;  /* 0x000000ffff067224 */ /* 0x008fc800078e0a03 */
[----:B------:R-:W-:Y:S02]  /*0140*/  IMAD R7, R6, R5, RZ ;  /* 0x0000000506077224 */ /* 0x000fe400078e02ff */
[----:B------:R-:W-:Y:S02]  /*0150*/  IMAD.MOV.U32 R6, RZ, RZ, R8 ;  /* 0x000000ffff067224 */ /* 0x000fe400078e0008 */
[----:B------:R-:W-:-:S06]  /*0160*/  IMAD.HI.U32 R3, R3, R7, R2 ;  /* 0x0000000703037227 */ /* 0x000fcc00078e0002 */
[----:B------:R-:W-:-:S04]  /*0170*/  IMAD.HI.U32 R3, R3, R6, RZ ;  /* 0x0000000603037227 */ /* 0x000fc800078e00ff */
[----:B------:R-:W-:-:S05]  /*0180*/  IMAD R2, R3, R4, R6 ;  /* 0x0000000403027224 */ /* 0x000fca00078e0206 */
[----:B------:R-:W-:-:S13]  /*0190*/  ISETP.GT.U32.AND P1, PT, R5, R2, PT ;  /* 0x000000020500720c */ /* 0x000fda0003f24070 */
[----:B------:R-:W-:Y:S01]  /*01a0*/  @!P1 IMAD.IADD R2, R2, 0x1, -R5 ;  /* 0x0000000102029824 */ /* 0x000fe200078e0a05 */
[----:B------:R-:W-:Y:S02]  /*01b0*/  @!P1 IADD3 R3, R3, 0x1, RZ ;  /* 0x0000000103039810 */ /* 0x000fe40007ffe0ff */
[----:B------:R-:W-:Y:S02]  /*01c0*/  ISETP.NE.AND P1, PT, R9, RZ, PT ;  /* 0x000000ff0900720c */ /* 0x000fe40003f25270 */
[----:B------:R-:W-:Y:S02]  /*01d0*/  ISETP.GE.U32.AND P0, PT, R2, R5, PT ;  /* 0x000000050200720c */ /* 0x000fe40003f06070 */
[----:B------:R-:W-:-:S04]  /*01e0*/  LOP3.LUT R2, R0, R9, RZ, 0x3c, !PT ;  /* 0x0000000900027212 */ /* 0x000fc800078e3cff */
[----:B------:R-:W-:Y:S01]  /*01f0*/  ISETP.GE.AND P2, PT, R2, RZ, PT ;  /* 0x000000ff0200720c */ /* 0x000fe20003f46270 */
[----:B------:R-:W-:-:S05]  /*0200*/  IMAD.MOV.U32 R2, RZ, RZ, c[0x0][0x178] ;  /* 0x00005e00ff027624 */ /* 0x000fca00078e00ff */
[----:B------:R-:W-:Y:S02]  /*0210*/  IADD3 R2, R2, 0x7f, RZ ;  /* 0x0000007f02027810 */ /* 0x000fe40007ffe0ff */
[----:B------:R-:W-:-:S05]  /*0220*/  @P0 IADD3 R3, R3, 0x1, RZ ;  /* 0x0000000103030810 */ /* 0x000fca0007ffe0ff */
[----:B------:R-:W-:Y:S01]  /*0230*/  IMAD.MOV.U32 R5, RZ, RZ, R3 ;  /* 0x000000ffff057224 */ /* 0x000fe200078e0003 */
[----:B------:R-:W-:-:S03]  /*0240*/  SHF.R.S32.HI R3, RZ, 0x1f, R2 ;  /* 0x0000001fff037819 */ /* 0x000fc60000011402 */
[----:B------:R-:W-:Y:S01]  /*0250*/  @!P2 IMAD.MOV R5, RZ, RZ, -R5 ;  /* 0x000000ffff05a224 */ /* 0x000fe200078e0a05 */
[----:B------:R-:W-:Y:S02]  /*0260*/  @!P1 LOP3.LUT R5, RZ, R9, RZ, 0x33, !PT ;  /* 0x00000009ff059212 */ /* 0x000fe400078e33ff */
[----:B------:R-:W-:-:S03]  /*0270*/  LEA.HI R2, R3, R2, RZ, 0x7 ;  /* 0x0000000203027211 */ /* 0x000fc600078f38ff */
[----:B------:R-:W-:Y:S02]  /*0280*/  IMAD.SHL.U32 R29, R5, 0x8, RZ ;  /* 0x00000008051d7824 */ /* 0x000fe400078e00ff */
[----:B------:R-:W-:-:S03]  /*0290*/  IMAD.MOV R5, RZ, RZ, -R5 ;  /* 0x000000ffff057224 */ /* 0x000fc600078e0a05 */
[----:B------:R-:W-:Y:S01]  /*02a0*/  LEA.HI.SX32 R2, R2, -R29, 0x19 ;  /* 0x8000001d02027211 */ /* 0x000fe200078fcaff */
[----:B------:R-:W-:Y:S01]  /*02b0*/  IMAD R9, R9, R5, R0 ;  /* 0x0000000509097224 */ /* 0x000fe200078e0200 */
[----:B------:R-:W-:Y:S02]  /*02c0*/  IABS R0, c[0x0][0x17c] ;  /* 0x00005f0000007a13 */ /* 0x000fe40000000000 */
[----:B------:R-:W-:Y:S02]  /*02d0*/  IMNMX R4, R2, 0x8, PT ;  /* 0x0000000802047817 */ /* 0x000fe40003800200 */
[----:B------:R-:W-:Y:S02]  /*02e0*/  IABS R8, R9 ;  /* 0x0000000900087213 */ /* 0x000fe40000000000 */
[-C--:B------:R-:W-:Y:S02]  /*02f0*/  IABS R2, R4.reuse ;  /* 0x0000000400027213 */ /* 0x080fe40000000000 */
[----:B------:R-:W-:-:S02]  /*0300*/  IABS R10, R4 ;  /* 0x00000004000a7213 */ /* 0x000fc40000000000 */
[----:B------:R-:W2:Y:S08]  /*0310*/  I2F.RP R3, R2 ;  /* 0x0000000200037306 */ /* 0x000eb00000209400 */
[----:B--2---:R-:W2:Y:S02]  /*0320*/  MUFU.RCP R3, R3 ;  /* 0x0000000300037308 */ /* 0x004ea40000001000 */
[----:B--2---:R-:W-:-:S06]  /*0330*/  IADD3 R6, R3, 0xffffffe, RZ ;  /* 0x0ffffffe03067810 */ /* 0x004fcc0007ffe0ff */
[----:B------:R2:W3:Y:S02]  /*0340*/  F2I.FTZ.U32.TRUNC.NTZ R7, R6 ;  /* 0x0000000600077305 */ /* 0x0004e4000021f000 */
[----:B--2---:R-:W-:Y:S02]  /*0350*/  IMAD.MOV.U32 R6, RZ, RZ, RZ ;  /* 0x000000ffff067224 */ /* 0x004fe400078e00ff */
[----:B---3--:R-:W-:-:S04]  /*0360*/  IMAD.MOV R11, RZ, RZ, -R7 ;  /* 0x000000ffff0b7224 */ /* 0x008fc800078e0a07 */
[----:B------:R-:W-:-:S04]  /*0370*/  IMAD R5, R11, R2, RZ ;  /* 0x000000020b057224 */ /* 0x000fc800078e02ff */
[----:B------:R-:W-:-:S04]  /*0380*/  IMAD.HI.U32 R7, R7, R5, R6 ;  /* 0x0000000507077227 */ /* 0x000fc800078e0006 */
[----:B------:R-:W-:Y:S02]  /*0390*/  IMAD.MOV.U32 R6, RZ, RZ, R8 ;  /* 0x000000ffff067224 */ /* 0x000fe400078e0008 */
[----:B------:R-:W-:Y:S01]  /*03a0*/  IMAD.MOV R5, RZ, RZ, -R10 ;  /* 0x000000ffff057224 */ /* 0x000fe200078e0a0a */
[----:B------:R-:W2:Y:S01]  /*03b0*/  I2F.RP R8, R0 ;  /* 0x0000000000087306 */ /* 0x000ea20000209400 */
[----:B------:R-:W-:-:S04]  /*03c0*/  IMAD.HI.U32 R3, R7, R6, RZ ;  /* 0x0000000607037227 */ /* 0x000fc800078e00ff */
[----:B------:R-:W-:Y:S01]  /*03d0*/  IMAD R5, R3, R5, R6 ;  /* 0x0000000503057224 */ /* 0x000fe200078e0206 */
[----:B------:R-:W-:-:S04]  /*03e0*/  IABS R6, c[0x0][0x178] ;  /* 0x00005e0000067a13 */ /* 0x000fc80000000000 */
[----:B------:R-:W-:Y:S01]  /*03f0*/  ISETP.GT.U32.AND P1, PT, R2, R5, PT ;  /* 0x000000050200720c */ /* 0x000fe20003f24070 */
[----:B------:R-:W-:-:S04]  /*0400*/  IMAD.MOV.U32 R16, RZ, RZ, R6 ;  /* 0x000000ffff107224 */ /* 0x000fc800078e0006 */
[----:B------:R-:W3:Y:S08]  /*0410*/  I2F.RP R6, R16 ;  /* 0x0000001000067306 */ /* 0x000ef00000209400 */
[----:B--2---:R-:W2:Y:S01]  /*0420*/  MUFU.RCP R8, R8 ;  /* 0x0000000800087308 */ /* 0x004ea20000001000 */
[----:B------:R-:W-:Y:S01]  /*0430*/  @!P1 IMAD.IADD R5, R5, 0x1, -R2 ;  /* 0x0000000105059824 */ /* 0x000fe200078e0a02 */
[----:B------:R-:W-:-:S02]  /*0440*/  @!P1 IADD3 R3, R3, 0x1, RZ ;  /* 0x0000000103039810 */ /* 0x000fc40007ffe0ff */
[----:B------:R-:W-:Y:S02]  /*0450*/  ISETP.NE.AND P1, PT, R4, RZ, PT ;  /* 0x000000ff0400720c */ /* 0x000fe40003f25270 */
[----:B------:R-:W-:Y:S02]  /*0460*/  ISETP.GE.U32.AND P0, PT, R5, R2, PT ;  /* 0x000000020500720c */ /* 0x000fe40003f06070 */
[----:B------:R-:W-:Y:S01]  /*0470*/  LOP3.LUT R2, R9, R4, RZ, 0x3c, !PT ;  /* 0x0000000409027212 */ /* 0x000fe200078e3cff */
[----:B---3--:R-:W3:Y:S03]  /*0480*/  MUFU.RCP R6, R6 ;  /* 0x0000000600067308 */ /* 0x008ee60000001000 */
[----:B------:R-:W-:Y:S02]  /*0490*/  ISETP.GE.AND P2, PT, R2, RZ, PT ;  /* 0x000000ff0200720c */ /* 0x000fe40003f46270 */
[----:B-1----:R-:W-:-:S02]  /*04a0*/  SHF.R.U32.HI R2, RZ, 0x5, R28 ;  /* 0x00000005ff027819 */ /* 0x002fc4000001161c */
[----:B--2---:R-:W-:Y:S02]  /*04b0*/  IADD3 R7, R8, 0xffffffe, RZ ;  /* 0x0ffffffe08077810 */ /* 0x004fe40007ffe0ff */
[----:B------:R-:W-:Y:S02]  /*04c0*/  SGXT.U32 R2, R2, 0x4 ;  /* 0x000000040202781a */ /* 0x000fe40000000000 */
[----:B------:R-:W-:Y:S02]  /*04d0*/  @P0 IADD3 R3, R3, 0x1, RZ ;  /* 0x0000000103030810 */ /* 0x000fe40007ffe0ff */
[----:B------:R-:W1:Y:S03]  /*04e0*/  F2I.FTZ.U32.TRUNC.NTZ R7, R7 ;  /* 0x0000000700077305 */ /* 0x000e66000021f000 */
[----:B------:R-:W-:Y:S01]  /*04f0*/  IMAD.MOV.U32 R10, RZ, RZ, R3 ;  /* 0x000000ffff0a7224 */ /* 0x000fe200078e0003 */
[----:B---3--:R-:W-:Y:S01]  /*0500*/  IADD3 R5, R6, 0xffffffe, RZ ;  /* 0x0ffffffe06057810 */ /* 0x008fe20007ffe0ff */
[----:B------:R-:W-:-:S02]  /*0510*/  IMAD.MOV.U32 R6, RZ, RZ, RZ ;  /* 0x000000ffff067224 */ /* 0x000fc400078e00ff */
[----:B------:R-:W-:Y:S01]  /*0520*/  @!P2 IMAD.MOV R10, RZ, RZ, -R10 ;  /* 0x000000ffff0aa224 */ /* 0x000fe200078e0a0a */
[----:B------:R-:W-:Y:S02]  /*0530*/  @!P1 LOP3.LUT R10, RZ, R4, RZ, 0x33, !PT ;  /* 0x00000004ff0a9212 */ /* 0x000fe400078e33ff */
[----:B------:R-:W2:Y:S03]  /*0540*/  F2I.FTZ.U32.TRUNC.NTZ R5, R5 ;  /* 0x0000000500057305 */ /* 0x000ea6000021f000 */
[----:B------:R-:W-:Y:S02]  /*0550*/  IMAD.SHL.U32 R12, R10, 0x200, RZ ;  /* 0x000002000a0c7824 */ /* 0x000fe400078e00ff */
[----:B------:R-:W-:Y:S02]  /*0560*/  IMAD.MOV R10, RZ, RZ, -R10 ;  /* 0x000000ffff0a7224 */ /* 0x000fe400078e0a0a */
[----:B-1----:R-:W-:Y:S01]  /*0570*/  IMAD.MOV R15, RZ, RZ, -R7 ;  /* 0x000000ffff0f7224 */ /* 0x002fe200078e0a07 */
[----:B------:R-:W-:Y:S01]  /*0580*/  LEA.HI R3, R28, R12, RZ, 0x1b ;  /* 0x0000000c1c037211 */ /* 0x000fe200078fd8ff */
[----:B------:R1:W-:Y:S01]  /*0590*/  STL [R1+0x360], R12 ;  /* 0x0003600c01007387 */ /* 0x0003e20000100800 */
[----:B------:R-:W-:Y:S01]  /*05a0*/  LOP3.LUT R2, R12, R2, RZ, 0xfc, !PT ;  /* 0x000000020c027212 */ /* 0x000fe200078efcff */
[----:B------:R-:W-:Y:S01]  /*05b0*/  IMAD R15, R15, R0, RZ ;  /* 0x000000000f0f7224 */ /* 0x000fe200078e02ff */
[----:B------:R-:W-:Y:S01]  /*05c0*/  IADD3 R8, R3, 0x10, RZ ;  /* 0x0000001003087810 */ /* 0x000fe20007ffe0ff */
[----:B------:R-:W-:Y:S01]  /*05d0*/  IMAD R10, R4, R10, R9 ;  /* 0x0000000a040a7224 */ /* 0x000fe200078e0209 */
[----:B------:R-:W-:Y:S01]  /*05e0*/  LOP3.LUT R14, R2, 0x40, RZ, 0xfc, !PT ;  /* 0x00000040020e7812 */ /* 0x000fe200078efcff */
[----:B------:R-:W-:Y:S01]  /*05f0*/  IMAD.HI.U32 R15, R7, R15, R6 ;  /* 0x0000000f070f7227 */ /* 0x000fe200078e0006 */
[----:B------:R-:W-:-:S02]  /*0600*/  IABS R17, R8 ;  /* 0x0000000800117213 */ /* 0x000fc40000000000 */
[----:B------:R-:W-:Y:S01]  /*0610*/  LOP3.LUT R6, R2, 0x20, RZ, 0xfc, !PT ;  /* 0x0000002002067812 */ /* 0x000fe200078efcff */
[----:B--2---:R-:W-:Y:S01]  /*0620*/  IMAD.MOV R13, RZ, RZ, -R5 ;  /* 0x000000ffff0d7224 */ /* 0x004fe200078e0a05 */
[----:B-1----:R-:W-:Y:S01]  /*0630*/  IADD3 R12, R3, 0x30, RZ ;  /* 0x00000030030c7810 */ /* 0x002fe20007ffe0ff */
[----:B------:R-:W-:Y:S01]  /*0640*/  IMAD.HI.U32 R7, R15, R17, RZ ;  /* 0x000000110f077227 */ /* 0x000fe200078e00ff */
[----:B------:R-:W-:Y:S02]  /*0650*/  IABS R18, R6 ;  /* 0x0000000600127213 */ /* 0x000fe40000000000 */
[----:B------:R-:W-:Y:S01]  /*0660*/  IABS R9, R12 ;  /* 0x0000000c00097213 */ /* 0x000fe20000000000 */
[----:B------:R-:W-:Y:S01]  /*0670*/  IMAD.MOV R4, RZ, RZ, -R7 ;  /* 0x000000ffff047224 */ /* 0x000fe200078e0a07 */
[----:B------:R-:W-:Y:S01]  /*0680*/  ISETP.GE.AND P5, PT, R8, RZ, PT ;  /* 0x000000ff0800720c */ /* 0x000fe20003fa6270 */
[----:B------:R-:W-:Y:S01]  /*0690*/  IMAD R13, R13, R16, RZ ;  /* 0x000000100d0d7224 */ /* 0x000fe200078e02ff */
[----:B------:R-:W-:Y:S01]  /*06a0*/  ISETP.GE.AND P4, PT, R6, RZ, PT ;  /* 0x000000ff0600720c */ /* 0x000fe20003f86270 */
[----:B------:R-:W-:Y:S01]  /*06b0*/  IMAD R17, R0, R4, R17 ;  /* 0x0000000400117224 */ /* 0x000fe200078e0211 */
[C---:B------:R-:W-:Y:S01]  /*06c0*/  LOP3.LUT R6, R2.reuse, 0x60, RZ, 0xfc, !PT ;  /* 0x0000006002067812 */ /* 0x040fe200078efcff */
[----:B------:R-:W-:Y:S01]  /*06d0*/  IMAD.HI.U32 R4, R15, R18, RZ ;  /* 0x000000120f047227 */ /* 0x000fe200078e00ff */
[----:B------:R-:W-:-:S02]  /*06e0*/  LOP3.LUT R8, R2, 0x80, RZ, 0xfc, !PT ;  /* 0x0000008002087812 */ /* 0x000fc400078efcff */
[C---:B------:R-:W-:Y:S01]  /*06f0*/  ISETP.GT.U32.AND P0, PT, R0.reuse, R17, PT ;  /* 0x000000110000720c */ /* 0x040fe20003f04070 */
[----:B------:R-:W-:Y:S01]  /*0700*/  IMAD.MOV.U32 R7, RZ, RZ, R9 ;  /* 0x000000ffff077224 */ /* 0x000fe200078e0009 */
[----:B------:R-:W-:Y:S01]  /*0710*/  IABS R9, R14 ;  /* 0x0000000e00097213 */ /* 0x000fe20000000000 */
[----:B------:R-:W-:Y:S01]  /*0720*/  IMAD.MOV R19, RZ, RZ, -R4 ;  /* 0x000000ffff137224 */ /* 0x000fe200078e0a04 */
[----:B------:R-:W-:Y:S01]  /*0730*/  IABS R22, R6 ;  /* 0x0000000600167213 */ /* 0x000fe20000000000 */
[----:B------:R-:W-:Y:S01]  /*0740*/  IMAD.MOV.U32 R4, RZ, RZ, RZ ;  /* 0x000000ffff047224 */ /* 0x000fe200078e00ff */
[----:B------:R-:W-:Y:S01]  /*0750*/  IABS R24, R8 ;  /* 0x0000000800187213 */ /* 0x000fe20000000000 */
[----:B------:R-:W-:Y:S02]  /*0760*/  IMAD R18, R0, R19, R18 ;  /* 0x0000001300127224 */ /* 0x000fe400078e0212 */
[----:B------:R-:W-:-:S03]  /*0770*/  IMAD.HI.U32 R5, R5, R13, R4 ;  /* 0x0000000d05057227 */ /* 0x000fc600078e0004 */
[----:B------:R-:W-:Y:S01]  /*0780*/  ISETP.GT.U32.AND P3, PT, R0, R18, PT ;  /* 0x000000120000720c */ /* 0x000fe20003f64070 */
[----:B------:R-:W-:Y:S01]  /*0790*/  IMAD.HI.U32 R4, R15, R9, RZ ;  /* 0x000000090f047227 */ /* 0x000fe200078e00ff */
[----:B------:R1:W-:Y:S03]  /*07a0*/  STL [R1+0x44], R5 ;  /* 0x0000440501007387 */ /* 0x0003e60000100800 */
[----:B------:R-:W-:Y:S02]  /*07b0*/  IMAD.MOV R4, RZ, RZ, -R4 ;  /* 0x000000ffff047224 */ /* 0x000fe400078e0a04 */
[----:B------:R-:W-:Y:S01]  /*07c0*/  @!P0 IMAD.IADD R17, R17, 0x1, -R0 ;  /* 0x0000000111118824 */ /* 0x000fe200078e0a00 */
[----:B------:R-:W-:Y:S01]  /*07d0*/  ISETP.GE.AND P0, PT, R12, RZ, PT ;  /* 0x000000ff0c00720c */ /* 0x000fe20003f06270 */
[----:B------:R-:W-:Y:S02]  /*07e0*/  IMAD R20, R0, R4, R9 ;  /* 0x0000000400147224 */ /* 0x000fe400078e0209 */
[----:B------:R-:W-:Y:S01]  /*07f0*/  IMAD.HI.U32 R11, R15, R7, RZ ;  /* 0x000000070f0b7227 */ /* 0x000fe200078e00ff */
[----:B-1----:R-:W-:-:S02]  /*0800*/  IADD3 R5, R3, 0x50, RZ ;  /* 0x0000005003057810 */ /* 0x002fc40007ffe0ff */
[C---:B------:R-:W-:Y:S01]  /*0810*/  ISETP.GT.U32.AND P1, PT, R0.reuse, R20, PT ;  /* 0x000000140000720c */ /* 0x040fe20003f24070 */
[----:B------:R-:W-:Y:S01]  /*0820*/  IMAD.MOV R11, RZ, RZ, -R11 ;  /* 0x000000ffff0b7224 */ /* 0x000fe200078e0a0b */
[----:B------:R-:W-:Y:S01]  /*0830*/  ISETP.GT.U32.AND P6, PT, R0, R17, PT ;  /* 0x000000110000720c */ /* 0x000fe20003fc4070 */
[----:B------:R-:W-:Y:S01]  /*0840*/  @!P3 IMAD.IADD R18, R18, 0x1, -R0 ;  /* 0x000000011212b824 */ /* 0x000fe200078e0a00 */
[----:B------:R-:W-:Y:S01]  /*0850*/  IABS R21, R5 ;  /* 0x0000000500157213 */ /* 0x000fe20000000000 */
[----:B------:R-:W-:Y:S01]  /*0860*/  IMAD R19, R0, R11, R7 ;  /* 0x0000000b00137224 */ /* 0x000fe200078e0207 */
[----:B------:R-:W-:Y:S01]  /*0870*/  IADD3 R7, R3, 0x70, RZ ;  /* 0x0000007003077810 */ /* 0x000fe20007ffe0ff */
[----:B------:R-:W-:Y:S01]  /*0880*/  IMAD.IADD R29, R29, 0x1, R10 ;  /* 0x000000011d1d7824 */ /* 0x000fe200078e020a */
[----:B------:R-:W-:Y:S01]  /*0890*/  ISETP.GE.AND P3, PT, R14, RZ, PT ;  /* 0x000000ff0e00720c */ /* 0x000fe20003f66270 */
[----:B------:R-:W-:Y:S01]  /*08a0*/  IMAD.HI.U32 R4, R15, R21, RZ ;  /* 0x000000150f047227 */ /* 0x000fe200078e00ff */
[----:B------:R-:W-:-:S02]  /*08b0*/  ISETP.GT.U32.AND P2, PT, R0, R19, PT ;  /* 0x000000130000720c */ /* 0x000fc40003f44070 */
[----:B------:R-:W-:Y:S01]  /*08c0*/  IABS R23, R7 ;  /* 0x0000000700177213 */ /* 0x000fe20000000000 */
[----:B------:R-:W-:Y:S01]  /*08d0*/  @!P1 IMAD.IADD R20, R20, 0x1, -R0 ;  /* 0x0000000114149824 */ /* 0x000fe200078e0a00 */
[C---:B------:R-:W-:Y:S01]  /*08e0*/  LOP3.LUT R11, R2.reuse, 0xe0, RZ, 0xfc, !PT ;  /* 0x000000e0020b7812 */ /* 0x040fe200078efcff */
[----:B------:R-:W-:Y:S01]  /*08f0*/  IMAD.MOV R4, RZ, RZ, -R4 ;  /* 0x000000ffff047224 */ /* 0x000fe200078e0a04 */
[----:B------:R-:W-:Y:S01]  /*0900*/  LOP3.LUT R10, R2, 0x100, RZ, 0xfc, !PT ;  /* 0x00000100020a7812 */ /* 0x000fe200078efcff */
[----:B------:R-:W-:Y:S01]  /*0910*/  @!P6 IMAD.IADD R17, R17, 0x1, -R0 ;  /* 0x000000011111e824 */ /* 0x000fe200078e0a00 */
[C---:B------:R-:W-:Y:S01]  /*0920*/  ISETP.GT.U32.AND P1, PT, R0.reuse, R20, PT ;  /* 0x000000140000720c */ /* 0x040fe20003f24070 */
[C---:B------:R-:W-:Y:S01]  /*0930*/  IMAD R21, R0.reuse, R4, R21 ;  /* 0x0000000400157224 */ /* 0x040fe200078e0215 */
[----:B------:R-:W-:Y:S01]  /*0940*/  ISETP.GT.U32.AND P6, PT, R0, R18, PT ;  /* 0x000000120000720c */ /* 0x000fe20003fc4070 */
[----:B------:R-:W-:Y:S01]  /*0950*/  IMAD.HI.U32 R4, R15, R22, RZ ;  /* 0x000000160f047227 */ /* 0x000fe200078e00ff */
[----:B------:R-:W-:-:S03]  /*0960*/  IABS R12, R11 ;  /* 0x0000000b000c7213 */ /* 0x000fc60000000000 */
[----:B------:R-:W-:Y:S01]  /*0970*/  @!P5 IMAD.MOV R17, RZ, RZ, -R17 ;  /* 0x000000ffff11d224 */ /* 0x000fe200078e0a11 */
[----:B------:R-:W-:Y:S01]  /*0980*/  ISETP.GE.AND P5, PT, R5, RZ, PT ;  /* 0x000000ff0500720c */ /* 0x000fe20003fa6270 */
[----:B------:R-:W-:Y:S02]  /*0990*/  IMAD.MOV R5, RZ, RZ, -R4 ;  /* 0x000000ffff057224 */ /* 0x000fe400078e0a04 */
[----:B------:R-:W-:Y:S01]  /*09a0*/  @!P2 IMAD.IADD R19, R19, 0x1, -R0 ;  /* 0x000000011313a824 */ /* 0x000fe200078e0a00 */
[----:B------:R-:W-:Y:S01]  /*09b0*/  STL [R1+0x60c], R17 ;  /* 0x00060c1101007387 */ /* 0x000fe20000100800 */
[----:B------:R-:W-:Y:S02]  /*09c0*/  IMAD R22, R0, R5, R22 ;  /* 0x0000000500167224 */ /* 0x000fe400078e0216 */
[--C-:B------:R-:W-:Y:S01]  /*09d0*/  @!P1 IMAD.IADD R20, R20, 0x1, -R0.reuse ;  /* 0x0000000114149824 */ /* 0x100fe200078e0a00 */
[----:B------:R-:W-:Y:S01]  /*09e0*/  ISETP.GT.U32.AND P2, PT, R0, R19, PT ;  /* 0x000000130000720c */ /* 0x000fe20003f44070 */
[----:B------:R-:W-:Y:S01]  /*09f0*/  @!P6 IMAD.IADD R18, R18, 0x1, -R0 ;  /* 0x000000011212e824 */ /* 0x000fe200078e0a00 */
[C---:B------:R-:W-:Y:S01]  /*0a00*/  ISETP.GT.U32.AND P1, PT, R0.reuse, R22, PT ;  /* 0x000000160000720c */ /* 0x040fe20003f24070 */
[----:B------:R-:W-:Y:S01]  /*0a10*/  IMAD.HI.U32 R4, R15, R23, RZ ;  /* 0x000000170f047227 */ /* 0x000fe200078e00ff */
[----:B------:R-:W-:-:S03]  /*0a20*/  ISETP.GT.U32.AND P6, PT, R0, R21, PT ;  /* 0x000000150000720c */ /* 0x000fc60003fc4070 */
[----:B------:R-:W-:Y:S02]  /*0a30*/  IMAD.MOV R4, RZ, RZ, -R4 ;  /* 0x000000ffff047224 */ /* 0x000fe400078e0a04 */
[----:B------:R-:W-:Y:S02]  /*0a40*/  @!P4 IMAD.MOV R18, RZ, RZ, -R18 ;  /* 0x000000ffff12c224 */ /* 0x000fe400078e0a12 */
[----:B------:R-:W-:Y:S02]  /*0a50*/  IMAD R23, R0, R4, R23 ;  /* 0x0000000400177224 */ /* 0x000fe400078e0217 */
[--C-:B------:R-:W-:Y:S01]  /*0a60*/  @!P2 IMAD.IADD R19, R19, 0x1, -R0.reuse ;  /* 0x000000011313a824 */ /* 0x100fe200078e0a00 */
[----:B------:R-:W-:Y:S01]  /*0a70*/  ISETP.GE.AND P2, PT, R6, RZ, PT ;  /* 0x000000ff0600720c */ /* 0x000fe20003f46270 */
[--C-:B------:R-:W-:Y:S01]  /*0a80*/  @!P1 IMAD.IADD R22, R22, 0x1, -R0.reuse ;  /* 0x0000000116169824 */ /* 0x100fe200078e0a00 */
[----:B------:R-:W-:Y:S01]  /*0a90*/  IADD3 R6, R3, 0x90, RZ ;  /* 0x0000009003067810 */ /* 0x000fe20007ffe0ff */
[----:B------:R-:W-:Y:S01]  /*0aa0*/  @!P6 IMAD.IADD R21, R21, 0x1, -R0 ;  /* 0x000000011515e824 */ /* 0x000fe200078e0a00 */
[----:B------:R-:W-:Y:S01]  /*0ab0*/  ISETP.GE.AND P6, PT, R7, RZ, PT ;  /* 0x000000ff0700720c */ /* 0x000fe20003fc6270 */
[C---:B------:R-:W-:Y:S01]  /*0ac0*/  IMAD.HI.U32 R4, R15.reuse, R24, RZ ;  /* 0x000000180f047227 */ /* 0x040fe200078e00ff */
[C---:B------:R-:W-:Y:S01]  /*0ad0*/  ISETP.GT.U32.AND P1, PT, R0.reuse, R22, PT ;  /* 0x000000160000720c */ /* 0x040fe20003f24070 */
[----:B------:R1:W-:Y:S01]  /*0ae0*/  STL [R1+0x610], R18 ;  /* 0x0006101201007387 */ /* 0x0003e20000100800 */
[----:B------:R-:W-:Y:S01]  /*0af0*/  IABS R25, R6 ;  /* 0x0000000600197213 */ /* 0x000fe20000000000 */
[----:B------:R-:W-:Y:S01]  /*0b00*/  IMAD.MOV R7, RZ, RZ, -R4 ;  /* 0x000000ffff077224 */ /* 0x000fe200078e0a04 */
[C---:B------:R-:W-:Y:S01]  /*0b10*/  ISETP.GT.U32.AND P4, PT, R0.reuse, R21, PT ;  /* 0x000000150000720c */ /* 0x040fe20003f84070 */
[----:B------:R-:W-:Y:S01]  /*0b20*/  @!P0 IMAD.MOV R19, RZ, RZ, -R19 ;  /* 0x000000ffff138224 */ /* 0x000fe200078e0a13 */
[----:B------:R-:W-:Y:S01]  /*0b30*/  ISETP.GT.U32.AND P0, PT, R0, R23, PT ;  /* 0x000000170000720c */ /* 0x000fe20003f04070 */
[----:B------:R-:W-:Y:S01]  /*0b40*/  IMAD.HI.U32 R5, R15, R25, RZ ;  /* 0x000000190f057227 */ /* 0x000fe200078e00ff */
[----:B------:R-:W-:-:S02]  /*0b50*/  LOP3.LUT R4, R2, 0xa0, RZ, 0xfc, !PT ;  /* 0x000000a002047812 */ /* 0x000fc400078efcff */
[----:B------:R2:W-:Y:S01]  /*0b60*/  STL [R1+0x614], R19 ;  /* 0x0006141301007387 */ /* 0x0005e20000100800 */
[----:B------:R-:W-:Y:S01]  /*0b70*/  IMAD R24, R0, R7, R24 ;  /* 0x0000000700187224 */ /* 0x000fe200078e0218 */
[----:B------:R-:W-:Y:S01]  /*0b80*/  IABS R26, R4 ;  /* 0x00000004001a7213 */ /* 0x000fe20000000000 */
[----:B------:R-:W-:Y:S01]  /*0b90*/  IMAD.MOV R5, RZ, RZ, -R5 ;  /* 0x000000ffff057224 */ /* 0x000fe200078e0a05 */
[----:B------:R-:W-:Y:S01]  /*0ba0*/  LOP3.LUT R7, R2, 0xc0, RZ, 0xfc, !PT ;  /* 0x000000c002077812 */ /* 0x000fe200078efcff */
[--C-:B------:R-:W-:Y:S01]  /*0bb0*/  @!P1 IMAD.IADD R22, R22, 0x1, -R0.reuse ;  /* 0x0000000116169824 */ /* 0x100fe200078e0a00 */
[----:B------:R-:W-:Y:S01]  /*0bc0*/  ISETP.GT.U32.AND P1, PT, R0, R24, PT ;  /* 0x000000180000720c */ /* 0x000fe20003f24070 */
[--C-:B------:R-:W-:Y:S01]  /*0bd0*/  @!P4 IMAD.IADD R21, R21, 0x1, -R0.reuse ;  /* 0x000000011515c824 */ /* 0x100fe200078e0a00 */
[----:B------:R-:W-:Y:S01]  /*0be0*/  ISETP.GE.AND P4, PT, R6, RZ, PT ;  /* 0x000000ff0600720c */ /* 0x000fe20003f86270 */
[C---:B------:R-:W-:Y:S01]  /*0bf0*/  IMAD R25, R0.reuse, R5, R25 ;  /* 0x0000000500197224 */ /* 0x040fe200078e0219 */
[C---:B------:R-:W-:Y:S01]  /*0c00*/  IADD3 R6, R3.reuse, 0xb0, RZ ;  /* 0x000000b003067810 */ /* 0x040fe20007ffe0ff */
[----:B------:R-:W-:Y:S01]  /*0c10*/  @!P5 IMAD.MOV R21, RZ, RZ, -R21 ;  /* 0x000000ffff15d224 */ /* 0x000fe200078e0a15 */
[----:B-1----:R-:W-:Y:S01]  /*0c20*/  IADD3 R18, R3, 0x190, RZ ;  /* 0x0000019003127810 */ /* 0x002fe20007ffe0ff */
[----:B------:R-:W-:Y:S01]  /*0c30*/  @!P0 IMAD.IADD R23, R23, 0x1, -R0 ;  /* 0x0000000117178824 */ /* 0x000fe200078e0a00 */
[----:B------:R-:W-:Y:S01]  /*0c40*/  ISETP.GT.U32.AND P5, PT, R0, R25, PT ;  /* 0x000000190000720c */ /* 0x000fe20003fa4070 */
[----:B------:R-:W-:Y:S01]  /*0c50*/  IMAD.HI.U32 R5, R15, R26, RZ ;  /* 0x0000001a0f057227 */ /* 0x000fe200078e00ff */
[----:B------:R-:W-:-:S02]  /*0c60*/  IABS R14, R6 ;  /* 0x00000006000e7213 */ /* 0x000fc40000000000 */
[----:B------:R-:W-:Y:S01]  /*0c70*/  ISETP.GT.U32.AND P0, PT, R0, R23, PT ;  /* 0x000000170000720c */ /* 0x000fe20003f04070 */
[----:B------:R-:W-:Y:S01]  /*0c80*/  @!P1 IMAD.IADD R24, R24, 0x1, -R0 ;  /* 0x0000000118189824 */ /* 0x000fe200078e0a00 */
[----:B--2---:R-:W-:Y:S01]  /*0c90*/  IADD3 R19, R3, 0x1f0, RZ ;  /* 0x000001f003137810 */ /* 0x004fe20007ffe0ff */
[----:B------:R-:W-:Y:S01]  /*0ca0*/  @!P3 IMAD.MOV R20, RZ, RZ, -R20 ;  /* 0x000000ffff14b224 */ /* 0x000fe200078e0a14 */
[----:B------:R-:W-:Y:S01]  /*0cb0*/  ISETP.GE.AND P3, PT, R8, RZ, PT ;  /* 0x000000ff0800720c */ /* 0x000fe20003f66270 */
[----:B------:R-:W-:Y:S01]  /*0cc0*/  IMAD.MOV R9, RZ, RZ, -R5 ;  /* 0x000000ffff097224 */ /* 0x000fe200078e0a05 */
[----:B------:R-:W-:Y:S01]  /*0cd0*/  ISETP.GT.U32.AND P1, PT, R0, R24, PT ;  /* 0x000000180000720c */ /* 0x000fe20003f24070 */
[----:B------:R-:W-:Y:S01]  /*0ce0*/  @!P2 IMAD.MOV R22, RZ, RZ, -R22 ;  /* 0x000000ffff16a224 */ /* 0x000fe200078e0a16 */
[----:B------:R-:W-:Y:S01]  /*0cf0*/  IABS R8, R7 ;  /* 0x0000000700087213 */ /* 0x000fe20000000000 */
[----:B------:R-:W-:Y:S01]  /*0d00*/  @!P5 IMAD.IADD R25, R25, 0x1, -R0 ;  /* 0x000000011919d824 */ /* 0x000fe200078e0a00 */
[----:B------:R-:W-:Y:S01]  /*0d10*/  ISETP.GE.AND P2, PT, R4, RZ, PT ;  /* 0x000000ff0400720c */ /* 0x000fe20003f46270 */
[----:B------:R-:W-:Y:S01]  /*0d20*/  IMAD.HI.U32 R5, R15, R14, RZ ;  /* 0x0000000e0f057227 */ /* 0x000fe200078e00ff */
[----:B------:R1:W-:Y:S02]  /*0d30*/  STL [R1+0x618], R20 ;  /* 0x0006181401007387 */ /* 0x0003e40000100800 */
[C---:B------:R-:W-:Y:S01]  /*0d40*/  ISETP.GT.U32.AND P5, PT, R0.reuse, R25, PT ;  /* 0x000000190000720c */ /* 0x040fe20003fa4070 */
[----:B------:R-:W-:Y:S01]  /*0d50*/  IMAD.MOV.U32 R4, RZ, RZ, R8 ;  /* 0x000000ffff047224 */ /* 0x000fe200078e0008 */
[----:B------:R-:W-:Y:S01]  /*0d60*/  STL [R1+0x608], R21 ;  /* 0x0006081501007387 */ /* 0x000fe20000100800 */
[----:B------:R-:W-:-:S02]  /*0d70*/  IMAD R26, R0, R9, R26 ;  /* 0x00000009001a7224 */ /* 0x000fc400078e021a */
[----:B------:R-:W-:Y:S01]  /*0d80*/  @!P0 IMAD.IADD R23, R23, 0x1, -R0 ;  /* 0x0000000117178824 */ /* 0x000fe200078e0a00 */
[----:B------:R-:W-:Y:S01]  /*0d90*/  ISETP.GE.AND P0, PT, R6, RZ, PT ;  /* 0x000000ff0600720c */ /* 0x000fe20003f06270 */
[----:B------:R-:W-:Y:S01]  /*0da0*/  IMAD.MOV R5, RZ, RZ, -R5 ;  /* 0x000000ffff057224 */ /* 0x000fe200078e0a05 */
[----:B------:R2:W-:Y:S01]  /*0db0*/  STL [R1+0x61c], R22 ;  /* 0x00061c1601007387 */ /* 0x0005e20000100800 */
[----:B------:R-:W-:Y:S01]  /*0dc0*/  IMAD.HI.U32 R6, R15, R4, RZ ;  /* 0x000000040f067227 */ /* 0x000fe200078e00ff */
[----:B-1----:R-:W-:-:S03]  /*0dd0*/  LOP3.LUT R20, R2, 0x1e0, RZ, 0xfc, !PT ;  /* 0x000001e002147812 */ /* 0x002fc600078efcff */
[----:B------:R-:W-:Y:S01]  /*0de0*/  @!P1 IMAD.IADD R24, R24, 0x1, -R0 ;  /* 0x0000000118189824 */ /* 0x000fe200078e0a00 */
[C---:B------:R-:W-:Y:S01]  /*0df0*/  ISETP.GT.U32.AND P1, PT, R0.reuse, R26, PT ;  /* 0x0000001a0000720c */ /* 0x040fe20003f24070 */
[----:B------:R-:W-:Y:S01]  /*0e00*/  IMAD R14, R0, R5, R14 ;  /* 0x00000005000e7224 */ /* 0x000fe200078e020e */
[----:B------:R-:W-:Y:S01]  /*0e10*/  IADD3 R5, R3, 0xd0, RZ ;  /* 0x000000d003057810 */ /* 0x000fe20007ffe0ff */
[----:B------:R-:W-:Y:S01]  /*0e20*/  IMAD.MOV R9, RZ, RZ, -R6 ;  /* 0x000000ffff097224 */ /* 0x000fe200078e0a06 */
[----:B--2---:R-:W-:Y:S01]  /*0e30*/  LOP3.LUT R22, R2, 0x1c0, RZ, 0xfc, !PT ;  /* 0x000001c002167812 */ /* 0x004fe200078efcff */
[----:B------:R-:W-:Y:S01]  /*0e40*/  @!P3 IMAD.MOV R24, RZ, RZ, -R24 ;  /* 0x000000ffff18b224 */ /* 0x000fe200078e0a18 */
[C---:B------:R-:W-:Y:S01]  /*0e50*/  ISETP.GT.U32.AND P3, PT, R0.reuse, R14, PT ;  /* 0x0000000e0000720c */ /* 0x040fe20003f64070 */
[----:B------:R-:W-:Y:S01]  /*0e60*/  IMAD R4, R0, R9, R4 ;  /* 0x0000000900047224 */ /* 0x000fe200078e0204 */
[----:B------:R-:W-:Y:S01]  /*0e70*/  IABS R13, R5 ;  /* 0x00000005000d7213 */ /* 0x000fe20000000000 */
[----:B------:R-:W-:Y:S01]  /*0e80*/  @!P5 IMAD.IADD R25, R25, 0x1, -R0 ;  /* 0x000000011919d824 */ /* 0x000fe200078e0a00 */
[----:B------:R-:W-:Y:S01]  /*0e90*/  ISETP.GE.AND P5, PT, R5, RZ, PT ;  /* 0x000000ff0500720c */ /* 0x000fe20003fa6270 */
[----:B------:R-:W-:Y:S01]  /*0ea0*/  IMAD.HI.U32 R8, R15, R12, RZ ;  /* 0x0000000c0f087227 */ /* 0x000fe200078e00ff */
[----:B------:R-:W-:-:S03]  /*0eb0*/  IABS R5, R10 ;  /* 0x0000000a00057213 */ /* 0x000fc60000000000 */
[----:B------:R-:W-:Y:S01]  /*0ec0*/  @!P4 IMAD.MOV R25, RZ, RZ, -R25 ;  /* 0x000000ffff19c224 */ /* 0x000fe200078e0a19 */
[----:B------:R-:W-:Y:S01]  /*0ed0*/  ISETP.GT.U32.AND P4, PT, R0, R4, PT ;  /* 0x000000040000720c */ /* 0x000fe20003f84070 */
[--C-:B------:R-:W-:Y:S02]  /*0ee0*/  @!P1 IMAD.IADD R26, R26, 0x1, -R0.reuse ;  /* 0x000000011a1a9824 */ /* 0x100fe400078e0a00 */
[----:B------:R-:W-:Y:S02]  /*0ef0*/  @!P3 IMAD.IADD R14, R14, 0x1, -R0 ;  /* 0x000000010e0eb824 */ /* 0x000fe400078e0a00 */
[----:B------:R-:W-:Y:S01]  /*0f00*/  IMAD.HI.U32 R16, R15, R13, RZ ;  /* 0x0000000d0f107227 */ /* 0x000fe200078e00ff */
[C---:B------:R-:W-:Y:S02]  /*0f10*/  ISETP.GT.U32.AND P1, PT, R0.reuse, R26, PT ;  /* 0x0000001a0000720c */ /* 0x040fe40003f24070 */
[----:B------:R-:W-:Y:S01]  /*0f20*/  ISETP.GT.U32.AND P3, PT, R0, R14, PT ;  /* 0x0000000e0000720c */ /* 0x000fe20003f64070 */
[----:B------:R-:W-:-:S02]  /*0f30*/  IMAD.MOV R16, RZ, RZ, -R16 ;  /* 0x000000ffff107224 */ /* 0x000fc400078e0a10 */
[----:B------:R-:W-:Y:S01]  /*0f40*/  @!P6 IMAD.MOV R23, RZ, RZ, -R23 ;  /* 0x000000ffff17e224 */ /* 0x000fe200078e0a17 */
[----:B------:R-:W-:Y:S01]  /*0f50*/  ISETP.GE.AND P6, PT, R7, RZ, PT ;  /* 0x000000ff0700720c */ /* 0x000fe20003fc6270 */
[----:B------:R-:W-:Y:S01]  /*0f60*/  @!P4 IMAD.IADD R4, R4, 0x1, -R0 ;  /* 0x000000010404c824 */ /* 0x000fe200078e0a00 */
[----:B------:R-:W-:Y:S01]  /*0f70*/  IADD3 R7, R3, 0xf0, RZ ;  /* 0x000000f003077810 */ /* 0x000fe20007ffe0ff */
[----:B------:R-:W-:Y:S01]  /*0f80*/  IMAD.MOV R8, RZ, RZ, -R8 ;  /* 0x000000ffff087224 */ /* 0x000fe200078e0a08 */
[----:B------:R1:W-:Y:S02]  /*0f90*/  STL [R1+0x620], R23 ;  /* 0x0006201701007387 */ /* 0x0003e40000100800 */
[----:B------:R-:W-:Y:S01]  /*0fa0*/  ISETP.GT.U32.AND P4, PT, R0, R4, PT ;  /* 0x000000040000720c */ /* 0x000fe20003f84070 */
[--C-:B------:R-:W-:Y:S01]  /*0fb0*/  @!P1 IMAD.IADD R26, R26, 0x1, -R0.reuse ;  /* 0x000000011a1a9824 */ /* 0x100fe200078e0a00 */
[----:B------:R-:W-:Y:S01]  /*0fc0*/  ISETP.GE.AND P1, PT, R11, RZ, PT ;  /* 0x000000ff0b00720c */ /* 0x000fe20003f26270 */
[----:B------:R-:W-:Y:S01]  /*0fd0*/  IMAD R11, R0, R16, R13 ;  /* 0x00000010000b7224 */ /* 0x000fe200078e020d */
[----:B------:R-:W-:Y:S01]  /*0fe0*/  IABS R6, R7 ;  /* 0x0000000700067213 */ /* 0x000fe20000000000 */
[----:B------:R-:W-:Y:S01]  /*0ff0*/  @!P3 IMAD.IADD R14, R14, 0x1, -R0 ;  /* 0x000000010e0eb824 */ /* 0x000fe200078e0a00 */
[----:B------:R2:W-:Y:S01]  /*1000*/  STL [R1+0x624], R24 ;  /* 0x0006241801007387 */ /* 0x0005e20000100800 */
[C---:B------:R-:W-:Y:S01]  /*1010*/  IMAD R12, R0.reuse, R8, R12 ;  /* 0x00000008000c7224 */ /* 0x040fe200078e020c */
[----:B------:R-:W-:Y:S01]  /*1020*/  ISETP.GT.U32.AND P3, PT, R0, R11, PT ;  /* 0x0000000b0000720c */ /* 0x000fe20003f64070 */
[----:B------:R-:W-:Y:S01]  /*1030*/  IMAD.HI.U32 R8, R15, R5, RZ ;  /* 0x000000050f087227 */ /* 0x000fe200078e00ff */
[----:B------:R3:W-:Y:S01]  /*1040*/  STL [R1+0x628], R25 ;  /* 0x0006281901007387 */ /* 0x0007e20000100800 */
[----:B-1----:R-:W-:-:S02]  /*1050*/  IADD3 R23, R3, 0x1b0, RZ ;  /* 0x000001b003177810 */ /* 0x002fc40007ffe0ff */
[----:B------:R-:W-:Y:S02]  /*1060*/  IMAD.MOV R8, RZ, RZ, -R8 ;  /* 0x000000ffff087224 */ /* 0x000fe400078e0a08 */
[----:B------:R-:W-:Y:S01]  /*1070*/  @!P4 IMAD.IADD R4, R4, 0x1, -R0 ;  /* 0x000000010404c824 */ /* 0x000fe200078e0a00 */
[C---:B--2---:R-:W-:Y:S01]  /*1080*/  LOP3.LUT R24, R2.reuse, 0x1a0, RZ, 0xfc, !PT ;  /* 0x000001a002187812 */ /* 0x044fe200078efcff */
[----:B------:R-:W-:Y:S01]  /*1090*/  IMAD.HI.U32 R9, R15, R6, RZ ;  /* 0x000000060f097227 */ /* 0x000fe200078e00ff */
[----:B---3--:R-:W-:-:S03]  /*10a0*/  LOP3.LUT R25, R2, 0x180, RZ, 0xfc, !PT ;  /* 0x0000018002197812 */ /* 0x008fc600078efcff */
[----:B------:R-:W-:Y:S01]  /*10b0*/  IMAD R5, R0, R8, R5 ;  /* 0x0000000800057224 */ /* 0x000fe200078e0205 */
[----:B------:R-:W-:Y:S01]  /*10c0*/  LOP3.LUT R8, R2, 0x120, RZ, 0xfc, !PT ;  /* 0x0000012002087812 */ /* 0x000fe200078efcff */
[----:B------:R-:W-:Y:S02]  /*10d0*/  IMAD.MOV.U32 R17, RZ, RZ, R4 ;  /* 0x000000ffff117224 */ /* 0x000fe400078e0004 */
[----:B------:R-:W-:Y:S01]  /*10e0*/  IMAD.MOV R9, RZ, RZ, -R9 ;  /* 0x000000ffff097224 */ /* 0x000fe200078e0a09 */
[----:B------:R-:W-:Y:S01]  /*10f0*/  IABS R13, R8 ;  /* 0x00000008000d7213 */ /* 0x000fe20000000000 */
[----:B------:R-:W-:Y:S02]  /*1100*/  @!P3 IMAD.IADD R11, R11, 0x1, -R0 ;  /* 0x000000010b0bb824 */ /* 0x000fe400078e0a00 */
[----:B------:R-:W-:Y:S01]  /*1110*/  @!P6 IMAD.MOV R17, RZ, RZ, -R17 ;  /* 0x000000ffff11e224 */ /* 0x000fe200078e0a11 */
[C---:B------:R-:W-:Y:S01]  /*1120*/  ISETP.GT.U32.AND P6, PT, R0.reuse, R5, PT ;  /* 0x000000050000720c */ /* 0x040fe20003fc4070 */
[C---:B------:R-:W-:Y:S01]  /*1130*/  IMAD R6, R0.reuse, R9, R6 ;  /* 0x0000000900067224 */ /* 0x040fe200078e0206 */
[C---:B------:R-:W-:Y:S01]  /*1140*/  ISETP.GT.U32.AND P3, PT, R0.reuse, R11, PT ;  /* 0x0000000b0000720c */ /* 0x040fe20003f64070 */
[----:B------:R-:W-:Y:S01]  /*1150*/  @!P2 IMAD.MOV R26, RZ, RZ, -R26 ;  /* 0x000000ffff1aa224 */ /* 0x000fe200078e0a1a */
[C---:B------:R-:W-:Y:S01]  /*1160*/  ISETP.GT.U32.AND P2, PT, R0.reuse, R12, PT ;  /* 0x0000000c0000720c */ /* 0x040fe20003f44070 */
[----:B------:R-:W-:Y:S01]  /*1170*/  @!P0 IMAD.MOV R14, RZ, RZ, -R14 ;  /* 0x000000ffff0e8224 */ /* 0x000fe200078e0a0e */
[----:B------:R-:W-:-:S02]  /*1180*/  ISETP.GT.U32.AND P4, PT, R0, R6, PT ;  /* 0x000000060000720c */ /* 0x000fc40003f84070 */
[----:B------:R-:W-:Y:S01]  /*1190*/  ISETP.GE.AND P0, PT, R7, RZ, PT ;  /* 0x000000ff0700720c */ /* 0x000fe20003f06270 */
[----:B------:R1:W-:Y:S01]  /*11a0*/  STL [R1+0x62c], R26 ;  /* 0x00062c1a01007387 */ /* 0x0003e20000100800 */
[C---:B------:R-:W-:Y:S02]  /*11b0*/  IADD3 R7, R3.reuse, 0x110, RZ ;  /* 0x0000011003077810 */ /* 0x040fe40007ffe0ff */
[----:B------:R-:W-:Y:S01]  /*11c0*/  IADD3 R9, R3, 0x130, RZ ;  /* 0x0000013003097810 */ /* 0x000fe20007ffe0ff */
[--C-:B------:R-:W-:Y:S01]  /*11d0*/  @!P6 IMAD.IADD R5, R5, 0x1, -R0.reuse ;  /* 0x000000010505e824 */ /* 0x100fe200078e0a00 */
[----:B------:R-:W-:Y:S01]  /*11e0*/  IABS R16, R7 ;  /* 0x0000000700107213 */ /* 0x000fe20000000000 */
[--C-:B------:R-:W-:Y:S01]  /*11f0*/  @!P3 IMAD.IADD R11, R11, 0x1, -R0.reuse ;  /* 0x000000010b0bb824 */ /* 0x100fe200078e0a00 */
[----:B------:R-:W-:Y:S01]  /*1200*/  ISETP.GE.AND P3, PT, R10, RZ, PT ;  /* 0x000000ff0a00720c */ /* 0x000fe20003f66270 */
[--C-:B------:R-:W-:Y:S01]  /*1210*/  @!P2 IMAD.IADD R12, R12, 0x1, -R0.reuse ;  /* 0x000000010c0ca824 */ /* 0x100fe200078e0a00 */
[----:B------:R-:W-:Y:S01]  /*1220*/  ISETP.GT.U32.AND P6, PT, R0, R5, PT ;  /* 0x000000050000720c */ /* 0x000fe20003fc4070 */
[----:B------:R-:W-:Y:S01]  /*1230*/  @!P4 IMAD.IADD R6, R6, 0x1, -R0 ;  /* 0x000000010606c824 */ /* 0x000fe200078e0a00 */
[----:B------:R-:W-:Y:S01]  /*1240*/  STL [R1+0x630], R14 ;  /* 0x0006300e01007387 */ /* 0x000fe20000100800 */
[----:B------:R-:W-:Y:S01]  /*1250*/  IMAD.HI.U32 R10, R15, R13, RZ ;  /* 0x0000000d0f0a7227 */ /* 0x000fe200078e00ff */
[----:B------:R-:W-:-:S02]  /*1260*/  ISETP.GT.U32.AND P2, PT, R0, R12, PT ;  /* 0x0000000c0000720c */ /* 0x000fc40003f44070 */
[C---:B------:R-:W-:Y:S01]  /*1270*/  ISETP.GT.U32.AND P4, PT, R0.reuse, R6, PT ;  /* 0x000000060000720c */ /* 0x040fe20003f84070 */
[----:B------:R-:W-:Y:S01]  /*1280*/  IMAD.MOV R10, RZ, RZ, -R10 ;  /* 0x000000ffff0a7224 */ /* 0x000fe200078e0a0a */
[----:B------:R2:W-:Y:S01]  /*1290*/  STL [R1+0x4], R17 ;  /* 0x0000041101007387 */ /* 0x0005e20000100800 */
[----:B------:R-:W-:Y:S01]  /*12a0*/  IMAD.HI.U32 R27, R15, R16, RZ ;  /* 0x000000100f1b7227 */ /* 0x000fe200078e00ff */
[----:B------:R-:W-:Y:S02]  /*12b0*/  IABS R4, R9 ;  /* 0x0000000900047213 */ /* 0x000fe40000000000 */
[----:B-1----:R-:W-:Y:S01]  /*12c0*/  IABS R26, R19 ;  /* 0x00000013001a7213 */ /* 0x002fe20000000000 */
[C---:B------:R-:W-:Y:S02]  /*12d0*/  IMAD R13, R0.reuse, R10, R13 ;  /* 0x0000000a000d7224 */ /* 0x040fe400078e020d */
[----:B------:R-:W-:Y:S02]  /*12e0*/  IMAD.MOV R27, RZ, RZ, -R27 ;  /* 0x000000ffff1b7224 */ /* 0x000fe400078e0a1b */
[----:B------:R-:W-:Y:S01]  /*12f0*/  @!P6 IMAD.IADD R5, R5, 0x1, -R0 ;  /* 0x000000010505e824 */ /* 0x000fe200078e0a00 */
[C---:B------:R-:W-:Y:S01]  /*1300*/  ISETP.GT.U32.AND P6, PT, R0.reuse, R13, PT ;  /* 0x0000000d0000720c */ /* 0x040fe20003fc4070 */
[----:B------:R-:W-:-:S02]  /*1310*/  IMAD R16, R0, R27, R16 ;  /* 0x0000001b00107224 */ /* 0x000fc400078e0210 */
[--C-:B------:R-:W-:Y:S02]  /*1320*/  @!P2 IMAD.IADD R12, R12, 0x1, -R0.reuse ;  /* 0x000000010c0ca824 */ /* 0x100fe400078e0a00 */
[----:B------:R-:W-:Y:S01]  /*1330*/  @!P4 IMAD.IADD R6, R6, 0x1, -R0 ;  /* 0x000000010606c824 */ /* 0x000fe200078e0a00 */
[----:B------:R-:W-:Y:S01]  /*1340*/  ISETP.GT.U32.AND P2, PT, R0, R16, PT ;  /* 0x000000100000720c */ /* 0x000fe20003f44070 */
[----:B--2---:R-:W-:Y:S01]  /*1350*/  IMAD.MOV.U32 R17, RZ, RZ, R11 ;  /* 0x000000ffff117224 */ /* 0x004fe200078e000b */
[----:B------:R-:W-:Y:S01]  /*1360*/  ISETP.GE.AND P4, PT, R9, RZ, PT ;  /* 0x000000ff0900720c */ /* 0x000fe20003f86270 */
[----:B------:R-:W-:Y:S02]  /*1370*/  IMAD.MOV.U32 R14, RZ, RZ, R12 ;  /* 0x000000ffff0e7224 */ /* 0x000fe400078e000c */
[----:B------:R-:W-:Y:S01]  /*1380*/  IMAD.MOV.U32 R12, RZ, RZ, R6 ;  /* 0x000000ffff0c7224 */ /* 0x000fe200078e0006 */
[----:B------:R-:W-:Y:S01]  /*1390*/  IADD3 R6, R3, 0x150, RZ ;  /* 0x0000015003067810 */ /* 0x000fe20007ffe0ff */
[----:B------:R-:W-:Y:S01]  /*13a0*/  @!P5 IMAD.MOV R17, RZ, RZ, -R17 ;  /* 0x000000ffff11d224 */ /* 0x000fe200078e0a11 */
[----:B------:R-:W-:Y:S01]  /*13b0*/  ISETP.GE.AND P5, PT, R7, RZ, PT ;  /* 0x000000ff0700720c */ /* 0x000fe20003fa6270 */
[----:B------:R-:W-:Y:S01]  /*13c0*/  @!P1 IMAD.MOV R14, RZ, RZ, -R14 ;  /* 0x000000ffff0e9224 */ /* 0x000fe200078e0a0e */
[----:B------:R-:W-:Y:S01]  /*13d0*/  LOP3.LUT R7, R2, 0x140, RZ, 0xfc, !PT ;  /* 0x0000014002077812 */ /* 0x000fe200078efcff */
[----:B------:R-:W-:Y:S01]  /*13e0*/  @!P0 IMAD.MOV R12, RZ, RZ, -R12 ;  /* 0x000000ffff0c8224 */ /* 0x000fe200078e0a0c */
[----:B------:R-:W-:Y:S01]  /*13f0*/  STL [R1+0x8], R17 ;  /* 0x0000081101007387 */ /* 0x000fe20000100800 */
[--C-:B------:R-:W-:Y:S01]  /*1400*/  @!P6 IMAD.IADD R13, R13, 0x1, -R0.reuse ;  /* 0x000000010d0de824 */ /* 0x100fe200078e0a00 */
[----:B------:R-:W-:Y:S01]  /*1410*/  ISETP.GE.AND P1, PT, R8, RZ, PT ;  /* 0x000000ff0800720c */ /* 0x000fe20003f26270 */
[----:B------:R-:W-:Y:S01]  /*1420*/  @!P2 IMAD.IADD R16, R16, 0x1, -R0 ;  /* 0x000000011010a824 */ /* 0x000fe200078e0a00 */
[----:B------:R1:W-:Y:S01]  /*1430*/  STL [R1+0x2c], R14 ;  /* 0x00002c0e01007387 */ /* 0x0003e20000100800 */
[----:B------:R-:W-:Y:S01]  /*1440*/  ISETP.GE.AND P0, PT, R7, RZ, PT ;  /* 0x000000ff0700720c */ /* 0x000fe20003f06270 */
[----:B------:R-:W-:Y:S01]  /*1450*/  IMAD.HI.U32 R11, R15, R4, RZ ;  /* 0x000000040f0b7227 */ /* 0x000fe200078e00ff */
[C---:B------:R-:W-:Y:S01]  /*1460*/  ISETP.GT.U32.AND P6, PT, R0.reuse, R13, PT ;  /* 0x0000000d0000720c */ /* 0x040fe20003fc4070 */
[----:B------:R2:W-:Y:S01]  /*1470*/  STL [R1+0x30], R12 ;  /* 0x0000300c01007387 */ /* 0x0005e20000100800 */
[----:B------:R-:W-:Y:S01]  /*1480*/  ISETP.GT.U32.AND P2, PT, R0, R16, PT ;  /* 0x000000100000720c */ /* 0x000fe20003f44070 */
[----:B------:R-:W-:Y:S01]  /*1490*/  IMAD.MOV R11, RZ, RZ, -R11 ;  /* 0x000000ffff0b7224 */ /* 0x000fe200078e0a0b */
[----:B------:R-:W-:Y:S01]  /*14a0*/  IADD3 R8, R3, 0x170, RZ ;  /* 0x0000017003087810 */ /* 0x000fe20007ffe0ff */
[----:B-1----:R-:W-:Y:S01]  /*14b0*/  IMAD.MOV.U32 R14, RZ, RZ, R5 ;  /* 0x000000ffff0e7224 */ /* 0x002fe200078e0005 */
[----:B------:R-:W-:Y:S01]  /*14c0*/  LOP3.LUT R5, R2, 0x160, RZ, 0xfc, !PT ;  /* 0x0000016002057812 */ /* 0x000fe200078efcff */
[----:B------:R-:W-:Y:S01]  /*14d0*/  IMAD R4, R0, R11, R4 ;  /* 0x0000000b00047224 */ /* 0x000fe200078e0204 */
[----:B------:R-:W-:Y:S01]  /*14e0*/  IABS R11, R6 ;  /* 0x00000006000b7213 */ /* 0x000fe20000000000 */
[----:B------:R-:W-:Y:S01]  /*14f0*/  @!P3 IMAD.MOV R14, RZ, RZ, -R14 ;  /* 0x000000ffff0eb224 */ /* 0x000fe200078e0a0e */
[----:B--2---:R-:W-:-:S03]  /*1500*/  IABS R12, R7 ;  /* 0x00000007000c7213 */ /* 0x004fc60000000000 */
[--C-:B------:R-:W-:Y:S01]  /*1510*/  @!P6 IMAD.IADD R13, R13, 0x1, -R0.reuse ;  /* 0x000000010d0de824 */ /* 0x100fe200078e0a00 */
[----:B------:R-:W-:Y:S01]  /*1520*/  IABS R7, R5 ;  /* 0x0000000500077213 */ /* 0x000fe20000000000 */
[----:B------:R-:W-:Y:S01]  /*1530*/  @!P2 IMAD.IADD R16, R16, 0x1, -R0 ;  /* 0x000000011010a824 */ /* 0x000fe200078e0a00 */
[----:B------:R1:W-:Y:S01]  /*1540*/  STL [R1+0x34], R14 ;  /* 0x0000340e01007387 */ /* 0x0003e20000100800 */
[----:B------:R-:W-:Y:S01]  /*1550*/  IMAD.HI.U32 R9, R15, R12, RZ ;  /* 0x0000000c0f097227 */ /* 0x000fe200078e00ff */
[----:B------:R-:W-:Y:S02]  /*1560*/  ISETP.GE.AND P3, PT, R6, RZ, PT ;  /* 0x000000ff0600720c */ /* 0x000fe40003f66270 */
[----:B------:R-:W-:Y:S01]  /*1570*/  IABS R10, R8 ;  /* 0x00000008000a7213 */ /* 0x000fe20000000000 */
[----:B------:R-:W-:Y:S01]  /*1580*/  IMAD.MOV R9, RZ, RZ, -R9 ;  /* 0x000000ffff097224 */ /* 0x000fe200078e0a09 */
[----:B------:R-:W-:Y:S01]  /*1590*/  ISETP.GT.U32.AND P2, PT, R0, R4, PT ;  /* 0x000000040000720c */ /* 0x000fe20003f44070 */
[----:B------:R-:W-:-:S02]  /*15a0*/  IMAD.MOV.U32 R17, RZ, RZ, R16 ;  /* 0x000000ffff117224 */ /* 0x000fc400078e0010 */
[----:B------:R-:W-:Y:S02]  /*15b0*/  IMAD R12, R0, R9, R12 ;  /* 0x00000009000c7224 */ /* 0x000fe400078e020c */
[----:B------:R-:W-:-:S03]  /*15c0*/  IMAD.HI.U32 R9, R15, R7, RZ ;  /* 0x000000070f097227 */ /* 0x000fc600078e00ff */
[C---:B------:R-:W-:Y:S01]  /*15d0*/  ISETP.GT.U32.AND P6, PT, R0.reuse, R12, PT ;  /* 0x0000000c0000720c */ /* 0x040fe20003fc4070 */
[----:B-1----:R-:W-:Y:S01]  /*15e0*/  IMAD.MOV.U32 R14, RZ, RZ, R13 ;  /* 0x000000ffff0e7224 */ /* 0x002fe200078e000d */
[----:B------:R-:W-:Y:S01]  /*15f0*/  IABS R13, R25 ;  /* 0x00000019000d7213 */ /* 0x000fe20000000000 */
[----:B------:R-:W-:Y:S02]  /*1600*/  IMAD.MOV R9, RZ, RZ, -R9 ;  /* 0x000000ffff097224 */ /* 0x000fe400078e0a09 */
[----:B------:R-:W-:Y:S01]  /*1610*/  @!P1 IMAD.MOV R14, RZ, RZ, -R14 ;  /* 0x000000ffff0e9224 */ /* 0x000fe200078e0a0e */
[----:B------:R-:W-:Y:S01]  /*1620*/  ISETP.GE.AND P1, PT, R5, RZ, PT ;  /* 0x000000ff0500720c */ /* 0x000fe20003f26270 */
[----:B------:R-:W-:Y:S01]  /*1630*/  IMAD R5, R0, R9, R7 ;  /* 0x0000000900057224 */ /* 0x000fe200078e0207 */
[----:B------:R-:W-:Y:S01]  /*1640*/  IABS R9, R18 ;  /* 0x0000001200097213 */ /* 0x000fe20000000000 */
[----:B------:R-:W-:Y:S01]  /*1650*/  @!P5 IMAD.MOV R17, RZ, RZ, -R17 ;  /* 0x000000ffff11d224 */ /* 0x000fe200078e0a11 */
[----:B------:R-:W-:Y:S01]  /*1660*/  IABS R7, R23 ;  /* 0x0000001700077213 */ /* 0x000fe20000000000 */
[----:B------:R-:W-:-:S03]  /*1670*/  IMAD.HI.U32 R6, R15, R11, RZ ;  /* 0x0000000b0f067227 */ /* 0x000fc600078e00ff */
[----:B------:R1:W-:Y:S01]  /*1680*/  STL [R1+0x10], R17 ;  /* 0x0000101101007387 */ /* 0x0003e20000100800 */
[----:B------:R-:W-:-:S03]  /*1690*/  IMAD.HI.U32 R27, R15, R9, RZ ;  /* 0x000000090f1b7227 */ /* 0x000fc600078e00ff */
[----:B------:R2:W-:Y:S01]  /*16a0*/  STL [R1+0x14], R14 ;  /* 0x0000140e01007387 */ /* 0x0005e20000100800 */
[----:B------:R-:W-:Y:S02]  /*16b0*/  IMAD.MOV R27, RZ, RZ, -R27 ;  /* 0x000000ffff1b7224 */ /* 0x000fe400078e0a1b */
[----:B------:R-:W-:Y:S02]  /*16c0*/  IMAD.MOV R6, RZ, RZ, -R6 ;  /* 0x000000ffff067224 */ /* 0x000fe400078e0a06 */
[C---:B------:R-:W-:Y:S01]  /*16d0*/  IMAD R9, R0.reuse, R27, R9 ;  /* 0x0000001b00097224 */ /* 0x040fe200078e0209 */
[----:B------:R-:W-:Y:S01]  /*16e0*/  IABS R27, R2 ;  /* 0x00000002001b7213 */ /* 0x000fe20000000000 */
[----:B------:R-:W-:Y:S01]  /*16f0*/  IMAD R11, R0, R6, R11 ;  /* 0x00000006000b7224 */ /* 0x000fe200078e020b */
[----:B-1----:R-:W-:Y:S01]  /*1700*/  IADD3 R17, R3, 0x1d0, RZ ;  /* 0x000001d003117810 */ /* 0x002fe20007ffe0ff */
[----:B------:R-:W-:Y:S01]  /*1710*/  IMAD.HI.U32 R6, R15, R10, RZ ;  /* 0x0000000a0f067227 */ /* 0x000fe200078e00ff */
[----:B--2---:R-:W-:-:S02]  /*1720*/  LOP3.LUT R14, R28, 0x7f, RZ, 0xc0, !PT ;  /* 0x0000007f1c0e7812 */ /* 0x004fc400078ec0ff */
[----:B------:R-:W-:Y:S01]  /*1730*/  ISETP.GT.U32.AND P5, PT, R0, R11, PT ;  /* 0x0000000b0000720c */ /* 0x000fe20003fa4070 */
[----:B------:R-:W-:Y:S01]  /*1740*/  IMAD.HI.U32 R28, R15, R13, RZ ;  /* 0x0000000d0f1c7227 */ /* 0x000fe200078e00ff */
[----:B------:R-:W-:-:S03]  /*1750*/  IABS R3, R20 ;  /* 0x0000001400037213 */ /* 0x000fc60000000000 */
[----:B------:R-:W-:Y:S02]  /*1760*/  IMAD.MOV R28, RZ, RZ, -R28 ;  /* 0x000000ffff1c7224 */ /* 0x000fe400078e0a1c */
[----:B------:R-:W-:Y:S02]  /*1770*/  IMAD R21, R29, 0x80, R14 ;  /* 0x000000801d157824 */ /* 0x000fe400078e020e */
[----:B------:R-:W-:Y:S02]  /*1780*/  IMAD R13, R0, R28, R13 ;  /* 0x0000001c000d7224 */ /* 0x000fe400078e020d */
[----:B------:R-:W-:Y:S01]  /*1790*/  IMAD.HI.U32 R28, R15, R27, RZ ;  /* 0x0000001b0f1c7227 */ /* 0x000fe200078e00ff */
[----:B------:R-:W-:Y:S03]  /*17a0*/  STL [R1+0x4c8], R21 ;  /* 0x0004c81501007387 */ /* 0x000fe60000100800 */
[----:B------:R-:W-:-:S02]  /*17b0*/  IMAD.MOV R28, RZ, RZ, -R28 ;  /* 0x000000ffff1c7224 */ /* 0x000fc400078e0a1c */
[----:B------:R-:W-:Y:S02]  /*17c0*/  @!P5 IMAD.IADD R11, R11, 0x1, -R0 ;  /* 0x000000010b0bd824 */ /* 0x000fe400078e0a00 */
[C---:B------:R-:W-:Y:S02]  /*17d0*/  IMAD R27, R0.reuse, R28, R27 ;  /* 0x0000001c001b7224 */ /* 0x040fe400078e021b */
[----:B------:R-:W2:Y:S01]  /*17e0*/  LDL.LU R28, [R1+0x44] ;  /* 0x00004400011c7983 */ /* 0x000ea20000300800 */
[----:B------:R-:W-:Y:S01]  /*17f0*/  ISETP.GT.U32.AND P5, PT, R0, R11, PT ;  /* 0x0000000b0000720c */ /* 0x000fe20003fa4070 */
[----:B------:R-:W-:Y:S02]  /*1800*/  IMAD.MOV R6, RZ, RZ, -R6 ;  /* 0x000000ffff067224 */ /* 0x000fe400078e0a06 */
[----:B------:R-:W-:Y:S02]  /*1810*/  @!P6 IMAD.IADD R12, R12, 0x1, -R0 ;  /* 0x000000010c0ce824 */ /* 0x000fe400078e0a00 */
[----:B------:R-:W-:-:S02]  /*1820*/  IMAD R10, R0, R6, R10 ;  /* 0x00000006000a7224 */ /* 0x000fc400078e020a */
[----:B------:R-:W-:Y:S01]  /*1830*/  @!P2 IMAD.IADD R4, R4, 0x1, -R0 ;  /* 0x000000010404a824 */ /* 0x000fe200078e0a00 */
[----:B------:R-:W-:Y:S01]  /*1840*/  ISETP.GT.U32.AND P6, PT, R0, R12, PT ;  /* 0x0000000c0000720c */ /* 0x000fe20003fc4070 */
[----:B------:R-:W-:-:S03]  /*1850*/  IMAD.HI.U32 R6, R15, R7, RZ ;  /* 0x000000070f067227 */ /* 0x000fc600078e00ff */
[C---:B------:R-:W-:Y:S01]  /*1860*/  ISETP.GT.U32.AND P2, PT, R0.reuse, R4, PT ;  /* 0x000000040000720c */ /* 0x040fe20003f44070 */
[----:B------:R-:W-:Y:S01]  /*1870*/  @!P5 IMAD.IADD R11, R11, 0x1, -R0 ;  /* 0x000000010b0bd824 */ /* 0x000fe200078e0a00 */
[----:B------:R-:W-:Y:S01]  /*1880*/  ISETP.GT.U32.AND P5, PT, R0, R10, PT ;  /* 0x0000000a0000720c */ /* 0x000fe20003fa4070 */
[----:B------:R-:W-:-:S04]  /*1890*/  IMAD.MOV R6, RZ, RZ, -R6 ;  /* 0x000000ffff067224 */ /* 0x000fc800078e0a06 */
[----:B------:R-:W-:Y:S01]  /*18a0*/  IMAD R7, R0, R6, R7 ;  /* 0x0000000600077224 */ /* 0x000fe200078e0207 */
[----:B------:R-:W-:Y:S01]  /*18b0*/  IABS R6, R22 ;  /* 0x0000001600067213 */ /* 0x000fe20000000000 */
[----:B------:R-:W-:Y:S01]  /*18c0*/  @!P6 IMAD.IADD R12, R12, 0x1, -R0 ;  /* 0x000000010c0ce824 */ /* 0x000fe200078e0a00 */
[----:B------:R-:W-:-:S03]  /*18d0*/  ISETP.GT.U32.AND P6, PT, R0, R5, PT ;  /* 0x000000050000720c */ /* 0x000fc60003fc4070 */
[--C-:B------:R-:W-:Y:S01]  /*18e0*/  @!P2 IMAD.IADD R4, R4, 0x1, -R0.reuse ;  /* 0x000000010404a824 */ /* 0x100fe200078e0a00 */
[----:B------:R-:W-:Y:S01]  /*18f0*/  ISETP.GE.AND P2, PT, R8, RZ, PT ;  /* 0x000000ff0800720c */ /* 0x000fe20003f46270 */
[----:B------:R-:W-:Y:S01]  /*1900*/  @!P5 IMAD.IADD R10, R10, 0x1, -R0 ;  /* 0x000000010a0ad824 */ /* 0x000fe200078e0a00 */
[----:B------:R-:W-:Y:S01]  /*1910*/  IABS R8, R24 ;  /* 0x0000001800087213 */ /* 0x000fe20000000000 */
[----:B------:R-:W-:Y:S01]  /*1920*/  @!P4 IMAD.MOV R4, RZ, RZ, -R4 ;  /* 0x000000ffff04c224 */ /* 0x000fe200078e0a04 */
[----:B------:R-:W-:Y:S02]  /*1930*/  ISETP.GE.AND P4, PT, R2, RZ, PT ;  /* 0x000000ff0200720c */ /* 0x000fe40003f86270 */
[----:B------:R-:W-:Y:S01]  /*1940*/  ISETP.GT.U32.AND P5, PT, R0, R10, PT ;  /* 0x0000000a0000720c */ /* 0x000fe20003fa4070 */
[----:B------:R-:W-:Y:S01]  /*1950*/  IMAD.HI.U32 R16, R15, R8, RZ ;  /* 0x000000080f107227 */ /* 0x000fe200078e00ff */
[----:B------:R-:W-:-:S03]  /*1960*/  IABS R2, R17 ;  /* 0x0000001100027213 */ /* 0x000fc60000000000 */
[----:B------:R-:W-:Y:S02]  /*1970*/  IMAD.MOV R16, RZ, RZ, -R16 ;  /* 0x000000ffff107224 */ /* 0x000fe400078e0a10 */
[----:B------:R-:W-:Y:S02]  /*1980*/  @!P6 IMAD.IADD R5, R5, 0x1, -R0 ;  /* 0x000000010505e824 */ /* 0x000fe400078e0a00 */
[C---:B------:R-:W-:Y:S02]  /*1990*/  IMAD R8, R0.reuse, R16, R8 ;  /* 0x0000001000087224 */ /* 0x040fe400078e0208 */
[----:B------:R-:W-:Y:S01]  /*19a0*/  IMAD.HI.U32 R16, R15, R6, RZ ;  /* 0x000000060f107227 */ /* 0x000fe200078e00ff */
[----:B------:R-:W-:-:S03]  /*19b0*/  ISETP.GT.U32.AND P6, PT, R0, R5, PT ;  /* 0x000000050000720c */ /* 0x000fc60003fc4070 */
[----:B------:R-:W-:Y:S01]  /*19c0*/  @!P5 IMAD.IADD R10, R10, 0x1, -R0 ;  /* 0x000000010a0ad824 */ /* 0x000fe200078e0a00 */
[C---:B------:R-:W-:Y:S01]  /*19d0*/  ISETP.GT.U32.AND P5, PT, R0.reuse, R9, PT ;  /* 0x000000090000720c */ /* 0x040fe20003fa4070 */
[----:B------:R-:W-:Y:S02]  /*19e0*/  IMAD.MOV R16, RZ, RZ, -R16 ;  /* 0x000000ffff107224 */ /* 0x000fe400078e0a10 */
[----:B------:R-:W-:Y:S02]  /*19f0*/  IMAD.MOV.U32 R14, RZ, RZ, R2 ;  /* 0x000000ffff0e7224 */ /* 0x000fe400078e0002 */
[----:B------:R-:W-:Y:S02]  /*1a00*/  IMAD R6, R0, R16, R6 ;  /* 0x0000001000067224 */ /* 0x000fe400078e0206 */
[----:B------:R-:W-:Y:S02]  /*1a10*/  @!P2 IMAD.MOV R10, RZ, RZ, -R10 ;  /* 0x000000ffff0aa224 */ /* 0x000fe400078e0a0a */
[----:B------:R-:W-:-:S04]  /*1a20*/  @!P6 IMAD.IADD R5, R5, 0x1, -R0 ;  /* 0x000000010505e824 */ /* 0x000fc800078e0a00 */
[----:B------:R-:W-:Y:S01]  /*1a30*/  @!P5 IMAD.IADD R9, R9, 0x1, -R0 ;  /* 0x000000010909d824 */ /* 0x000fe200078e0a00 */
[C---:B------:R-:W-:Y:S01]  /*1a40*/  ISETP.GT.U32.AND P5, PT, R0.reuse, R7, PT ;  /* 0x000000070000720c */ /* 0x040fe20003fa4070 */
[----:B------:R-:W-:Y:S01]  /*1a50*/  @!P3 IMAD.MOV R11, RZ, RZ, -R11 ;  /* 0x000000ffff0bb224 */ /* 0x000fe200078e0a0b */
[C---:B------:R-:W-:Y:S01]  /*1a60*/  ISETP.GT.U32.AND P2, PT, R0.reuse, R6, PT ;  /* 0x000000060000720c */ /* 0x040fe20003f44070 */
[C---:B------:R-:W-:Y:S01]  /*1a70*/  IMAD.HI.U32 R2, R15.reuse, R3, RZ ;  /* 0x000000030f027227 */ /* 0x040fe200078e00ff */
[C---:B------:R-:W-:Y:S02]  /*1a80*/  ISETP.GT.U32.AND P6, PT, R0.reuse, R13, PT ;  /* 0x0000000d0000720c */ /* 0x040fe40003fc4070 */
[----:B------:R-:W-:Y:S01]  /*1a90*/  IABS R16, R21 ;  /* 0x0000001500107213 */ /* 0x000fe20000000000 */
[----:B------:R-:W-:Y:S01]  /*1aa0*/  IMAD.HI.U32 R29, R15, R14, RZ ;  /* 0x0000000e0f1d7227 */ /* 0x000fe200078e00ff */
[----:B------:R-:W-:-:S03]  /*1ab0*/  ISETP.GT.U32.AND P3, PT, R0, R9, PT ;  /* 0x000000090000720c */ /* 0x000fc60003f64070 */
[----:B------:R-:W-:-:S04]  /*1ac0*/  IMAD.HI.U32 R15, R15, R26, RZ ;  /* 0x0000001a0f0f7227 */ /* 0x000fc800078e00ff */
[--C-:B------:R-:W-:Y:S02]  /*1ad0*/  @!P5 IMAD.IADD R7, R7, 0x1, -R0.reuse ;  /* 0x000000010707d824 */ /* 0x100fe400078e0a00 */
[----:B------:R-:W-:Y:S02]  /*1ae0*/  @!P1 IMAD.MOV R5, RZ, RZ, -R5 ;  /* 0x000000ffff059224 */ /* 0x000fe400078e0a05 */
[--C-:B------:R-:W-:Y:S01]  /*1af0*/  @!P2 IMAD.IADD R6, R6, 0x1, -R0.reuse ;  /* 0x000000010606a824 */ /* 0x100fe200078e0a00 */
[----:B------:R-:W-:Y:S01]  /*1b00*/  ISETP.GT.U32.AND P1, PT, R0, R7, PT ;  /* 0x000000070000720c */ /* 0x000fe20003f24070 */
[----:B------:R-:W-:Y:S01]  /*1b10*/  IMAD.MOV R15, RZ, RZ, -R15 ;  /* 0x000000ffff0f7224 */ /* 0x000fe200078e0a0f */
[----:B------:R-:W-:Y:S01]  /*1b20*/  ISETP.GE.AND P2, PT, R18, RZ, PT ;  /* 0x000000ff1200720c */ /* 0x000fe20003f46270 */
[----:B------:R-:W-:Y:S01]  /*1b30*/  @!P6 IMAD.IADD R13, R13, 0x1, -R0 ;  /* 0x000000010d0de824 */ /* 0x000fe200078e0a00 */
[----:B------:R-:W-:Y:S01]  /*1b40*/  IABS R18, c[0x0][0x178] ;  /* 0x00005e0000127a13 */ /* 0x000fe20000000000 */
[----:B------:R-:W-:Y:S01]  /*1b50*/  IMAD.MOV R2, RZ, RZ, -R2 ;  /* 0x000000ffff027224 */ /* 0x000fe200078e0a02 */
[----:B------:R-:W-:Y:S01]  /*1b60*/  ISETP.GT.U32.AND P6, PT, R0, R8, PT ;  /* 0x000000080000720c */ /* 0x000fe20003fc4070 */
[----:B------:R-:W-:-:S02]  /*1b70*/  IMAD.MOV R29, RZ, RZ, -R29 ;  /* 0x000000ffff1d7224 */ /* 0x000fc400078e0a1d */
[C---:B------:R-:W-:Y:S02]  /*1b80*/  IMAD R15, R0.reuse, R15, R26 ;  /* 0x0000000f000f7224 */ /* 0x040fe400078e021a */
[C---:B------:R-:W-:Y:S02]  /*1b90*/  IMAD R3, R0.reuse, R2, R3 ;  /* 0x0000000200037224 */ /* 0x040fe400078e0203 */
[C---:B------:R-:W-:Y:S02]  /*1ba0*/  IMAD R2, R0.reuse, R29, R14 ;  /* 0x0000001d00027224 */ /* 0x040fe400078e020e */
[----:B------:R-:W-:Y:S01]  /*1bb0*/  @!P3 IMAD.IADD R9, R9, 0x1, -R0 ;  /* 0x000000010909b824 */ /* 0x000fe200078e0a00 */
[C---:B------:R-:W-:Y:S01]  /*1bc0*/  ISETP.GT.U32.AND P3, PT, R0.reuse, R15, PT ;  /* 0x0000000f0000720c */ /* 0x040fe20003f64070 */
[----:B------:R-:W-:Y:S01]  /*1bd0*/  @!P0 IMAD.MOV R12, RZ, RZ, -R12 ;  /* 0x000000ffff0c8224 */ /* 0x000fe200078e0a0c */
[C---:B------:R-:W-:Y:S01]  /*1be0*/  ISETP.GT.U32.AND P0, PT, R0.reuse, R13, PT ;  /* 0x0000000d0000720c */ /* 0x040fe20003f04070 */
[--C-:B------:R-:W-:Y:S01]  /*1bf0*/  @!P1 IMAD.IADD R7, R7, 0x1, -R0.reuse ;  /* 0x0000000107079824 */ /* 0x100fe200078e0a00 */
[----:B------:R-:W-:Y:S01]  /*1c00*/  ISETP.GT.U32.AND P1, PT, R0, R2, PT ;  /* 0x000000020000720c */ /* 0x000fe20003f24070 */
[--C-:B------:R-:W-:Y:S01]  /*1c10*/  @!P6 IMAD.IADD R8, R8, 0x1, -R0.reuse ;  /* 0x000000010808e824 */ /* 0x100fe200078e0a00 */
[C---:B------:R-:W-:Y:S01]  /*1c20*/  ISETP.GT.U32.AND P6, PT, R0.reuse, R27, PT ;  /* 0x0000001b0000720c */ /* 0x040fe20003fc4070 */
[----:B------:R-:W3:Y:S03]  /*1c30*/  LDL.LU R14, [R1+0x630] ;  /* 0x00063000010e7983 */ /* 0x000ee60000300800 */
[----:B------:R-:W-:Y:S01]  /*1c40*/  ISETP.GT.U32.AND P5, PT, R0, R8, PT ;  /* 0x000000080000720c */ /* 0x000fe20003fa4070 */
[----:B------:R-:W-:Y:S01]  /*1c50*/  @!P2 IMAD.MOV R9, RZ, RZ, -R9 ;  /* 0x000000ffff09a224 */ /* 0x000fe200078e0a09 */
[----:B------:R-:W4:Y:S01]  /*1c60*/  LDL.LU R26, [R1+0x62c] ;  /* 0x00062c00011a7983 */ /* 0x000f220000300800 */
[----:B------:R-:W-:-:S02]  /*1c70*/  @!P3 IMAD.IADD R15, R15, 0x1, -R0 ;  /* 0x000000010f0fb824 */ /* 0x000fc400078e0a00 */
[--C-:B------:R-:W-:Y:S01]  /*1c80*/  @!P0 IMAD.IADD R13, R13, 0x1, -R0.reuse ;  /* 0x000000010d0d8824 */ /* 0x100fe200078e0a00 */
[----:B------:R-:W-:Y:S01]  /*1c90*/  ISETP.GT.U32.AND P0, PT, R0, R3, PT ;  /* 0x000000030000720c */ /* 0x000fe20003f04070 */
[--C-:B------:R-:W-:Y:S01]  /*1ca0*/  @!P1 IMAD.IADD R2, R2, 0x1, -R0.reuse ;  /* 0x0000000102029824 */ /* 0x100fe200078e0a00 */
[----:B------:R-:W-:Y:S01]  /*1cb0*/  ISETP.GT.U32.AND P1, PT, R0, R15, PT ;  /* 0x0000000f0000720c */ /* 0x000fe20003f24070 */
[----:B------:R-:W-:-:S04]  /*1cc0*/  @!P6 IMAD.IADD R27, R27, 0x1, -R0 ;  /* 0x000000011b1be824 */ /* 0x000fc800078e0a00 */
[----:B------:R-:W-:Y:S01]  /*1cd0*/  @!P5 IMAD.IADD R8, R8, 0x1, -R0 ;  /* 0x000000010808d824 */ /* 0x000fe200078e0a00 */
[----:B------:R-:W-:-:S05]  /*1ce0*/  ISETP.GE.AND P5, PT, R25, RZ, PT ;  /* 0x000000ff1900720c */ /* 0x000fca0003fa6270 */
[--C-:B------:R-:W-:Y:S01]  /*1cf0*/  @!P0 IMAD.IADD R3, R3, 0x1, -R0.reuse ;  /* 0x0000000103038824 */ /* 0x100fe200078e0a00 */
[C---:B------:R-:W-:Y:S01]  /*1d00*/  ISETP.GT.U32.AND P0, PT, R0.reuse, R6, PT ;  /* 0x000000060000720c */ /* 0x040fe20003f04070 */
[----:B------:R-:W-:Y:S01]  /*1d10*/  @!P1 IMAD.IADD R15, R15, 0x1, -R0 ;  /* 0x000000010f0f9824 */ /* 0x000fe200078e0a00 */
[----:B------:R-:W-:Y:S01]  /*1d20*/  ISETP.GT.U32.AND P6, PT, R0, R27, PT ;  /* 0x0000001b0000720c */ /* 0x000fe20003fc4070 */
[----:B------:R-:W3:Y:S01]  /*1d30*/  LDL.LU R25, [R1+0x628] ;  /* 0x0006280001197983 */ /* 0x000ee20000300800 */
[----:B------:R-:W-:-:S03]  /*1d40*/  ISETP.GE.AND P1, PT, R17, RZ, PT ;  /* 0x000000ff1100720c */ /* 0x000fc60003f26270 */
[----:B------:R-:W-:Y:S01]  /*1d50*/  @!P5 IMAD.MOV R13, RZ, RZ, -R13 ;  /* 0x000000ffff0dd224 */ /* 0x000fe200078e0a0d */
[C---:B------:R-:W-:Y:S02]  /*1d60*/  ISETP.GT.U32.AND P5, PT, R0.reuse, R2, PT ;  /* 0x000000020000720c */ /* 0x040fe40003fa4070 */
[----:B------:R-:W-:-:S03]  /*1d70*/  ISETP.GT.U32.AND P3, PT, R0, R3, PT ;  /* 0x000000030000720c */ /* 0x000fc60003f64070 */
[--C-:B------:R-:W-:Y:S02]  /*1d80*/  @!P0 IMAD.IADD R6, R6, 0x1, -R0.reuse ;  /* 0x0000000106068824 */ /* 0x100fe400078e0a00 */
[--C-:B------:R-:W-:Y:S01]  /*1d90*/  @!P6 IMAD.IADD R27, R27, 0x1, -R0.reuse ;  /* 0x000000011b1be824 */ /* 0x100fe200078e0a00 */
[----:B------:R-:W-:Y:S02]  /*1da0*/  ISETP.GE.AND P6, PT, R24, RZ, PT ;  /* 0x000000ff1800720c */ /* 0x000fe40003fc6270 */
[----:B------:R-:W-:Y:S01]  /*1db0*/  ISETP.GE.AND P2, PT, R23, RZ, PT ;  /* 0x000000ff1700720c */ /* 0x000fe20003f46270 */
[----:B------:R-:W3:Y:S02]  /*1dc0*/  LDL.LU R24, [R1+0x624] ;  /* 0x0006240001187983 */ /* 0x000ee40000300800 */
[--C-:B------:R-:W-:Y:S02]  /*1dd0*/  @!P5 IMAD.IADD R2, R2, 0x1, -R0.reuse ;  /* 0x000000010202d824 */ /* 0x100fe400078e0a00 */
[----:B------:R-:W-:Y:S01]  /*1de0*/  @!P3 IMAD.IADD R3, R3, 0x1, -R0 ;  /* 0x000000010303b824 */ /* 0x000fe200078e0a00 */
[----:B------:R-:W-:Y:S01]  /*1df0*/  ISETP.GE.AND P3, PT, R20, RZ, PT ;  /* 0x000000ff1400720c */ /* 0x000fe20003f66270 */
[----:B------:R-:W-:Y:S01]  /*1e00*/  @!P4 IMAD.MOV R27, RZ, RZ, -R27 ;  /* 0x000000ffff1bc224 */ /* 0x000fe200078e0a1b */
[----:B------:R-:W3:Y:S03]  /*1e10*/  LDL.LU R23, [R1+0x620] ;  /* 0x0006200001177983 */ /* 0x000ee60000300800 */
[----:B------:R-:W-:Y:S01]  /*1e20*/  @!P6 IMAD.MOV R8, RZ, RZ, -R8 ;  /* 0x000000ffff08e224 */ /* 0x000fe200078e0a08 */
[----:B------:R-:W-:Y:S01]  /*1e30*/  ISETP.GE.AND P4, PT, R22, RZ, PT ;  /* 0x000000ff1600720c */ /* 0x000fe20003f86270 */
[----:B------:R-:W-:Y:S01]  /*1e40*/  @!P2 IMAD.MOV R7, RZ, RZ, -R7 ;  /* 0x000000ffff07a224 */ /* 0x000fe200078e0a07 */
[----:B------:R-:W3:Y:S04]  /*1e50*/  LDL.LU R22, [R1+0x61c] ;  /* 0x00061c0001167983 */ /* 0x000ee80000300800 */
[----:B------:R-:W3:Y:S01]  /*1e60*/  LDL.LU R20, [R1+0x618] ;  /* 0x0006180001147983 */ /* 0x000ee20000300800 */
[----:B------:R-:W-:-:S02]  /*1e70*/  @!P3 IMAD.MOV R3, RZ, RZ, -R3 ;  /* 0x000000ffff03b224 */ /* 0x000fc400078e0a03 */
[----:B--2---:R-:W-:-:S04]  /*1e80*/  IMAD.HI.U32 R28, R28, R16, RZ ;  /* 0x000000101c1c7227 */ /* 0x004fc800078e00ff */
[----:B------:R-:W-:-:S04]  /*1e90*/  IMAD.MOV R28, RZ, RZ, -R28 ;  /* 0x000000ffff1c7224 */ /* 0x000fc800078e0a1c */
[----:B------:R-:W-:Y:S02]  /*1ea0*/  IMAD R16, R18, R28, R16 ;  /* 0x0000001c12107224 */ /* 0x000fe400078e0210 */
[----:B------:R-:W-:-:S05]  /*1eb0*/  IMAD.MOV.U32 R28, RZ, RZ, 0x1f ;  /* 0x0000001fff1c7424 */ /* 0x000fca00078e00ff */
[----:B------:R-:W-:Y:S02]  /*1ec0*/  IADD3 R29, R28, c[0x0][0x180], RZ ;  /* 0x000060001c1d7a10 */ /* 0x000fe40007ffe0ff */
[----:B------:R-:W1:Y:S01]  /*1ed0*/  S2R R28, SR_TID.X ;  /* 0x00000000001c7919 */ /* 0x000e620000002100 */
[----:B------:R-:W-:Y:S02]  /*1ee0*/  ISETP.GT.U32.AND P0, PT, R18, R16, PT ;  /* 0x000000101200720c */ /* 0x000fe40003f04070 */
[----:B-1----:R-:W-:-:S04]  /*1ef0*/  SHF.R.U32.HI R28, RZ, 0x7, R28 ;  /* 0x00000007ff1c7819 */ /* 0x002fc8000001161c */
[----:B------:R-:W-:Y:S02]  /*1f00*/  SGXT.U32 R17, R28, 0x2 ;  /* 0x000000021c11781a */ /* 0x000fe40000000000 */
[----:B------:R-:W1:Y:S01]  /*1f10*/  S2R R28, SR_TID.X ;  /* 0x00000000001c7919 */ /* 0x000e620000002100 */
[----:B------:R-:W-:-:S04]  /*1f20*/  ISETP.GT.AND P5, PT, R29, 0x1f, PT ;  /* 0x0000001f1d00780c */ /* 0x000fc80003fa4270 */
[----:B------:R-:W-:Y:S01]  /*1f30*/  @!P0 IMAD.IADD R16, R16, 0x1, -R18 ;  /* 0x0000000110108824 */ /* 0x000fe200078e0a12 */
[C---:B------:R-:W-:Y:S02]  /*1f40*/  LOP3.LUT R29, R17.reuse, 0x4, RZ, 0xfc, !PT ;  /* 0x00000004111d7812 */ /* 0x040fe400078efcff */
[----:B------:R-:W-:Y:S02]  /*1f50*/  ISETP.GE.AND P0, PT, R17, c[0x0][0x180], PT ;  /* 0x0000600011007a0c */ /* 0x000fe40003f06270 */
[----:B------:R-:W-:Y:S02]  /*1f60*/  SEL R0, RZ, 0x4, !P5 ;  /* 0x00000004ff007807 */ /* 0x000fe40006800000 */
[----:B------:R-:W-:Y:S02]  /*1f70*/  ISETP.GE.AND P6, PT, R29, c[0x0][0x180], PT ;  /* 0x000060001d007a0c */ /* 0x000fe40003fc6270 */
[----:B------:R-:W-:Y:S02]  /*1f80*/  SEL R29, R0, RZ, !P0 ;  /* 0x000000ff001d7207 */ /* 0x000fe40004000000 */
[----:B------:R-:W-:-:S02]  /*1f90*/  ISETP.GE.AND P5, PT, R19, RZ, PT ;  /* 0x000000ff1300720c */ /* 0x000fc40003fa6270 */
[----:B------:R-:W2:Y:S01]  /*1fa0*/  LDL.LU R19, [R1+0x614] ;  /* 0x0006140001137983 */ /* 0x000ea20000300800 */
[----:B-1----:R-:W-:-:S04]  /*1fb0*/  LOP3.LUT R28, R28, 0x1f, RZ, 0xc0, !PT ;  /* 0x0000001f1c1c7812 */ /* 0x002fc800078ec0ff */
[----:B------:R-:W-:Y:S02]  /*1fc0*/  ISETP.GE.AND P0, PT, R28, c[0x0][0x180], PT ;  /* 0x000060001c007a0c */ /* 0x000fe40003f06270 */
[----:B------:R-:W-:Y:S02]  /*1fd0*/  LOP3.LUT R28, R17, 0x8, RZ, 0xfc, !PT ;  /* 0x00000008111c7812 */ /* 0x000fe400078efcff */
[----:B------:R-:W-:Y:S02]  /*1fe0*/  SEL R17, R0, RZ, !P6 ;  /* 0x000000ff00117207 */ /* 0x000fe40007000000 */
[----:B------:R-:W-:Y:S02]  /*1ff0*/  ISETP.GT.U32.AND P2, PT, R18, R16, PT ;  /* 0x000000101200720c */ /* 0x000fe40003f44070 */
[----:B------:R-:W2:Y:S01]  /*2000*/  LDL.LU R18, [R1+0x610] ;  /* 0x0006100001127983 */ /* 0x000ea20000300800 */
[----:B------:R-:W-:-:S03]  /*2010*/  ISETP.NE.U32.AND P3, PT, R17, RZ, PT ;  /* 0x000000ff1100720c */ /* 0x000fc60003f65070 */
[----:B------:R1:W-:Y:S01]  /*2020*/  STL [R1+0x5d0], R0 ;  /* 0x0005d00001007387 */ /* 0x0003e20000100800 */
[----:B------:R-:W-:-:S03]  /*2030*/  ISETP.GE.AND P6, PT, R28, c[0x0][0x180], PT ;  /* 0x000060001c007a0c */ /* 0x000fc60003fc6270 */
[----:B------:R-:W3:Y:S01]  /*2040*/  LDL.LU R17, [R1+0x60c] ;  /* 0x00060c0001117983 */ /* 0x000ee20000300800 */
[----:B------:R-:W-:Y:S01]  /*2050*/  SEL R28, R0, RZ, !P0 ;  /* 0x000000ff001c7207 */ /* 0x000fe20004000000 */
[----:B------:R-:W-:Y:S01]  /*2060*/  @!P5 IMAD.MOV R15, RZ, RZ, -R15 ;  /* 0x000000ffff0fd224 */ /* 0x000fe200078e0a0f */
[----:B------:R-:W-:Y:S02]  /*2070*/  ISETP.GE.AND P5, PT, R21, RZ, PT ;  /* 0x000000ff1500720c */ /* 0x000fe40003fa6270 */
[----:B------:R-:W-:Y:S02]  /*2080*/  ISETP.NE.U32.AND P0, PT, R28, RZ, PT ;  /* 0x000000ff1c00720c */ /* 0x000fe40003f05070 */
[----:B------:R-:W-:Y:S02]  /*2090*/  SEL R28, R0, RZ, !P6 ;  /* 0x000000ff001c7207 */ /* 0x000fe40007000000 */
[----:B-1----:R-:W4:Y:S04]  /*20a0*/  LDL.LU R0, [R1+0x14] ;  /* 0x0000140001007983 */ /* 0x002f280000300800 */
[----:B------:R-:W4:Y:S01]  /*20b0*/  LDL.LU R21, [R1+0x608] ;  /* 0x0006080001157983 */ /* 0x000f220000300800 */
[----:B------:R-:W-:Y:S01]  /*20c0*/  @!P4 IMAD.MOV R6, RZ, RZ, -R6 ;  /* 0x000000ffff06c224 */ /* 0x000fe200078e0a06 */
[----:B------:R-:W-:-:S02]  /*20d0*/  ISETP.NE.U32.AND P4, PT, R29, RZ, PT ;  /* 0x000000ff1d00720c */ /* 0x000fc40003f85070 */
[----:B------:R-:W-:-:S05]  /*20e0*/  IABS R29, c[0x0][0x178] ;  /* 0x00005e00001d7a13 */ /* 0x000fca0000000000 */
[----:B------:R-:W-:Y:S02]  /*20f0*/  @!P2 IMAD.IADD R16, R16, 0x1, -R29 ;  /* 0x000000011010a824 */ /* 0x000fe400078e0a1d */
[----:B------:R-:W1:Y:S01]  /*2100*/  S2R R29, SR_TID.X ;  /* 0x00000000001d7919 */ /* 0x000e620000002100 */
[----:B------:R-:W-:Y:S01]  /*2110*/  ISETP.NE.U32.AND P6, PT, R28, RZ, PT ;  /* 0x000000ff1c00720c */ /* 0x000fe20003fc5070 */
[----:B------:R-:W-:Y:S01]  /*2120*/  IMAD.MOV.U32 R28, RZ, RZ, R2 ;  /* 0x000000ffff1c7224 */ /* 0x000fe200078e0002 */
[----:B------:R-:W-:Y:S02]  /*2130*/  ISETP.NE.AND P2, PT, RZ, c[0x0][0x17c], PT ;  /* 0x00005f00ff007a0c */ /* 0x000fe40003f45270 */
[----:B------:R-:W-:-:S04]  /*2140*/  LOP3.LUT R2, RZ, c[0x0][0x17c], RZ, 0x33, !PT ;  /* 0x00005f00ff027a12 */ /* 0x000fc800078e33ff */
[----:B------:R-:W-:Y:S02]  /*2150*/  SEL R2, R2, R27, !P2 ;  /* 0x0000001b02027207 */ /* 0x000fe40005000000 */
[----:B------:R-:W-:-:S03]  /*2160*/  LOP3.LUT R27, RZ, c[0x0][0x17c], RZ, 0x33, !PT ;  /* 0x00005f00ff1b7a12 */ /* 0x000fc600078e33ff */
[----:B------:R3:W-:Y:S01]  /*2170*/  STL [R1+0x28], R2 ;  /* 0x0000280201007387 */ /* 0x0007e20000100800 */
[----:B-1----:R-:W-:-:S04]  /*2180*/  SHF.R.U32.HI R29, RZ, 0x7, R29 ;  /* 0x00000007ff1d7819 */ /* 0x002fc8000001161d */
[----:B------:R-:W-:-:S05]  /*2190*/  SGXT.U32 R29, R29, 0x2 ;  /* 0x000000021d1d781a */ /* 0x000fca0000000000 */
[----:B------:R-:W-:Y:S01]  /*21a0*/  IMAD R29, R29, c[0x0][0x188], RZ ;  /* 0x000062001d1d7a24 */ /* 0x000fe200078e02ff */
[C---:B--2---:R-:W-:Y:S02]  /*21b0*/  SEL R29, R27.reuse, R18, !P2 ;  /* 0x000000121b1d7207 */ /* 0x044fe40005000000 */
[C---:B------:R-:W-:Y:S02]  /*21c0*/  SEL R18, R27.reuse, R19, !P2 ;  /* 0x000000131b127207 */ /* 0x040fe40005000000 */
[C---:B---3--:R-:W-:Y:S02]  /*21d0*/  SEL R2, R27.reuse, R17, !P2 ;  /* 0x000000111b027207 */ /* 0x048fe40005000000 */
[----:B------:R-:W2:Y:S04]  /*21e0*/  LDL.LU R17, [R1+0x4] ;  /* 0x0000040001117983 */ /* 0x000ea80000300800 */
[----:B------:R1:W-:Y:S04]  /*21f0*/  STL [R1+0x20], R2 ;  /* 0x0000200201007387 */ /* 0x0003e80000100800 */
[----:B------:R-:W-:Y:S01]  /*2200*/  STL [R1+0x24], R29 ;  /* 0x0000241d01007387 */ /* 0x000fe20000100800 */
[----:B-1----:R-:W-:-:S03]  /*2210*/  SEL R2, R27, R20, !P2 ;  /* 0x000000141b027207 */ /* 0x002fc60005000000 */
[----:B------:R-:W3:Y:S04]  /*2220*/  LDL.LU R20, [R1+0x34] ;  /* 0x0000340001147983 */ /* 0x000ee80000300800 */
[----:B------:R4:W-:Y:S04]  /*2230*/  STL [R1+0x1c], R18 ;  /* 0x00001c1201007387 */ /* 0x0009e80000100800 */
[----:B------:R1:W-:Y:S01]  /*2240*/  STL [R1+0xc], R2 ;  /* 0x00000c0201007387 */ /* 0x0003e20000100800 */
[----:B----4-:R-:W-:-:S03]  /*2250*/  SEL R18, R27, R21, !P2 ;  /* 0x000000151b127207 */ /* 0x010fc60005000000 */
[----:B------:R-:W4:Y:S01]  /*2260*/  LDL.LU R21, [R1+0x30] ;  /* 0x0000300001157983 */ /* 0x000f220000300800 */
[----:B-1----:R-:W-:-:S03]  /*2270*/  SEL R2, R27, R22, !P2 ;  /* 0x000000161b027207 */ /* 0x002fc60005000000 */
[----:B------:R1:W-:Y:S01]  /*2280*/  STL [R1+0x18], R18 ;  /* 0x0000181201007387 */ /* 0x0003e20000100800 */
[----:B------:R-:W-:-:S03]  /*2290*/  SEL R29, R27, R24, !P2 ;  /* 0x000000181b1d7207 */ /* 0x000fc60005000000 */
[----:B------:R-:W2:Y:S01]  /*22a0*/  LDL.LU R22, [R1+0x2c] ;  /* 0x00002c0001167983 */ /* 0x000ea20000300800 */
[----:B------:R-:W-:-:S03]  /*22b0*/  SEL R19, R27, R25, !P2 ;  /* 0x000000191b137207 */ /* 0x000fc60005000000 */
[----:B------:R-:W-:Y:S04]  /*22c0*/  STL [R1], R2 ;  /* 0x0000000201007387 */ /* 0x000fe80000100800 */
[----:B------:R-:W2:Y:S04]  /*22d0*/  LDL.LU R24, [R1+0x10] ;  /* 0x0000100001187983 */ /* 0x000ea80000300800 */
[----:B------:R-:W2:Y:S01]  /*22e0*/  LDL.LU R25, [R1+0x8] ;  /* 0x0000080001197983 */ /* 0x000ea20000300800 */
[C---:B-1----:R-:W-:Y:S02]  /*22f0*/  SEL R18, R27.reuse, R14, !P2 ;  /* 0x0000000e1b127207 */ /* 0x042fe40005000000 */
[----:B------:R-:W-:-:S03]  /*2300*/  SEL R23, R27, R23, !P2 ;  /* 0x000000171b177207 */ /* 0x000fc60005000000 */
[----:B------:R1:W-:Y:S01]  /*2310*/  STL.64 [R1+0x5f8], R18 ;  /* 0x0005f81201007387 */ /* 0x0003e20000100a00 */
[C---:B------:R-:W-:Y:S02]  /*2320*/  SEL R0, R27.reuse, R0, !P2 ;  /* 0x000000001b007207 */ /* 0x040fe40005000000 */
[C---:B------:R-:W-:Y:S02]  /*2330*/  SEL R12, R27.reuse, R12, !P2 ;  /* 0x0000000c1b0c7207 */ /* 0x040fe40005000000 */
[C---:B------:R-:W-:Y:S02]  /*2340*/  SEL R11, R27.reuse, R11, !P2 ;  /* 0x0000000b1b0b7207 */ /* 0x040fe40005000000 */
[C---:B------:R-:W-:Y:S02]  /*2350*/  SEL R10, R27.reuse, R10, !P2 ;  /* 0x0000000a1b0a7207 */ /* 0x040fe40005000000 */
[C---:B------:R-:W-:Y:S02]  /*2360*/  SEL R13, R27.reuse, R13, !P2 ;  /* 0x0000000d1b0d7207 */ /* 0x040fe40005000000 */
[C---:B------:R-:W-:Y:S01]  /*2370*/  SEL R8, R27.reuse, R8, !P2 ;  /* 0x000000081b087207 */ /* 0x040fe20005000000 */
[----:B------:R-:W-:Y:S01]  /*2380*/  @!P1 IMAD.MOV R28, RZ, RZ, -R28 ;  /* 0x000000ffff1c9224 */ /* 0x000fe200078e0a1c */
[----:B------:R-:W-:-:S02]  /*2390*/  SEL R3, R27, R3, !P2 ;  /* 0x000000031b037207 */ /* 0x000fc40005000000 */
[C---:B------:R-:W-:Y:S02]  /*23a0*/  SEL R15, R27.reuse, R15, !P2 ;  /* 0x0000000f1b0f7207 */ /* 0x040fe40005000000 */
[C---:B---3--:R-:W-:Y:S02]  /*23b0*/  SEL R20, R27.reuse, R20, !P2 ;  /* 0x000000141b147207 */ /* 0x048fe40005000000 */
[C---:B----4-:R-:W-:Y:S02]  /*23c0*/  SEL R21, R27.reuse, R21, !P2 ;  /* 0x000000151b157207 */ /* 0x050fe40005000000 */
[----:B--2---:R-:W-:-:S05]  /*23d0*/  SEL R22, R27, R22, !P2 ;  /* 0x000000161b167207 */ /* 0x004fca0005000000 */
[----:B------:R-:W-:Y:S01]  /*23e0*/  STL.64 [R1+0x600], R22 ;  /* 0x0006001601007387 */ /* 0x000fe20000100a00 */
[----:B-1----:R-:W-:-:S03]  /*23f0*/  SEL R18, R27, R24, !P2 ;  /* 0x000000181b127207 */ /* 0x002fc60005000000 */
[----:B------:R-:W-:Y:S01]  /*2400*/  STL.64 [R1+0x5f0], R20 ;  /* 0x0005f01401007387 */ /* 0x000fe20000100a00 */
[----:B------:R-:W-:-:S03]  /*2410*/  SEL R14, R27, R25, !P2 ;  /* 0x000000191b0e7207 */ /* 0x000fc60005000000 */
[----:B------:R-:W1:Y:S04]  /*2420*/  S2R R25, SR_TID.X ;  /* 0x0000000000197919 */ /* 0x000e680000002100 */
[----:B------:R-:W-:Y:S04]  /*2430*/  STL [R1+0x4], R18 ;  /* 0x0000041201007387 */ /* 0x000fe80000100800 */
[----:B------:R2:W-:Y:S04]  /*2440*/  STL [R1+0x8], R0 ;  /* 0x0000080001007387 */ /* 0x0005e80000100800 */
[----:B------:R-:W-:Y:S01]  /*2450*/  STL [R1+0x5ec], R12 ;  /* 0x0005ec0c01007387 */ /* 0x000fe20000100800 */
[----:B--2---:R-:W-:-:S03]  /*2460*/  SEL R0, R27, R5, !P2 ;  /* 0x000000051b007207 */ /* 0x004fc60005000000 */
[----:B------:R-:W-:Y:S01]  /*2470*/  STL [R1+0x5e4], R11 ;  /* 0x0005e40b01007387 */ /* 0x000fe20000100800 */
[----:B------:R-:W-:-:S03]  /*2480*/  SEL R5, R27, R9, !P2 ;  /* 0x000000091b057207 */ /* 0x000fc60005000000 */
[----:B------:R-:W-:Y:S04]  /*2490*/  STL [R1+0x5e0], R10 ;  /* 0x0005e00a01007387 */ /* 0x000fe80000100800 */
[----:B------:R2:W-:Y:S04]  /*24a0*/  STL [R1+0x64], R0 ;  /* 0x0000640001007387 */ /* 0x0005e80000100800 */
[----:B------:R-:W-:Y:S01]  /*24b0*/  STL [R1+0x5dc], R13 ;  /* 0x0005dc0d01007387 */ /* 0x000fe20000100800 */
[----:B--2---:R-:W-:-:S03]  /*24c0*/  SEL R0, R27, R7, !P2 ;  /* 0x000000071b007207 */ /* 0x004fc60005000000 */
[----:B------:R2:W-:Y:S04]  /*24d0*/  STL [R1+0x8c], R5 ;  /* 0x00008c0501007387 */ /* 0x0005e80000100800 */
[----:B------:R-:W-:Y:S04]  /*24e0*/  STL [R1+0x9c], R8 ;  /* 0x00009c0801007387 */ /* 0x000fe80000100800 */
[----:B------:R3:W-:Y:S01]  /*24f0*/  STL [R1+0xac], R0 ;  /* 0x0000ac0001007387 */ /* 0x0007e20000100800 */
[C---:B--2---:R-:W-:Y:S02]  /*2500*/  SEL R5, R27.reuse, R6, !P2 ;  /* 0x000000061b057207 */ /* 0x044fe40005000000 */
[----:B---3--:R-:W-:-:S03]  /*2510*/  SEL R0, R27, R28, !P2 ;  /* 0x0000001c1b007207 */ /* 0x008fc60005000000 */
[----:B------:R-:W-:Y:S04]  /*2520*/  STL [R1+0xbc], R5 ;  /* 0x0000bc0501007387 */ /* 0x000fe80000100800 */
[----:B------:R-:W-:Y:S04]  /*2530*/  STL [R1+0x5d4], R0 ;  /* 0x0005d40001007387 */ /* 0x000fe80000100800 */
[----:B------:R1:W-:Y:S02]  /*2540*/  STL [R1+0xcc], R3 ;  /* 0x0000cc0301007387 */ /* 0x0003e40000100800 */
[----:B-1----:R-:W-:-:S04]  /*2550*/  SHF.R.U32.HI R3, RZ, 0x7, R25 ;  /* 0x00000007ff037819 */ /* 0x002fc80000011619 */
[----:B------:R-:W-:-:S04]  /*2560*/  SGXT.U32 R3, R3, 0x2 ;  /* 0x000000020303781a */ /* 0x000fc80000000000 */
[----:B------:R-:W-:Y:S01]  /*2570*/  LOP3.LUT R5, R3, 0x14, RZ, 0xfc, !PT ;  /* 0x0000001403057812 */ /* 0x000fe200078efcff */
[----:B------:R1:W-:Y:S04]  /*2580*/  STL [R1+0x5d8], R15 ;  /* 0x0005d80f01007387 */ /* 0x0003e80000100800 */
[----:B------:R-:W2:Y:S04]  /*2590*/  LDL.LU R12, [R1+0x28] ;  /* 0x00002800010c7983 */ /* 0x000ea80000300800 */
[----:B------:R-:W3:Y:S04]  /*25a0*/  LDL.LU R5, [R1+0x20] ;  /* 0x0000200001057983 */ /* 0x000ee80000300800 */
[----:B------:R-:W4:Y:S01]  /*25b0*/  S2R R24, SR_TID.X ;  /* 0x0000000000187919 */ /* 0x000f220000002100 */
[----:B------:R-:W-:-:S02]  /*25c0*/  ISETP.NE.AND P1, PT, RZ, c[0x0][0x178], PT ;  /* 0x00005e00ff007a0c */ /* 0x000fc40003f25270 */
[C---:B------:R-:W-:Y:S02]  /*25d0*/  SEL R2, R27.reuse, R26, !P2 ;  /* 0x0000001a1b027207 */ /* 0x040fe40005000000 */
[C---:B------:R-:W-:Y:S02]  /*25e0*/  SEL R17, R27.reuse, R17, !P2 ;  /* 0x000000111b117207 */ /* 0x040fe40005000000 */
[----:B------:R-:W-:Y:S01]  /*25f0*/  SEL R4, R27, R4, !P2 ;  /* 0x000000041b047207 */ /* 0x000fe20005000000 */
[----:B------:R-:W-:Y:S02]  /*2600*/  @!P5 IMAD.MOV R16, RZ, RZ, -R16 ;  /* 0x000000ffff10d224 */ /* 0x000fe400078e0a10 */
[----:B------:R-:W-:-:S04]  /*2610*/  IMAD.MOV.U32 R8, RZ, RZ, c[0x0][0x188] ;  /* 0x00006200ff087624 */ /* 0x000fc800078e00ff */
[----:B------:R-:W-:Y:S02]  /*2620*/  @!P1 LOP3.LUT R16, RZ, c[0x0][0x178], RZ, 0x33, !PT ;  /* 0x00005e00ff109a12 */ /* 0x000fe400078e33ff */
[----:B----4-:R-:W-:Y:S02]  /*2630*/  LOP3.LUT R27, R24, 0x1f, RZ, 0xc0, !PT ;  /* 0x0000001f181b7812 */ /* 0x010fe400078ec0ff */
[----:B------:R-:W-:-:S04]  /*2640*/  SHF.R.U32.HI R24, RZ, 0x7, R24 ;  /* 0x00000007ff187819 */ /* 0x000fc80000011618 */
[----:B------:R-:W-:Y:S01]  /*2650*/  SGXT.U32 R24, R24, 0x2 ;  /* 0x000000021818781a */ /* 0x000fe20000000000 */
[----:B------:R-:W-:-:S04]  /*2660*/  IMAD R27, R27, c[0x0][0x18c], RZ ;  /* 0x000063001b1b7a24 */ /* 0x000fc800078e02ff */
[----:B------:R-:W-:Y:S02]  /*2670*/  IMAD R24, R24, c[0x0][0x188], RZ ;  /* 0x0000620018187a24 */ /* 0x000fe400078e02ff */
[----:B------:R-:W-:Y:S02]  /*2680*/  IMAD.SHL.U32 R28, R27, 0x4, RZ ;  /* 0x000000041b1c7824 */ /* 0x000fe400078e00ff */
[----:B------:R-:W-:Y:S02]  /*2690*/  IMAD R19, R8, 0x4, R24 ;  /* 0x0000000408137824 */ /* 0x000fe400078e0218 */
[----:B------:R-:W-:Y:S02]  /*26a0*/  IMAD R13, R16, c[0x0][0x184], RZ ;  /* 0x00006100100d7a24 */ /* 0x000fe400078e02ff */
[----:B------:R-:W-:Y:S01]  /*26b0*/  IMAD.SHL.U32 R10, R24, 0x4, RZ ;  /* 0x00000004180a7824 */ /* 0x000fe200078e00ff */
[----:B------:R-:W-:Y:S01]  /*26c0*/  IADD3 R24, P2, R28, c[0x0][0x168], RZ ;  /* 0x00005a001c187a10 */ /* 0x000fe20007f5e0ff */
[----:B------:R-:W-:-:S02]  /*26d0*/  IMAD R21, R8, 0x4, R19 ;  /* 0x0000000408157824 */ /* 0x000fc400078e0213 */
[----:B-1----:R-:W-:Y:S01]  /*26e0*/  IMAD.SHL.U32 R15, R13, 0x4, RZ ;  /* 0x000000040d0f7824 */ /* 0x002fe200078e00ff */
[----:B------:R-:W-:Y:S01]  /*26f0*/  LEA.HI.X.SX32 R25, R27, c[0x0][0x16c], 0x2, P2 ;  /* 0x00005b001b197a11 */ /* 0x000fe200010f16ff */
[C---:B------:R-:W-:Y:S01]  /*2700*/  IMAD R9, R8.reuse, 0x4, R21 ;  /* 0x0000000408097824 */ /* 0x040fe200078e0215 */
[----:B------:R-:W-:Y:S02]  /*2710*/  LOP3.LUT R6, R3, 0x10, RZ, 0xfc, !PT ;  /* 0x0000001003067812 */ /* 0x000fe400078efcff */
[----:B------:R-:W-:Y:S01]  /*2720*/  IADD3 R26, P2, R15, c[0x0][0x160], RZ ;  /* 0x000058000f1a7a10 */ /* 0x000fe20007f5e0ff */
[----:B------:R1:W-:Y:S01]  /*2730*/  STL [R1+0x108], R13 ;  /* 0x0001080d01007387 */ /* 0x0003e20000100800 */
[----:B------:R-:W-:Y:S01]  /*2740*/  IMAD R16, R8, 0x4, R9 ;  /* 0x0000000408107824 */ /* 0x000fe200078e0209 */
[C---:B------:R-:W-:Y:S01]  /*2750*/  LOP3.LUT R0, R3.reuse, 0xc, RZ, 0xfc, !PT ;  /* 0x0000000c03007812 */ /* 0x040fe200078efcff */
[----:B------:R-:W-:Y:S01]  /*2760*/  IMAD R23, R3, c[0x0][0x188], RZ ;  /* 0x0000620003177a24 */ /* 0x000fe200078e02ff */
[----:B------:R-:W4:Y:S01]  /*2770*/  LDL.LU R11, [R1+0x24] ;  /* 0x00002400010b7983 */ /* 0x000f220000300800 */
[----:B------:R-:W-:Y:S01]  /*2780*/  LEA.HI.X.SX32 R27, R13, c[0x0][0x164], 0x2, P2 ;  /* 0x000059000d1b7a11 */ /* 0x000fe200010f16ff */
[----:B------:R-:W-:Y:S01]  /*2790*/  IMAD.SHL.U32 R20, R9, 0x4, RZ ;  /* 0x0000000409147824 */ /* 0x000fe200078e00ff */
[----:B------:R-:W-:Y:S01]  /*27a0*/  IADD3 R22, P2, R10, R26, RZ ;  /* 0x0000001a0a167210 */ /* 0x000fe20007f5e0ff */
[----:B------:R-:W-:Y:S04]  /*27b0*/  STL [R1+0x510], R28 ;  /* 0x0005101c01007387 */ /* 0x000fe80000100800 */
[----:B------:R1:W-:Y:S02]  /*27c0*/  STL [R1+0x1b4], R15 ;  /* 0x0001b40f01007387 */ /* 0x0003e40000100800 */
[----:B-1----:R-:W-:-:S02]  /*27d0*/  IMAD.SHL.U32 R13, R16, 0x4, RZ ;  /* 0x00000004100d7824 */ /* 0x002fc400078e00ff */
[----:B------:R-:W4:Y:S01]  /*27e0*/  LDL.LU R7, [R1+0x1c] ;  /* 0x00001c0001077983 */ /* 0x000f220000300800 */
[----:B------:R-:W-:-:S03]  /*27f0*/  ISETP.GE.AND P1, PT, R0, c[0x0][0x180], PT ;  /* 0x0000600000007a0c */ /* 0x000fc60003f26270 */
[----:B------:R-:W4:Y:S01]  /*2800*/  LDL.LU R6, [R1+0xc] ;  /* 0x00000c0001067983 */ /* 0x000f220000300800 */
[----:B------:R-:W-:Y:S01]  /*2810*/  IMAD R15, R8, 0x4, R16 ;  /* 0x00000004080f7824 */ /* 0x000fe200078e0210 */
[----:B------:R-:W-:Y:S02]  /*2820*/  LEA.HI.X.SX32 R23, R23, R27, 0x2, P2 ;  /* 0x0000001b17177211 */ /* 0x000fe400010f16ff */
[----:B------:R-:W4:Y:S01]  /*2830*/  LDL.LU R9, [R1+0x18] ;  /* 0x0000180001097983 */ /* 0x000f220000300800 */
[----:B------:R-:W-:-:S03]  /*2840*/  IMAD.SHL.U32 R0, R19, 0x4, RZ ;  /* 0x0000000413007824 */ /* 0x000fc600078e00ff */
[----:B------:R-:W-:Y:S04]  /*2850*/  STL [R1+0xf8], R16 ;  /* 0x0000f81001007387 */ /* 0x000fe80000100800 */
[----:B------:R-:W-:Y:S04]  /*2860*/  STL [R1+0x4b8], R20 ;  /* 0x0004b81401007387 */ /* 0x000fe80000100800 */
[----:B------:R-:W4:Y:S01]  /*2870*/  LDL.LU R10, [R1] ;  /* 0x00000000010a7983 */ /* 0x000f220000300800 */
[----:B------:R-:W-:-:S03]  /*2880*/  IMAD.SHL.U32 R18, R21, 0x4, RZ ;  /* 0x0000000415127824 */ /* 0x000fc600078e00ff */
[----:B------:R-:W-:Y:S04]  /*2890*/  STL [R1+0x148], R15 ;  /* 0x0001480f01007387 */ /* 0x000fe80000100800 */
[----:B------:R-:W-:Y:S01]  /*28a0*/  STL [R1+0x4b4], R13 ;  /* 0x0004b40d01007387 */ /* 0x000fe20000100800 */
[----:B------:R-:W-:-:S03]  /*28b0*/  IMAD R28, R8, 0x4, R15 ;  /* 0x00000004081c7824 */ /* 0x000fc600078e020f */
[----:B------:R1:W-:Y:S01]  /*28c0*/  STL.64 [R1+0x50], R22 ;  /* 0x0000501601007387 */ /* 0x0003e20000100a00 */
[----:B------:R-:W-:-:S03]  /*28d0*/  IMAD.SHL.U32 R3, R15, 0x4, RZ ;  /* 0x000000040f037824 */ /* 0x000fc600078e00ff */
[----:B------:R-:W-:Y:S01]  /*28e0*/  STL [R1+0xf0], R28 ;  /* 0x0000f01c01007387 */ /* 0x000fe20000100800 */
[----:B-1----:R-:W-:Y:S01]  /*28f0*/  IADD3 R22, P2, R0, R26, RZ ;  /* 0x0000001a00167210 */ /* 0x002fe20007f5e0ff */
[----:B------:R-:W-:-:S03]  /*2900*/  IMAD.SHL.U32 R0, R28, 0x4, RZ ;  /* 0x000000041c007824 */ /* 0x000fc600078e00ff */
[-C--:B------:R-:W-:Y:S02]  /*2910*/  LEA.HI.X.SX32 R23, R19, R27.reuse, 0x2, P2 ;  /* 0x0000001b13177211 */ /* 0x080fe400010f16ff */
[----:B------:R-:W-:Y:S01]  /*2920*/  IADD3 R18, P2, R18, R26, RZ ;  /* 0x0000001a12127210 */ /* 0x000fe20007f5e0ff */
[----:B------:R-:W-:Y:S03]  /*2930*/  STL [R1+0x4b0], R3 ;  /* 0x0004b00301007387 */ /* 0x000fe60000100800 */
[----:B------:R-:W-:Y:S01]  /*2940*/  LEA.HI.X.SX32 R19, R21, R27, 0x2, P2 ;  /* 0x0000001b15137211 */ /* 0x000fe200010f16ff */
[----:B------:R1:W-:Y:S04]  /*2950*/  STL.64 [R1+0x48], R22 ;  /* 0x0000481601007387 */ /* 0x0003e80000100a00 */
[----:B-1----:R-:W4:Y:S04]  /*2960*/  LDL.LU.64 R22, [R1+0x600] ;  /* 0x0006000001167983 */ /* 0x002f280000300a00 */
[----:B------:R-:W-:Y:S01]  /*2970*/  STL [R1+0x4ac], R0 ;  /* 0x0004ac0001007387 */ /* 0x000fe20000100800 */
[----:B--2---:R-:W-:-:S02]  /*2980*/  IMAD R12, R12, c[0x0][0x190], RZ ;  /* 0x000064000c0c7a24 */ /* 0x004fc400078e02ff */
[----:B---3--:R-:W-:-:S03]  /*2990*/  IMAD R5, R5, c[0x0][0x190], RZ ;  /* 0x0000640005057a24 */ /* 0x008fc600078e02ff */
[----:B------:R-:W-:Y:S04]  /*29a0*/  STL [R1+0x1b0], R12 ;  /* 0x0001b00c01007387 */ /* 0x000fe80000100800 */
[----:B------:R-:W-:Y:S04]  /*29b0*/  STL [R1+0x1ac], R5 ;  /* 0x0001ac0501007387 */ /* 0x000fe80000100800 */
[----:B------:R1:W-:Y:S04]  /*29c0*/  STL.64 [R1+0x40], R18 ;  /* 0x0000401201007387 */ /* 0x0003e80000100a00 */
[----:B-1----:R-:W2:Y:S04]  /*29d0*/  LDL.LU.64 R18, [R1+0x5f8] ;  /* 0x0005f80001127983 */ /* 0x002ea80000300a00 */
[----:B------:R-:W1:Y:S01]  /*29e0*/  S2R R21, SR_TID.X ;  /* 0x0000000000157919 */ /* 0x000e620000002100 */
[----:B------:R-:W-:-:S02]  /*29f0*/  IADD3 R20, P2, R20, R26, RZ ;  /* 0x0000001a14147210 */ /* 0x000fc40007f5e0ff */
[----:B-1----:R-:W-:-:S04]  /*2a00*/  SHF.R.U32.HI R21, RZ, 0x7, R21 ;  /* 0x00000007ff157819 */ /* 0x002fc80000011615 */
[----:B------:R-:W-:-:S05]  /*2a10*/  SGXT.U32 R21, R21, 0x2 ;  /* 0x000000021515781a */ /* 0x000fca0000000000 */
[----:B------:R-:W-:-:S04]  /*2a20*/  IMAD R21, R21, c[0x0][0x188], RZ ;  /* 0x0000620015157a24 */ /* 0x000fc800078e02ff */
[----:B------:R-:W-:-:S04]  /*2a30*/  IMAD R21, R8, 0x4, R21 ;  /* 0x0000000408157824 */ /* 0x000fc800078e0215 */
[C---:B------:R-:W-:Y:S02]  /*2a40*/  IMAD R21, R8.reuse, 0x4, R21 ;  /* 0x0000000408157824 */ /* 0x040fe400078e0215 */
[----:B----4-:R-:W-:Y:S02]  /*2a50*/  IMAD R11, R11, c[0x0][0x190], RZ ;  /* 0x000064000b0b7a24 */ /* 0x010fe400078e02ff */
[----:B------:R-:W-:Y:S02]  /*2a60*/  IMAD R21, R8, 0x4, R21 ;  /* 0x0000000408157824 */ /* 0x000fe400078e0215 */
[----:B------:R-:W-:Y:S01]  /*2a70*/  IMAD R7, R7, c[0x0][0x190], RZ ;  /* 0x0000640007077a24 */ /* 0x000fe200078e02ff */
[----:B------:R-:W-:Y:S02]  /*2a80*/  STL [R1+0x1a8], R11 ;  /* 0x0001a80b01007387 */ /* 0x000fe40000100800 */
[----:B------:R-:W-:Y:S01]  /*2a90*/  LEA.HI.X.SX32 R21, R21, R27, 0x2, P2 ;  /* 0x0000001b15157211 */ /* 0x000fe200010f16ff */
[----:B------:R-:W-:Y:S01]  /*2aa0*/  IMAD R6, R6, c[0x0][0x190], RZ ;  /* 0x0000640006067a24 */ /* 0x000fe200078e02ff */
[----:B------:R-:W-:Y:S01]  /*2ab0*/  STL [R1+0x1a4], R7 ;  /* 0x0001a40701007387 */ /* 0x000fe20000100800 */
[----:B------:R-:W-:-:S03]  /*2ac0*/  IMAD R9, R9, c[0x0][0x190], RZ ;  /* 0x0000640009097a24 */ /* 0x000fc600078e02ff */
[----:B------:R-:W-:Y:S04]  /*2ad0*/  STL [R1+0x1a0], R6 ;  /* 0x0001a00601007387 */ /* 0x000fe80000100800 */
[----:B------:R-:W-:Y:S04]  /*2ae0*/  STL [R1+0x19c], R9 ;  /* 0x00019c0901007387 */ /* 0x000fe80000100800 */
[----:B------:R1:W-:Y:S01]  /*2af0*/  STL.64 [R1+0x38], R20 ;  /* 0x0000381401007387 */ /* 0x0003e20000100a00 */
[----:B------:R-:W-:Y:S01]  /*2b00*/  IMAD R8, R10, c[0x0][0x190], RZ ;  /* 0x000064000a087a24 */ /* 0x000fe200078e02ff */
[----:B-1----:R-:W-:-:S04]  /*2b10*/  IADD3 R20, P2, R13, R26, RZ ;  /* 0x0000001a0d147210 */ /* 0x002fc80007f5e0ff */
[----:B------:R-:W-:Y:S01]  /*2b20*/  STL [R1+0x198], R8 ;  /* 0x0001980801007387 */ /* 0x000fe20000100800 */
[----:B------:R-:W-:Y:S01]  /*2b30*/  LEA.HI.X.SX32 R21, R16, R27, 0x2, P2 ;  /* 0x0000001b10157211 */ /* 0x000fe200010f16ff */
[----:B------:R-:W-:Y:S02]  /*2b40*/  IMAD R29, R29, c[0x0][0x190], RZ ;  /* 0x000064001d1d7a24 */ /* 0x000fe400078e02ff */
[----:B------:R-:W-:Y:S02]  /*2b50*/  IMAD R10, R23, c[0x0][0x190], RZ ;  /* 0x00006400170a7a24 */ /* 0x000fe400078e02ff */
[----:B------:R-:W-:-:S03]  /*2b60*/  IMAD R23, R2, c[0x0][0x190], RZ ;  /* 0x0000640002177a24 */ /* 0x000fc600078e02ff */
[----:B------:R-:W-:Y:S01]  /*2b70*/  STL [R1+0x194], R10 ;  /* 0x0001940a01007387 */ /* 0x000fe20000100800 */
[----:B--2---:R-:W-:-:S03]  /*2b80*/  IMAD R13, R19, c[0x0][0x190], RZ ;  /* 0x00006400130d7a24 */ /* 0x004fc600078e02ff */
[----:B------:R-:W2:Y:S04]  /*2b90*/  LDL.LU R19, [R1+0x4] ;  /* 0x0000040001137983 */ /* 0x000ea80000300800 */
[----:B------:R1:W-:Y:S01]  /*2ba0*/  STL.64 [R1+0x30], R20 ;  /* 0x0000301401007387 */ /* 0x0003e20000100a00 */
[----:B------:R-:W-:Y:S02]  /*2bb0*/  IMAD R16, R18, c[0x0][0x190], RZ ;  /* 0x0000640012107a24 */ /* 0x000fe400078e02ff */
[----:B------:R-:W-:Y:S01]  /*2bc0*/  IMAD R18, R14, c[0x0][0x190], RZ ;  /* 0x000064000e127a24 */ /* 0x000fe200078e02ff */
[----:B-1----:R-:W3:Y:S04]  /*2bd0*/  LDL.LU.64 R20, [R1+0x5f0] ;  /* 0x0005f00001147983 */ /* 0x002ee80000300a00 */
[----:B------:R-:W-:Y:S04]  /*2be0*/  STL [R1+0x190], R29 ;  /* 0x0001901d01007387 */ /* 0x000fe80000100800 */
[----:B------:R-:W-:Y:S04]  /*2bf0*/  STL [R1+0x18c], R13 ;  /* 0x00018c0d01007387 */ /* 0x000fe80000100800 */
[----:B------:R-:W-:Y:S04]  /*2c00*/  STL [R1+0x188], R23 ;  /* 0x0001881701007387 */ /* 0x000fe80000100800 */
[----:B------:R-:W4:Y:S01]  /*2c10*/  LDL.LU R14, [R1+0x8] ;  /* 0x00000800010e7983 */ /* 0x000f220000300800 */
[----:B------:R-:W-:Y:S01]  /*2c20*/  IADD3 R2, P2, R3, R26, RZ ;  /* 0x0000001a03027210 */ /* 0x000fe20007f5e0ff */
[----:B------:R-:W-:-:S05]  /*2c30*/  IMAD R3, R17, c[0x0][0x190], RZ ;  /* 0x0000640011037a24 */ /* 0x000fca00078e02ff */
[----:B------:R1:W-:Y:S04]  /*2c40*/  STL [R1+0x180], R3 ;  /* 0x0001800301007387 */ /* 0x0003e80000100800 */
[----:B------:R-:W-:Y:S01]  /*2c50*/  STL [R1+0x16c], R18 ;  /* 0x00016c1201007387 */ /* 0x000fe20000100800 */
[----:B-1----:R-:W-:-:S03]  /*2c60*/  LEA.HI.X.SX32 R3, R15, R27, 0x2, P2 ;  /* 0x0000001b0f037211 */ /* 0x002fc600010f16ff */
[----:B------:R-:W-:Y:S04]  /*2c70*/  STL [R1+0x184], R16 ;  /* 0x0001841001007387 */ /* 0x000fe80000100800 */
[----:B------:R-:W-:Y:S04]  /*2c80*/  STL [R1+0x5e8], R16 ;  /* 0x0005e81001007387 */ /* 0x000fe80000100800 */
[----:B------:R1:W-:Y:S01]  /*2c90*/  STL.64 [R1+0x28], R2 ;  /* 0x0000280201007387 */ /* 0x0003e20000100a00 */
[----:B------:R-:W-:Y:S01]  /*2ca0*/  IMAD R15, R22, c[0x0][0x190], RZ ;  /* 0x00006400160f7a24 */ /* 0x000fe200078e02ff */
[----:B-1----:R-:W-:-:S04]  /*2cb0*/  IADD3 R2, P2, R0, R26, RZ ;  /* 0x0000001a00027210 */ /* 0x002fc80007f5e0ff */
[----:B------:R-:W-:Y:S01]  /*2cc0*/  LEA.HI.X.SX32 R3, R28, R27, 0x2, P2 ;  /* 0x0000001b1c037211 */ /* 0x000fe200010f16ff */
[----:B------:R-:W-:Y:S01]  /*2cd0*/  STL [R1+0x168], R15 ;  /* 0x0001680f01007387 */ /* 0x000fe20000100800 */
[----:B------:R-:W-:-:S03]  /*2ce0*/  LEA R18, P5, R5, R24, 0x2 ;  /* 0x0000001805127211 */ /* 0x000fc600078a10ff */
[----:B------:R1:W-:Y:S02]  /*2cf0*/  STL.64 [R1+0x20], R2 ;  /* 0x0000200201007387 */ /* 0x0003e40000100a00 */
[----:B-1----:R-:W-:-:S04]  /*2d00*/  LEA R2, P2, R12, R24, 0x2 ;  /* 0x000000180c027211 */ /* 0x002fc800078410ff */
[-C--:B------:R-:W-:Y:S01]  /*2d10*/  LEA.HI.X.SX32 R3, R12, R25.reuse, 0x2, P2 ;  /* 0x000000190c037211 */ /* 0x080fe200010f16ff */
[----:B---3--:R-:W-:Y:S02]  /*2d20*/  IMAD R0, R21, c[0x0][0x190], RZ ;  /* 0x0000640015007a24 */ /* 0x008fe400078e02ff */
[----:B------:R-:W-:Y:S02]  /*2d30*/  IMAD R22, R20, c[0x0][0x190], RZ ;  /* 0x0000640014167a24 */ /* 0x000fe400078e02ff */
[----:B--2---:R-:W-:Y:S01]  /*2d40*/  IMAD R21, R19, c[0x0][0x190], RZ ;  /* 0x0000640013157a24 */ /* 0x004fe200078e02ff */
[----:B------:R-:W-:Y:S01]  /*2d50*/  STL [R1+0x164], R0 ;  /* 0x0001640001007387 */ /* 0x000fe20000100800 */
[----:B------:R-:W-:-:S03]  /*2d60*/  LEA.HI.X.SX32 R19, R5, R25, 0x2, P5 ;  /* 0x0000001905137211 */ /* 0x000fc600028f16ff */
[----:B------:R-:W-:Y:S01]  /*2d70*/  STL [R1+0x160], R22 ;  /* 0x0001601601007387 */ /* 0x000fe20000100800 */
[-C--:B------:R-:W-:Y:S01]  /*2d80*/  LEA R16, P5, R7, R24.reuse, 0x2 ;  /* 0x0000001807107211 */ /* 0x080fe200078a10ff */
[----:B----4-:R-:W-:Y:S02]  /*2d90*/  IMAD R20, R14, c[0x0][0x190], RZ ;  /* 0x000064000e147a24 */ /* 0x010fe400078e02ff */
[----:B------:R-:W2:Y:S04]  /*2da0*/  LDL.LU R14, [R1+0x64] ;  /* 0x00006400010e7983 */ /* 0x000ea80000300800 */
[----:B------:R-:W3:Y:S04]  /*2db0*/  LDL.LU R12, [R1+0x5ec] ;  /* 0x0005ec00010c7983 */ /* 0x000ee80000300800 */
[----:B------:R-:W-:Y:S04]  /*2dc0*/  STL [R1+0x15c], R21 ;  /* 0x00015c1501007387 */ /* 0x000fe80000100800 */
[----:B------:R1:W-:Y:S04]  /*2dd0*/  STL.64 [R1+0x18], R2 ;  /* 0x0000180201007387 */ /* 0x0003e80000100a00 */
[----:B------:R-:W-:Y:S04]  /*2de0*/  STL [R1+0x158], R20 ;  /* 0x0001581401007387 */ /* 0x000fe80000100800 */
[----:B------:R4:W-:Y:S01]  /*2df0*/  STL.64 [R1+0x10], R18 ;  /* 0x0000101201007387 */ /* 0x0009e20000100a00 */
[----:B-1----:R-:W-:-:S03]  /*2e00*/  LEA R2, P2, R11, R24, 0x2 ;  /* 0x000000180b027211 */ /* 0x002fc600078410ff */
[----:B------:R1:W-:Y:S01]  /*2e10*/  STL [R1], R16 ;  /* 0x0000001001007387 */ /* 0x0003e20000100800 */
[-C--:B------:R-:W-:Y:S01]  /*2e20*/  LEA.HI.X.SX32 R3, R11, R25.reuse, 0x2, P2 ;  /* 0x000000190b037211 */ /* 0x080fe200010f16ff */
[----:B----4-:R-:W-:Y:S02]  /*2e30*/  IMAD R19, R4, c[0x0][0x190], RZ ;  /* 0x0000640004137a24 */ /* 0x010fe400078e02ff */
[----:B------:R-:W-:Y:S02]  /*2e40*/  IMAD.MOV.U32 R4, RZ, RZ, R16 ;  /* 0x000000ffff047224 */ /* 0x000fe400078e0010 */
[----:B-1----:R-:W4:Y:S04]  /*2e50*/  LDL.LU R16, [R1+0x5e8] ;  /* 0x0005e80001107983 */ /* 0x002f280000300800 */
[----:B------:R-:W2:Y:S01]  /*2e60*/  LDL.LU R11, [R1+0x5e4] ;  /* 0x0005e400010b7983 */ /* 0x000ea20000300800 */
[----:B------:R-:W-:Y:S01]  /*2e70*/  IMAD.MOV.U32 R5, RZ, RZ, R17 ;  /* 0x000000ffff057224 */ /* 0x000fe200078e0011 */
[----:B------:R-:W-:-:S02]  /*2e80*/  LEA.HI.X.SX32 R5, R7, R25, 0x2, P5 ;  /* 0x0000001907057211 */ /* 0x000fc400028f16ff */
[----:B------:R1:W-:Y:S01]  /*2e90*/  STL.64 [R1+0x8], R2 ;  /* 0x0000080201007387 */ /* 0x0003e20000100a00 */
[----:B------:R-:W-:-:S03]  /*2ea0*/  LEA R4, P5, R9, R24, 0x2 ;  /* 0x0000001809047211 */ /* 0x000fc600078a10ff */
[----:B------:R-:W-:Y:S01]  /*2eb0*/  STL [R1+0x154], R19 ;  /* 0x0001541301007387 */ /* 0x000fe20000100800 */
[----:B-1----:R-:W-:-:S03]  /*2ec0*/  LEA R2, P2, R6, R24, 0x2 ;  /* 0x0000001806027211 */ /* 0x002fc600078410ff */
[----:B------:R1:W-:Y:S01]  /*2ed0*/  STL [R1+0x4], R5 ;  /* 0x0000040501007387 */ /* 0x0003e20000100800 */
[----:B------:R-:W-:Y:S02]  /*2ee0*/  LEA.HI.X.SX32 R3, R6, R25, 0x2, P2 ;  /* 0x0000001906037211 */ /* 0x000fe400010f16ff */
[----:B------:R-:W-:-:S03]  /*2ef0*/  LEA R6, P2, R8, R24, 0x2 ;  /* 0x0000001808067211 */ /* 0x000fc600078410ff */
[----:B------:R3:W-:Y:S01]  /*2f00*/  STL.64 [R1+0x5b0], R2 ;  /* 0x0005b00201007387 */ /* 0x0007e20000100a00 */
[-C--:B-1----:R-:W-:Y:S02]  /*2f10*/  LEA.HI.X.SX32 R5, R9, R25.reuse, 0x2, P5 ;  /* 0x0000001909057211 */ /* 0x082fe400028f16ff */
[----:B------:R-:W-:Y:S01]  /*2f20*/  LEA.HI.X.SX32 R7, R8, R25, 0x2, P2 ;  /* 0x0000001908077211 */ /* 0x000fe200010f16ff */
[----:B---3--:R-:W-:-:S05]  /*2f30*/  IMAD R18, R12, c[0x0][0x190], RZ ;  /* 0x000064000c127a24 */ /* 0x008fca00078e02ff */
[----:B------:R-:W-:Y:S04]  /*2f40*/  STL [R1+0x14c], R18 ;  /* 0x00014c1201007387 */ /* 0x000fe80000100800 */
[----:B------:R-:W3:Y:S04]  /*2f50*/  LDL.LU R3, [R1+0x8c] ;  /* 0x00008c0001037983 */ /* 0x000ee80000300800 */
[----:B------:R1:W-:Y:S02]  /*2f60*/  STL.64 [R1+0x5b8], R4 ;  /* 0x0005b80401007387 */ /* 0x0003e40000100a00 */
[----:B-1----:R-:W-:-:S04]  /*2f70*/  LEA R4, P5, R10, R24, 0x2 ;  /* 0x000000180a047211 */ /* 0x002fc800078a10ff */
[----:B------:R-:W-:Y:S01]  /*2f80*/  LEA.HI.X.SX32 R5, R10, R25, 0x2, P5 ;  /* 0x000000190a057211 */ /* 0x000fe200028f16ff */
[----:B--2---:R-:W-:Y:S02]  /*2f90*/  IMAD R17, R11, c[0x0][0x190], RZ ;  /* 0x000064000b117a24 */ /* 0x004fe400078e02ff */
[----:B------:R-:W2:Y:S04]  /*2fa0*/  LDL R11, [R1+0x16c] ;  /* 0x00016c00010b7983 */ /* 0x000ea80000100800 */
[----:B------:R-:W2:Y:S04]  /*2fb0*/  LDL.LU R12, [R1+0x9c] ;  /* 0x00009c00010c7983 */ /* 0x000ea80000300800 */
[----:B------:R-:W-:Y:S04]  /*2fc0*/  STL.64 [R1+0x5c0], R6 ;  /* 0x0005c00601007387 */ /* 0x000fe80000100a00 */
[----:B------:R-:W-:Y:S04]  /*2fd0*/  STL [R1+0x144], R17 ;  /* 0x0001441101007387 */ /* 0x000fe80000100800 */
[----:B------:R-:W2:Y:S01]  /*2fe0*/  LDL.LU R10, [R1+0x5e0] ;  /* 0x0005e000010a7983 */ /* 0x000ea20000300800 */
[----:B------:R-:W-:-:S03]  /*2ff0*/  LEA R8, P2, R29, R24, 0x2 ;  /* 0x000000181d087211 */ /* 0x000fc600078410ff */
[----:B------:R1:W-:Y:S01]  /*3000*/  STL.64 [R1+0x58], R4 ;  /* 0x0000580401007387 */ /* 0x0003e20000100a00 */
[----:B------:R-:W-:Y:S01]  /*3010*/  LEA.HI.X.SX32 R9, R29, R25, 0x2, P2 ;  /* 0x000000191d097211 */ /* 0x000fe200010f16ff */
[----:B------:R-:W-:Y:S02]  /*3020*/  IMAD R14, R14, c[0x0][0x190], RZ ;  /* 0x000064000e0e7a24 */ /* 0x000fe400078e02ff */
[----:B------:R-:W3:Y:S01]  /*3030*/  LDL.LU R29, [R1+0xac] ;  /* 0x0000ac00011d7983 */ /* 0x000ee20000300800 */
[----:B-1----:R-:W-:-:S03]  /*3040*/  LEA R4, P5, R13, R24, 0x2 ;  /* 0x000000180d047211 */ /* 0x002fc600078a10ff */
[----:B------:R1:W-:Y:S01]  /*3050*/  STL.64 [R1+0x60], R8 ;  /* 0x0000600801007387 */ /* 0x0003e20000100a00 */
[----:B------:R-:W-:-:S03]  /*3060*/  LEA.HI.X.SX32 R5, R13, R25, 0x2, P5 ;  /* 0x000000190d057211 */ /* 0x000fc600028f16ff */
[----:B------:R-:W3:Y:S04]  /*3070*/  LDL.LU R13, [R1+0x5dc] ;  /* 0x0005dc00010d7983 */ /* 0x000ee80000300800 */
[----:B------:R-:W-:Y:S04]  /*3080*/  STL [R1+0x140], R14 ;  /* 0x0001400e01007387 */ /* 0x000fe80000100800 */
[----:B------:R4:W-:Y:S01]  /*3090*/  STL.64 [R1+0x68], R4 ;  /* 0x0000680401007387 */ /* 0x0009e20000100a00 */
[----:B--2---:R-:W-:-:S03]  /*30a0*/  IMAD R2, R10, c[0x0][0x190], RZ ;  /* 0x000064000a027a24 */ /* 0x004fc600078e02ff */
[----:B------:R-:W2:Y:S01]  /*30b0*/  LDL R10, [R1+0x180] ;  /* 0x00018000010a7983 */ /* 0x000ea20000100800 */
[CC--:B-1----:R-:W-:Y:S02]  /*30c0*/  LEA R8, P2, R23.reuse, R24.reuse, 0x2 ;  /* 0x0000001817087211 */ /* 0x0c2fe400078410ff */
[C---:B----4-:R-:W-:Y:S02]  /*30d0*/  LEA R4, P5, R16.reuse, R24, 0x2 ;  /* 0x0000001810047211 */ /* 0x050fe400078a10ff */
[-C--:B------:R-:W-:Y:S02]  /*30e0*/  LEA.HI.X.SX32 R9, R23, R25.reuse, 0x2, P2 ;  /* 0x0000001917097211 */ /* 0x080fe400010f16ff */
[----:B------:R-:W4:Y:S01]  /*30f0*/  LDL.LU R23, [R1+0xbc] ;  /* 0x0000bc0001177983 */ /* 0x000f220000300800 */
[----:B------:R-:W-:-:S03]  /*3100*/  LEA.HI.X.SX32 R5, R16, R25, 0x2, P5 ;  /* 0x0000001910057211 */ /* 0x000fc600028f16ff */
[----:B------:R3:W-:Y:S04]  /*3110*/  STL.64 [R1+0x598], R8 ;  /* 0x0005980801007387 */ /* 0x0007e80000100a00 */
[----:B------:R-:W-:Y:S04]  /*3120*/  STL [R1+0x13c], R2 ;  /* 0x00013c0201007387 */ /* 0x000fe80000100800 */
[----:B------:R-:W4:Y:S04]  /*3130*/  LDL.LU R16, [R1+0xcc] ;  /* 0x0000cc0001107983 */ /* 0x000f280000300800 */
[----:B------:R1:W-:Y:S01]  /*3140*/  STL.64 [R1+0x70], R4 ;  /* 0x0000700401007387 */ /* 0x0003e20000100a00 */
[----:B---3--:R-:W-:Y:S01]  /*3150*/  IMAD R8, R13, c[0x0][0x190], RZ ;  /* 0x000064000d087a24 */ /* 0x008fe200078e02ff */
[----:B-1----:R-:W-:-:S04]  /*3160*/  LEA R4, P5, R11, R24, 0x2 ;  /* 0x000000180b047211 */ /* 0x002fc800078a10ff */
[----:B------:R-:W-:Y:S02]  /*3170*/  LEA.HI.X.SX32 R5, R11, R25, 0x2, P5 ;  /* 0x000000190b057211 */ /* 0x000fe400028f16ff */
[----:B--2---:R-:W-:-:S04]  /*3180*/  LEA R6, P2, R10, R24, 0x2 ;  /* 0x000000180a067211 */ /* 0x004fc800078410ff */
[----:B------:R-:W-:-:S05]  /*3190*/  LEA.HI.X.SX32 R7, R10, R25, 0x2, P2 ;  /* 0x000000190a077211 */ /* 0x000fca00010f16ff */
[----:B------:R1:W-:Y:S04]  /*31a0*/  STL.64 [R1+0x78], R6 ;  /* 0x0000780601007387 */ /* 0x0003e80000100a00 */
[----:B------:R-:W-:Y:S04]  /*31b0*/  STL [R1+0x138], R8 ;  /* 0x0001380801007387 */ /* 0x000fe80000100800 */
[----:B------:R2:W-:Y:S01]  /*31c0*/  STL.64 [R1+0x80], R4 ;  /* 0x0000800401007387 */ /* 0x0005e20000100a00 */
[----:B-1----:R-:W-:-:S04]  /*31d0*/  LEA R6, P2, R15, R24, 0x2 ;  /* 0x000000180f067211 */ /* 0x002fc800078410ff */
[----:B------:R-:W-:Y:S02]  /*31e0*/  LEA.HI.X.SX32 R7, R15, R25, 0x2, P2 ;  /* 0x000000190f077211 */ /* 0x000fe400010f16ff */
[----:B------:R-:W3:Y:S01]  /*31f0*/  LDL.LU R15, [R1+0x5d8] ;  /* 0x0005d800010f7983 */ /* 0x000ee20000300800 */
[----:B--2---:R-:W-:-:S04]  /*3200*/  LEA R4, P5, R0, R24, 0x2 ;  /* 0x0000001800047211 */ /* 0x004fc800078a10ff */
[-C--:B------:R-:W-:Y:S02]  /*3210*/  LEA.HI.X.SX32 R5, R0, R25.reuse, 0x2, P5 ;  /* 0x0000001900057211 */ /* 0x080fe400028f16ff */
[----:B------:R-:W2:Y:S01]  /*3220*/  LDL.LU R0, [R1+0x5d4] ;  /* 0x0005d40001007983 */ /* 0x000ea20000300800 */
[----:B------:R-:W-:Y:S01]  /*3230*/  IMAD R3, R3, c[0x0][0x190], RZ ;  /* 0x0000640003037a24 */ /* 0x000fe200078e02ff */
[C---:B------:R-:W-:Y:S02]  /*3240*/  LEA R10, P2, R22.reuse, R24, 0x2 ;  /* 0x00000018160a7211 */ /* 0x040fe400078410ff */
[----:B------:R1:W-:Y:S02]  /*3250*/  STL.64 [R1+0x88], R6 ;  /* 0x0000880601007387 */ /* 0x0003e40000100a00 */
[----:B------:R-:W-:Y:S02]  /*3260*/  LEA.HI.X.SX32 R11, R22, R25, 0x2, P2 ;  /* 0x00000019160b7211 */ /* 0x000fe400010f16ff */
[----:B------:R-:W-:Y:S04]  /*3270*/  STL [R1+0x134], R3 ;  /* 0x0001340301007387 */ /* 0x000fe80000100800 */
[----:B------:R4:W-:Y:S01]  /*3280*/  STL.64 [R1+0x90], R4 ;  /* 0x0000900401007387 */ /* 0x0009e20000100a00 */
[----:B-1----:R-:W-:-:S03]  /*3290*/  IMAD R7, R12, c[0x0][0x190], RZ ;  /* 0x000064000c077a24 */ /* 0x002fc600078e02ff */
[----:B------:R1:W-:Y:S01]  /*32a0*/  STL.64 [R1+0x98], R10 ;  /* 0x0000980a01007387 */ /* 0x0003e20000100a00 */
[----:B----4-:R-:W-:-:S04]  /*32b0*/  LEA R4, P5, R21, R24, 0x2 ;  /* 0x0000001815047211 */ /* 0x010fc800078a10ff */
[-C--:B------:R-:W-:Y:S02]  /*32c0*/  LEA.HI.X.SX32 R5, R21, R25.reuse, 0x2, P5 ;  /* 0x0000001915057211 */ /* 0x080fe400028f16ff */
[CC--:B-1----:R-:W-:Y:S01]  /*32d0*/  LEA R10, P2, R20.reuse, R24.reuse, 0x2 ;  /* 0x00000018140a7211 */ /* 0x0c2fe200078410ff */
[----:B------:R-:W-:Y:S01]  /*32e0*/  STL [R1+0x130], R7 ;  /* 0x0001300701007387 */ /* 0x000fe20000100800 */
[C---:B------:R-:W-:Y:S02]  /*32f0*/  LEA R12, P5, R19.reuse, R24, 0x2 ;  /* 0x00000018130c7211 */ /* 0x040fe400078a10ff */
[-C--:B------:R-:W-:Y:S01]  /*3300*/  LEA.HI.X.SX32 R11, R20, R25.reuse, 0x2, P2 ;  /* 0x00000019140b7211 */ /* 0x080fe200010f16ff */
[----:B------:R1:W-:Y:S01]  /*3310*/  STL.64 [R1+0xa0], R4 ;  /* 0x0000a00401007387 */ /* 0x0003e20000100a00 */
[----:B------:R-:W-:-:S03]  /*3320*/  LEA.HI.X.SX32 R13, R19, R25, 0x2, P5 ;  /* 0x00000019130d7211 */ /* 0x000fc600028f16ff */
[----:B------:R4:W-:Y:S01]  /*3330*/  STL.64 [R1+0xa8], R10 ;  /* 0x0000a80a01007387 */ /* 0x0009e20000100a00 */
[----:B-1----:R-:W-:Y:S01]  /*3340*/  IMAD R5, R29, c[0x0][0x190], RZ ;  /* 0x000064001d057a24 */ /* 0x002fe200078e02ff */
[----:B----4-:R-:W-:-:S04]  /*3350*/  LEA R10, P2, R18, R24, 0x2 ;  /* 0x00000018120a7211 */ /* 0x010fc800078410ff */
[----:B------:R-:W-:Y:S04]  /*3360*/  STL [R1+0x12c], R5 ;  /* 0x00012c0501007387 */ /* 0x000fe80000100800 */
[----:B------:R1:W-:Y:S01]  /*3370*/  STL.64 [R1+0xb0], R12 ;  /* 0x0000b00c01007387 */ /* 0x0003e20000100a00 */
[----:B------:R-:W-:Y:S01]  /*3380*/  LEA.HI.X.SX32 R11, R18, R25, 0x2, P2 ;  /* 0x00000019120b7211 */ /* 0x000fe200010f16ff */
[----:B------:R-:W-:-:S04]  /*3390*/  IMAD R6, R23, c[0x0][0x190], RZ ;  /* 0x0000640017067a24 */ /* 0x000fc800078e02ff */
[----:B------:R4:W-:Y:S01]  /*33a0*/  STL.64 [R1+0xb8], R10 ;  /* 0x0000b80a01007387 */ /* 0x0009e20000100a00 */
[----:B-1----:R-:W-:-:S04]  /*33b0*/  LEA R12, P5, R17, R24, 0x2 ;  /* 0x00000018110c7211 */ /* 0x002fc800078a10ff */
[----:B------:R-:W-:Y:S01]  /*33c0*/  LEA.HI.X.SX32 R13, R17, R25, 0x2, P5 ;  /* 0x00000019110d7211 */ /* 0x000fe200028f16ff */
[----:B------:R-:W-:Y:S01]  /*33d0*/  STL [R1+0x128], R6 ;  /* 0x0001280601007387 */ /* 0x000fe20000100800 */
[----:B----4-:R-:W-:-:S03]  /*33e0*/  LEA R10, P2, R14, R24, 0x2 ;  /* 0x000000180e0a7211 */ /* 0x010fc600078410ff */
        /* <DEDUP_REMOVED lines=9> */
[----:B------:R-:W-:Y:S02]  /*3480*/  LEA.HI.X.SX32 R11, R8, R25, 0x2, P2 ;  /* 0x00000019080b7211 */ /* 0x000fe400010f16ff */
[-C--:B------:R-:W-:Y:S02]  /*3490*/  LEA R14, P2, R7, R24.reuse, 0x2 ;  /* 0x00000018070e7211 */ /* 0x080fe400078410ff */
[----:B-1----:R-:W-:-:S04]  /*34a0*/  LEA R12, P5, R3, R24, 0x2 ;  /* 0x00000018030c7211 */ /* 0x002fc800078a10ff */
[----:B------:R-:W-:Y:S02]  /*34b0*/  LEA.HI.X.SX32 R13, R3, R25, 0x2, P5 ;  /* 0x00000019030d7211 */ /* 0x000fe400028f16ff */
[----:B------:R-:W-:-:S04]  /*34c0*/  LEA R16, P5, R5, R24, 0x2 ;  /* 0x0000001805107211 */ /* 0x000fc800078a10ff */
[-C--:B------:R-:W-:Y:S01]  /*34d0*/  LEA.HI.X.SX32 R17, R5, R25.reuse, 0x2, P5 ;  /* 0x0000001905117211 */ /* 0x080fe200028f16ff */
[----:B---3--:R-:W-:Y:S01]  /*34e0*/  IMAD R3, R15, c[0x0][0x190], RZ ;  /* 0x000064000f037a24 */ /* 0x008fe200078e02ff */
[----:B------:R-:W-:Y:S01]  /*34f0*/  LEA.HI.X.SX32 R15, R7, R25, 0x2, P2 ;  /* 0x00000019070f7211 */ /* 0x000fe200010f16ff */
[----:B--2---:R-:W-:Y:S02]  /*3500*/  IMAD R2, R0, c[0x0][0x190], RZ ;  /* 0x0000640000027a24 */ /* 0x004fe400078e02ff */
[----:B------:R-:W2:Y:S01]  /*3510*/  LDL.LU R0, [R1+0x5d0] ;  /* 0x0005d00001007983 */ /* 0x000ea20000300800 */
[----:B------:R-:W-:-:S03]  /*3520*/  LEA R18, P2, R6, R24, 0x2 ;  /* 0x0000001806127211 */ /* 0x000fc600078410ff */
[----:B------:R-:W-:Y:S04]  /*3530*/  STL.64 [R1+0x550], R10 ;  /* 0x0005500a01007387 */ /* 0x000fe80000100a00 */
[----:B------:R-:W-:Y:S04]  /*3540*/  STL [R1+0x124], R2 ;  /* 0x0001240201007387 */ /* 0x000fe80000100800 */
[----:B------:R-:W-:Y:S01]  /*3550*/  STL.64 [R1+0x558], R12 ;  /* 0x0005580c01007387 */ /* 0x000fe20000100a00 */
[----:B------:R-:W-:-:S03]  /*3560*/  LEA R20, P5, R2, R24, 0x2 ;  /* 0x0000001802147211 */ /* 0x000fc600078a10ff */
[----:B------:R1:W-:Y:S01]  /*3570*/  STL.64 [R1+0x560], R14 ;  /* 0x0005600e01007387 */ /* 0x0003e20000100a00 */
[-C--:B------:R-:W-:Y:S02]  /*3580*/  LEA.HI.X.SX32 R19, R6, R25.reuse, 0x2, P2 ;  /* 0x0000001906137211 */ /* 0x080fe400010f16ff */
[----:B------:R-:W-:Y:S01]  /*3590*/  LEA R22, P2, R4, R24, 0x2 ;  /* 0x0000001804167211 */ /* 0x000fe200078410ff */
[----:B------:R-:W-:Y:S01]  /*35a0*/  STL [R1+0x10c], R3 ;  /* 0x00010c0301007387 */ /* 0x000fe20000100800 */
[-C--:B------:R-:W-:Y:S01]  /*35b0*/  LEA.HI.X.SX32 R21, R2, R25.reuse, 0x2, P5 ;  /* 0x0000001902157211 */ /* 0x080fe200028f16ff */
[----:B-1----:R-:W-:Y:S02]  /*35c0*/  IMAD.MOV.U32 R15, RZ, RZ, c[0x0][0x188] ;  /* 0x00006200ff0f7624 */ /* 0x002fe400078e00ff */
[----:B------:R-:W-:Y:S02]  /*35d0*/  STL.64 [R1+0x568], R16 ;  /* 0x0005681001007387 */ /* 0x000fe40000100a00 */
[----:B------:R-:W-:Y:S01]  /*35e0*/  IMAD R5, R15, 0x4, R28 ;  /* 0x000000040f057824 */ /* 0x000fe200078e021c */
[----:B------:R-:W-:Y:S01]  /*35f0*/  LEA.HI.X.SX32 R23, R4, R25, 0x2, P2 ;  /* 0x0000001904177211 */ /* 0x000fe200010f16ff */
[----:B------:R-:W3:Y:S02]  /*3600*/  LDL.LU.64 R10, [R1+0x50] ;  /* 0x00005000010a7983 */ /* 0x000ee40000300a00 */
[----:B------:R-:W-:-:S02]  /*3610*/  IMAD.SHL.U32 R2, R5, 0x4, RZ ;  /* 0x0000000405027824 */ /* 0x000fc400078e00ff */
[----:B------:R-:W-:Y:S04]  /*3620*/  STL [R1+0xf4], R5 ;  /* 0x0000f40501007387 */ /* 0x000fe80000100800 */
[----:B------:R-:W-:Y:S04]  /*3630*/  STL.64 [R1+0x570], R18 ;  /* 0x0005701201007387 */ /* 0x000fe80000100a00 */
[----:B------:R1:W-:Y:S04]  /*3640*/  STL.64 [R1+0x578], R20 ;  /* 0x0005781401007387 */ /* 0x0003e80000100a00 */
[----:B------:R4:W-:Y:S04]  /*3650*/  STL.64 [R1+0x580], R22 ;  /* 0x0005801601007387 */ /* 0x0009e80000100a00 */
[----:B------:R4:W-:Y:S01]  /*3660*/  STL [R1+0x4a8], R2 ;  /* 0x0004a80201007387 */ /* 0x0009e20000100800 */
[----:B------:R-:W-:-:S03]  /*3670*/  LEA R24, P5, R3, R24, 0x2 ;  /* 0x0000001803187211 */ /* 0x000fc600078a10ff */
[----:B-1----:R-:W3:Y:S04]  /*3680*/  LDL.64 R20, [R1+0x40] ;  /* 0x0000400001147983 */ /* 0x002ee80000100a00 */
[----:B----4-:R-:W4:Y:S01]  /*3690*/  LDL.64 R22, [R1+0x48] ;  /* 0x0000480001167983 */ /* 0x010f220000100a00 */
[----:B------:R-:W-:-:S05]  /*36a0*/  LEA.HI.X.SX32 R25, R3, R25, 0x2, P5 ;  /* 0x0000001903197211 */ /* 0x000fca00028f16ff */
[----:B------:R1:W-:Y:S04]  /*36b0*/  STL.64 [R1+0x588], R24 ;  /* 0x0005881801007387 */ /* 0x0003e80000100a00 */
[----:B------:R-:W4:Y:S04]  /*36c0*/  LDL.64 R18, [R1+0x38] ;  /* 0x0000380001127983 */ /* 0x000f280000100a00 */
[----:B------:R-:W4:Y:S04]  /*36d0*/  LDL.64 R16, [R1+0x30] ;  /* 0x0000300001107983 */ /* 0x000f280000100a00 */
[----:B------:R-:W4:Y:S04]  /*36e0*/  LDL.64 R8, [R1+0x28] ;  /* 0x0000280001087983 */ /* 0x000f280000100a00 */
[----:B------:R-:W1:Y:S01]  /*36f0*/  S2R R12, SR_TID.X ;  /* 0x00000000000c7919 */ /* 0x000e620000002100 */
[----:B------:R-:W-:-:S03]  /*3700*/  IADD3 R26, P5, R2, R26, RZ ;  /* 0x0000001a021a7210 */ /* 0x000fc60007fbe0ff */
[----:B------:R-:W1:Y:S01]  /*3710*/  S2R R2, SR_TID.X ;  /* 0x0000000000027919 */ /* 0x000e620000002100 */
[----:B------:R-:W-:Y:S01]  /*3720*/  LEA.HI.X.SX32 R27, R5, R27, 0x2, P5 ;  /* 0x0000001b051b7211 */ /* 0x000fe200028f16ff */
[----:B------:R-:W-:Y:S01]  /*3730*/  ULDC.64 UR6, c[0x0][0x118] ;  /* 0x0000460000067ab9 */ /* 0x000fe20000000a00 */
[----:B-1----:R-:W-:-:S04]  /*3740*/  SHF.R.U32.HI R6, RZ, 0x7, R12 ;  /* 0x00000007ff067819 */ /* 0x002fc8000001160c */
[----:B------:R-:W-:Y:S01]  /*3750*/  SGXT.U32 R6, R6, 0x2 ;  /* 0x000000020606781a */ /* 0x000fe20000000000 */
[----:B------:R-:W-:-:S03]  /*3760*/  IMAD.SHL.U32 R13, R2, 0x4, RZ ;  /* 0x00000004020d7824 */ /* 0x000fc600078e00ff */
[C---:B------:R-:W-:Y:S02]  /*3770*/  LOP3.LUT R7, R6.reuse, 0x10, RZ, 0xfc, !PT ;  /* 0x0000001006077812 */ /* 0x040fe400078efcff */
[C---:B------:R-:W-:Y:S02]  /*3780*/  LOP3.LUT R3, R6.reuse, 0x14, RZ, 0xfc, !PT ;  /* 0x0000001406037812 */ /* 0x040fe400078efcff */
[----:B------:R-:W-:Y:S02]  /*3790*/  ISETP.GE.AND P2, PT, R7, c[0x0][0x180], PT ;  /* 0x0000600007007a0c */ /* 0x000fe40003f46270 */
[----:B------:R-:W-:Y:S01]  /*37a0*/  LOP3.LUT R24, R6, 0x18, RZ, 0xfc, !PT ;  /* 0x0000001806187812 */ /* 0x000fe200078efcff */
[----:B------:R-:W-:Y:S01]  /*37b0*/  ULDC UR5, c[0x0][0x180] ;  /* 0x0000600000057ab9 */ /* 0x000fe20000000800 */
[----:B------:R-:W-:Y:S01]  /*37c0*/  SHF.R.U32.HI R12, RZ, 0x7, R12 ;  /* 0x00000007ff0c7819 */ /* 0x000fe2000001160c */
[----:B------:R-:W-:-:S03]  /*37d0*/  UIADD3 UR4, UR5, -0x20, URZ ;  /* 0xffffffe005047890 */ /* 0x000fc6000fffe03f */
[----:B------:R-:W-:Y:S02]  /*37e0*/  SGXT.U32 R12, R12, 0x2 ;  /* 0x000000020c0c781a */ /* 0x000fe40000000000 */
[----:B--2---:R-:W-:-:S04]  /*37f0*/  SEL R4, R0, RZ, !P1 ;  /* 0x000000ff00047207 */ /* 0x004fc80004800000 */
[----:B------:R-:W-:Y:S02]  /*3800*/  ISETP.NE.U32.AND P5, PT, R4, RZ, PT ;  /* 0x000000ff0400720c */ /* 0x000fe40003fa5070 */
[----:B------:R-:W-:-:S04]  /*3810*/  LOP3.LUT R4, R2, 0x180, RZ, 0xc0, !PT ;  /* 0x0000018002047812 */ /* 0x000fc800078ec0ff */
[----:B------:R-:W-:Y:S02]  /*3820*/  SHF.R.U32.HI R14, RZ, 0x2, R4 ;  /* 0x00000002ff0e7819 */ /* 0x000fe40000011604 */
[----:B------:R-:W-:Y:S01]  /*3830*/  SEL R29, R0, RZ, !P2 ;  /* 0x000000ff001d7207 */ /* 0x000fe20005000000 */
[----:B------:R-:W2:Y:S01]  /*3840*/  LDL.64 R4, [R1+0x20] ;  /* 0x0000200001047983 */ /* 0x000ea20000100a00 */
[----:B------:R-:W-:Y:S02]  /*3850*/  LOP3.LUT R28, R14, 0x7fc, R13, 0x78, !PT ;  /* 0x000007fc0e1c7812 */ /* 0x000fe400078e780d */
[----:B------:R-:W-:Y:S02]  /*3860*/  ISETP.GE.AND P1, PT, R3, c[0x0][0x180], PT ;  /* 0x0000600003007a0c */ /* 0x000fe40003f26270 */
[----:B------:R-:W-:Y:S02]  /*3870*/  LOP3.LUT R14, R6, 0x1c, RZ, 0xfc, !PT ;  /* 0x0000001c060e7812 */ /* 0x000fe400078efcff */
[----:B------:R-:W-:-:S02]  /*3880*/  ISETP.NE.U32.AND P2, PT, R29, RZ, PT ;  /* 0x000000ff1d00720c */ /* 0x000fc40003f45070 */
[----:B------:R-:W-:-:S04]  /*3890*/  SEL R29, R0, RZ, !P1 ;  /* 0x000000ff001d7207 */ /* 0x000fc80004800000 */
[----:B------:R-:W-:Y:S01]  /*38a0*/  ISETP.NE.U32.AND P1, PT, R29, RZ, PT ;  /* 0x000000ff1d00720c */ /* 0x000fe20003f25070 */
[----:B---3--:R1:W-:Y:S01]  /*38b0*/  LDGSTS.E [R28+0x20000], [R10.64], P4 ;  /* 0x200000000a1c7fae */ /* 0x0083e2000a121846 */
[----:B------:R-:W-:-:S04]  /*38c0*/  ISETP.GE.AND P4, PT, R24, c[0x0][0x180], PT ;  /* 0x0000600018007a0c */ /* 0x000fc80003f86270 */
[----:B------:R-:W-:-:S04]  /*38d0*/  SEL R29, R0, RZ, !P4 ;  /* 0x000000ff001d7207 */ /* 0x000fc80006000000 */
[----:B------:R-:W-:Y:S01]  /*38e0*/  ISETP.NE.U32.AND P4, PT, R29, RZ, PT ;  /* 0x000000ff1d00720c */ /* 0x000fe20003f85070 */
[----:B----4-:R3:W-:Y:S01]  /*38f0*/  LDGSTS.E [R28+0x20800], [R22.64], P3 ;  /* 0x20800000161c7fae */ /* 0x0107e20009921846 */
[----:B------:R-:W-:Y:S01]  /*3900*/  ISETP.GE.AND P3, PT, R14, c[0x0][0x180], PT ;  /* 0x000060000e007a0c */ /* 0x000fe20003f66270 */
[----:B------:R-:W-:Y:S02]  /*3910*/  IMAD.MOV.U32 R14, RZ, RZ, 0x1f ;  /* 0x0000001fff0e7424 */ /* 0x000fe400078e00ff */
[----:B------:R4:W-:Y:S01]  /*3920*/  LDGSTS.E [R28+0x21000], [R20.64], P6 ;  /* 0x21000000141c7fae */ /* 0x0009e2000b121846 */
[----:B------:R-:W-:Y:S02]  /*3930*/  ISETP.GE.AND P6, PT, R6, UR4, PT ;  /* 0x0000000406007c0c */ /* 0x000fe4000bfc6270 */
[----:B------:R-:W-:Y:S02]  /*3940*/  IADD3 R14, R14, c[0x0][0x180], RZ ;  /* 0x000060000e0e7a10 */ /* 0x000fe40007ffe0ff */
[----:B------:R-:W-:Y:S01]  /*3950*/  SEL R29, R0, RZ, !P3 ;  /* 0x000000ff001d7207 */ /* 0x000fe20005800000 */
[----:B------:R4:W-:Y:S01]  /*3960*/  LDGSTS.E [R28+0x21800], [R18.64], P5 ;  /* 0x21800000121c7fae */ /* 0x0009e2000a921846 */
[----:B------:R-:W-:-:S02]  /*3970*/  ISETP.GT.AND P3, PT, R14, 0x3f, PT ;  /* 0x0000003f0e00780c */ /* 0x000fc40003f64270 */
[C---:B------:R-:W-:Y:S01]  /*3980*/  LOP3.LUT R14, R12.reuse, 0x4, RZ, 0xfc, !PT ;  /* 0x000000040c0e7812 */ /* 0x040fe200078efcff */
[----:B------:R4:W-:Y:S01]  /*3990*/  LDGSTS.E [R28+0x22000], [R16.64], P2 ;  /* 0x22000000101c7fae */ /* 0x0009e20009121846 */
[----:B------:R-:W-:Y:S02]  /*39a0*/  SEL R0, RZ, 0x4, P6 ;  /* 0x00000004ff007807 */ /* 0x000fe40003000000 */
[----:B------:R-:W-:Y:S01]  /*39b0*/  LOP3.LUT R12, R12, 0x8, RZ, 0xfc, !PT ;  /* 0x000000080c0c7812 */ /* 0x000fe200078efcff */
[----:B------:R1:W-:Y:S01]  /*39c0*/  LDGSTS.E [R28+0x22800], [R8.64], P1 ;  /* 0x22800000081c7fae */ /* 0x0003e20008921846 */
[----:B------:R-:W-:Y:S02]  /*39d0*/  ISETP.GE.AND P5, PT, R14, UR4, PT ;  /* 0x000000040e007c0c */ /* 0x000fe4000bfa6270 */
[----:B------:R-:W-:Y:S02]  /*39e0*/  SEL R0, R0, RZ, P3 ;  /* 0x000000ff00007207 */ /* 0x000fe40001800000 */
[----:B------:R-:W-:-:S02]  /*39f0*/  ISETP.GE.AND P6, PT, R12, UR4, PT ;  /* 0x000000040c007c0c */ /* 0x000fc4000bfc6270 */
[----:B------:R-:W-:Y:S02]  /*3a00*/  LOP3.LUT R6, R6, 0xc, RZ, 0xfc, !PT ;  /* 0x0000000c06067812 */ /* 0x000fe400078efcff */
[----:B------:R-:W-:Y:S02]  /*3a10*/  ISETP.NE.U32.AND P2, PT, R29, RZ, PT ;  /* 0x000000ff1d00720c */ /* 0x000fe40003f45070 */
[----:B------:R-:W-:Y:S02]  /*3a20*/  SEL R29, RZ, 0x4, P5 ;  /* 0x00000004ff1d7807 */ /* 0x000fe40002800000 */
[----:B------:R-:W-:Y:S02]  /*3a30*/  ISETP.NE.U32.AND P5, PT, R0, RZ, PT ;  /* 0x000000ff0000720c */ /* 0x000fe40003fa5070 */
[----:B------:R-:W-:Y:S02]  /*3a40*/  SEL R0, RZ, 0x4, P6 ;  /* 0x00000004ff007807 */ /* 0x000fe40003000000 */
[----:B------:R-:W-:-:S02]  /*3a50*/  ISETP.GE.AND P6, PT, R6, UR4, PT ;  /* 0x0000000406007c0c */ /* 0x000fc4000bfc6270 */
[----:B------:R-:W-:Y:S02]  /*3a60*/  ISETP.GE.AND P1, PT, R7, UR4, PT ;  /* 0x0000000407007c0c */ /* 0x000fe4000bf26270 */
[----:B------:R-:W3:Y:S01]  /*3a70*/  LDL.64 R6, [R1+0x10] ;  /* 0x0000100001067983 */ /* 0x000ee20000100a00 */
[----:B------:R-:W-:Y:S02]  /*3a80*/  SEL R29, R29, RZ, P3 ;  /* 0x000000ff1d1d7207 */ /* 0x000fe40001800000 */
[----:B------:R-:W-:Y:S02]  /*3a90*/  SEL R0, R0, RZ, P3 ;  /* 0x000000ff00007207 */ /* 0x000fe40001800000 */
[----:B-1----:R-:W-:-:S04]  /*3aa0*/  LOP3.LUT R8, R2, 0xe0, RZ, 0xc0, !PT ;  /* 0x000000e002087812 */ /* 0x002fc800078ec0ff */
[----:B------:R-:W-:Y:S01]  /*3ab0*/  SHF.R.U32.HI R12, RZ, 0x1, R8 ;  /* 0x00000001ff0c7819 */ /* 0x000fe20000011608 */
[----:B--2---:R1:W-:Y:S01]  /*3ac0*/  LDGSTS.E [R28+0x23000], [R4.64], P4 ;  /* 0x23000000041c7fae */ /* 0x0043e2000a121846 */
[----:B------:R-:W-:Y:S02]  /*3ad0*/  ISETP.NE.U32.AND P4, PT, R29, RZ, PT ;  /* 0x000000ff1d00720c */ /* 0x000fe40003f85070 */
[----:B------:R-:W-:Y:S01]  /*3ae0*/  SEL R29, RZ, 0x4, P6 ;  /* 0x00000004ff1d7807 */ /* 0x000fe20003000000 */
[----:B------:R2:W-:Y:S01]  /*3af0*/  LDGSTS.E [R28+0x23800], [R26.64], P2 ;  /* 0x238000001a1c7fae */ /* 0x0005e20009121846 */
[----:B------:R-:W-:Y:S02]  /*3b00*/  ISETP.NE.U32.AND P6, PT, R0, RZ, PT ;  /* 0x000000ff0000720c */ /* 0x000fe40003fc5070 */
[----:B------:R-:W-:Y:S01]  /*3b10*/  SEL R0, RZ, 0x4, P1 ;  /* 0x00000004ff007807 */ /* 0x000fe20000800000 */
[----:B------:R-:W0:Y:S01]  /*3b20*/  LDGDEPBAR ;  /* 0x00000000000079af */ /* 0x000e220000000000 */
[----:B------:R-:W-:-:S03]  /*3b30*/  ISETP.GE.AND P1, PT, R3, UR4, PT ;  /* 0x0000000403007c0c */ /* 0x000fc6000bf26270 */
[----:B---3--:R3:W-:Y:S04]  /*3b40*/  STL.64 [R1+0x5c8], R6 ;  /* 0x0005c80601007387 */ /* 0x0087e80000100a00 */
[----:B-1----:R-:W2:Y:S04]  /*3b50*/  LDL.64 R4, [R1+0x8] ;  /* 0x0000080001047983 */ /* 0x002ea80000100a00 */
[----:B------:R-:W2:Y:S04]  /*3b60*/  LDL.64 R2, [R1] ;  /* 0x0000000001027983 */ /* 0x000ea80000100a00 */
[----:B---3--:R-:W3:Y:S04]  /*3b70*/  LDL.64 R6, [R1+0x18] ;  /* 0x0000180001067983 */ /* 0x008ee80000100a00 */
[----:B------:R-:W-:Y:S04]  /*3b80*/  STL.64 [R1+0x530], R26 ;  /* 0x0005301a01007387 */ /* 0x000fe80000100a00 */
[----:B------:R-:W2:Y:S01]  /*3b90*/  LDL.64 R8, [R1+0x68] ;  /* 0x0000680001087983 */ /* 0x000ea20000100a00 */
[----:B------:R-:W-:-:S02]  /*3ba0*/  SEL R29, R29, RZ, P3 ;  /* 0x000000ff1d1d7207 */ /* 0x000fc40001800000 */
[----:B------:R-:W-:Y:S01]  /*3bb0*/  SEL R0, R0, RZ, P3 ;  /* 0x000000ff00007207 */ /* 0x000fe20001800000 */
[----:B--2---:R1:W-:Y:S04]  /*3bc0*/  STL.64 [R1+0x5a0], R8 ;  /* 0x0005a00801007387 */ /* 0x0043e80000100a00 */
[----:B-1----:R-:W2:Y:S01]  /*3bd0*/  LDL.64 R8, [R1+0x60] ;  /* 0x0000600001087983 */ /* 0x002ea20000100a00 */
[----:B------:R-:W-:Y:S01]  /*3be0*/  IMAD.SHL.U32 R26, R15, 0x20, RZ ;  /* 0x000000200f1a7824 */ /* 0x000fe200078e00ff */
[----:B------:R-:W-:Y:S02]  /*3bf0*/  ISETP.NE.U32.AND P2, PT, R29, RZ, PT ;  /* 0x000000ff1d00720c */ /* 0x000fe40003f45070 */
[----:B------:R-:W-:Y:S01]  /*3c00*/  SEL R29, RZ, 0x4, P1 ;  /* 0x00000004ff1d7807 */ /* 0x000fe20000800000 */
[----:B------:R-:W-:Y:S01]  /*3c10*/  IMAD.WIDE R10, R26, 0x4, R10 ;  /* 0x000000041a0a7825 */ /* 0x000fe200078e020a */
[----:B------:R-:W-:-:S02]  /*3c20*/  ISETP.NE.U32.AND P1, PT, R0, RZ, PT ;  /* 0x000000ff0000720c */ /* 0x000fc40003f25070 */
[----:B------:R-:W-:-:S05]  /*3c30*/  LOP3.LUT R0, R12, 0x7fc, R13, 0x78, !PT ;  /* 0x000007fc0c007812 */ /* 0x000fca00078e780d */
[----:B---3--:R1:W-:Y:S04]  /*3c40*/  LDGSTS.E [R0], [R6.64], P0 ;  /* 0x0000000006007fae */ /* 0x0083e80008121846 */
[----:B--2---:R2:W-:Y:S04]  /*3c50*/  STL.64 [R1+0x5a8], R8 ;  /* 0x0005a80801007387 */ /* 0x0045e80000100a00 */
[----:B--2---:R-:W2:Y:S04]  /*3c60*/  LDL.64 R8, [R1+0x58] ;  /* 0x0000580001087983 */ /* 0x004ea80000100a00 */
[----:B------:R4:W-:Y:S04]  /*3c70*/  STL.64 [R1+0x590], R28 ;  /* 0x0005901c01007387 */ /* 0x0009e80000100a00 */
[----:B------:R-:W3:Y:S04]  /*3c80*/  LDL.64 R24, [R1+0x78] ;  /* 0x0000780001187983 */ /* 0x000ee80000100a00 */
[----:B------:R-:W2:Y:S04]  /*3c90*/  LDL.64 R22, [R1+0x80] ;  /* 0x0000800001167983 */ /* 0x000ea80000100a00 */
[----:B----4-:R-:W4:Y:S04]  /*3ca0*/  LDL.64 R28, [R1+0x70] ;  /* 0x00007000011c7983 */ /* 0x010f280000100a00 */
[----:B------:R-:W2:Y:S04]  /*3cb0*/  LDL.64 R20, [R1+0x88] ;  /* 0x0000880001147983 */ /* 0x000ea80000100a00 */
[----:B------:R-:W2:Y:S04]  /*3cc0*/  LDL.64 R18, [R1+0x90] ;  /* 0x0000900001127983 */ /* 0x000ea80000100a00 */
[----:B------:R-:W2:Y:S04]  /*3cd0*/  LDL.64 R16, [R1+0x98] ;  /* 0x0000980001107983 */ /* 0x000ea80000100a00 */
[----:B------:R-:W2:Y:S04]  /*3ce0*/  LDL.64 R14, [R1+0xa8] ;  /* 0x0000a800010e7983 */ /* 0x000ea80000100a00 */
[----:B------:R-:W2:Y:S04]  /*3cf0*/  LDL.64 R12, [R1+0xb0] ;  /* 0x0000b000010c7983 */ /* 0x000ea80000100a00 */
[----:B------:R1:W-:Y:S04]  /*3d00*/  STL.64 [R1+0x50], R10 ;  /* 0x0000500a01007387 */ /* 0x0003e80000100a00 */
[----:B-1----:R-:W2:Y:S04]  /*3d10*/  LDL.64 R10, [R1+0xb8] ;  /* 0x0000b800010a7983 */ /* 0x002ea80000100a00 */
[----:B------:R-:W2:Y:S04]  /*3d20*/  LDL.LU.64 R6, [R1+0x5c8] ;  /* 0x0005c80001067983 */ /* 0x000ea80000300a00 */
[----:B--2---:R1:W-:Y:S04]  /*3d30*/  LDGSTS.E [R0+0x800], [R6.64], P0 ;  /* 0x0080000006007fae */ /* 0x0043e80008121846 */
[----:B------:R2:W-:Y:S04]  /*3d40*/  LDGSTS.E [R0+0x1000], [R4.64], P0 ;  /* 0x0100000004007fae */ /* 0x0005e80008121846 */
[----:B------:R3:W-:Y:S04]  /*3d50*/  LDGSTS.E [R0+0x1800], [R2.64], P0 ;  /* 0x0180000002007fae */ /* 0x0007e80008121846 */
[----:B-1----:R-:W4:Y:S04]  /*3d60*/  LDL.LU.64 R6, [R1+0x5c0] ;  /* 0x0005c00001067983 */ /* 0x002f280000300a00 */
[----:B--2---:R-:W2:Y:S04]  /*3d70*/  LDL.LU.64 R4, [R1+0x5b8] ;  /* 0x0005b80001047983 */ /* 0x004ea80000300a00 */
[----:B---3--:R-:W3:Y:S04]  /*3d80*/  LDL.LU.64 R2, [R1+0x5b0] ;  /* 0x0005b00001027983 */ /* 0x008ee80000300a00 */
[----:B---3--:R1:W-:Y:S04]  /*3d90*/  LDGSTS.E [R0+0x2000], [R2.64], P0 ;  /* 0x0200000002007fae */ /* 0x0083e80008121846 */
[----:B------:R1:W-:Y:S04]  /*3da0*/  STL.64 [R1+0x500], R2 ;  /* 0x0005000201007387 */ /* 0x0003e80000100a00 */
[----:B--2---:R2:W-:Y:S04]  /*3db0*/  LDGSTS.E [R0+0x2800], [R4.64], P0 ;  /* 0x0280000004007fae */ /* 0x0045e80008121846 */
[----:B----4-:R3:W-:Y:S04]  /*3dc0*/  LDGSTS.E [R0+0x3000], [R6.64], P0 ;  /* 0x0300000006007fae */ /* 0x0107e80008121846 */
[----:B-1----:R-:W2:Y:S04]  /*3dd0*/  LDL.64 R2, [R1+0xa0] ;  /* 0x0000a00001027983 */ /* 0x002ea80000100a00 */
[----:B------:R2:W-:Y:S04]  /*3de0*/  STL.64 [R1+0x4f8], R4 ;  /* 0x0004f80401007387 */ /* 0x0005e80000100a00 */
[----:B------:R1:W-:Y:S04]  /*3df0*/  LDGSTS.E [R0+0x3800], [R8.64], P0 ;  /* 0x0380000008007fae */ /* 0x0003e80008121846 */
[----:B--2---:R-:W2:Y:S04]  /*3e00*/  LDL.64 R4, [R1+0xd0] ;  /* 0x0000d00001047983 */ /* 0x004ea80000100a00 */
[----:B------:R3:W-:Y:S04]  /*3e10*/  STL.64 [R1+0x508], R6 ;  /* 0x0005080601007387 */ /* 0x0007e80000100a00 */
[----:B---3--:R-:W3:Y:S04]  /*3e20*/  LDL.64 R6, [R1+0xc8] ;  /* 0x0000c80001067983 */ /* 0x008ee80000100a00 */
[----:B-1----:R-:W2:Y:S04]  /*3e30*/  LDL.LU.64 R8, [R1+0x5a8] ;  /* 0x0005a80001087983 */ /* 0x002ea80000300a00 */
[----:B--2---:R1:W-:Y:S04]  /*3e40*/  LDGSTS.E [R0+0x4000], [R8.64], P0 ;  /* 0x0400000008007fae */ /* 0x0043e80008121846 */
[----:B-1----:R-:W2:Y:S04]  /*3e50*/  LDL.LU.64 R8, [R1+0x5a0] ;  /* 0x0005a00001087983 */ /* 0x002ea80000300a00 */
[----:B--2---:R1:W-:Y:S04]  /*3e60*/  LDGSTS.E [R0+0x4800], [R8.64], P0 ;  /* 0x0480000008007fae */ /* 0x0043e80008121846 */
[----:B-1----:R-:W2:Y:S04]  /*3e70*/  LDL.LU.64 R8, [R1+0x598] ;  /* 0x0005980001087983 */ /* 0x002ea80000300a00 */
[----:B--2---:R1:W-:Y:S04]  /*3e80*/  LDGSTS.E [R0+0x5000], [R8.64], P0 ;  /* 0x0500000008007fae */ /* 0x0043e80008121846 */
[----:B------:R1:W-:Y:S04]  /*3e90*/  STL.64 [R1+0x518], R8 ;  /* 0x0005180801007387 */ /* 0x0003e80000100a00 */
[----:B------:R2:W-:Y:S04]  /*3ea0*/  LDGSTS.E [R0+0x5800], [R28.64], P0 ;  /* 0x058000001c007fae */ /* 0x0005e80008121846 */
[----:B------:R3:W-:Y:S04]  /*3eb0*/  LDGSTS.E [R0+0x6000], [R24.64], P0 ;  /* 0x0600000018007fae */ /* 0x0007e80008121846 */
[----:B-1----:R-:W4:Y:S04]  /*3ec0*/  LDL.64 R8, [R1+0xc0] ;  /* 0x0000c00001087983 */ /* 0x002f280000100a00 */
[----:B--2---:R-:W2:Y:S04]  /*3ed0*/  LDL.LU.64 R28, [R1+0x590] ;  /* 0x00059000011c7983 */ /* 0x004ea80000300a00 */
[----:B---3--:R-:W3:Y:S04]  /*3ee0*/  LDL.LU.64 R24, [R1+0x588] ;  /* 0x0005880001187983 */ /* 0x008ee80000300a00 */
[----:B------:R1:W-:Y:S04]  /*3ef0*/  LDGSTS.E [R0+0x6800], [R22.64], P0 ;  /* 0x0680000016007fae */ /* 0x0003e80008121846 */
[----:B------:R1:W-:Y:S04]  /*3f00*/  LDGSTS.E [R0+0x7000], [R20.64], P0 ;  /* 0x0700000014007fae */ /* 0x0003e80008121846 */
[----:B------:R1:W-:Y:S04]  /*3f10*/  LDGSTS.E [R0+0x7800], [R18.64], P0 ;  /* 0x0780000012007fae */ /* 0x0003e80008121846 */
[----:B-1----:R-:W2:Y:S04]  /*3f20*/  LDL.LU.64 R22, [R1+0x580] ;  /* 0x0005800001167983 */ /* 0x002ea80000300a00 */
[----:B------:R-:W2:Y:S04]  /*3f30*/  LDL.LU.64 R20, [R1+0x578] ;  /* 0x0005780001147983 */ /* 0x000ea80000300a00 */
[----:B------:R-:W2:Y:S04]  /*3f40*/  LDL.LU.64 R18, [R1+0x570] ;  /* 0x0005700001127983 */ /* 0x000ea80000300a00 */
        /* <DEDUP_REMOVED lines=8> */
[----:B-1----:R-:W2:Y:S04]  /*3fd0*/  LDL.LU.64 R12, [R1+0x558] ;  /* 0x00055800010c7983 */ /* 0x002ea80000300a00 */
[----:B------:R-:W2:Y:S04]  /*3fe0*/  LDL.LU.64 R10, [R1+0x550] ;  /* 0x00055000010a7983 */ /* 0x000ea80000300a00 */
[----:B------:R-:W1:Y:S04]  /*3ff0*/  S2R R27, SR_TID.X ;  /* 0x00000000001b7919 */ /* 0x000e680000002100 */
[----:B----4-:R4:W-:Y:S04]  /*4000*/  LDGSTS.E [R0+0xa800], [R8.64], P0 ;  /* 0x0a80000008007fae */ /* 0x0109e80008121846 */
[----:B------:R4:W-:Y:S04]  /*4010*/  LDGSTS.E [R0+0xb000], [R6.64], P0 ;  /* 0x0b00000006007fae */ /* 0x0009e80008121846 */
[----:B------:R4:W-:Y:S04]  /*4020*/  LDGSTS.E [R0+0xb800], [R4.64], P0 ;  /* 0x0b80000004007fae */ /* 0x0009e80008121846 */
[----:B--2---:R4:W-:Y:S04]  /*4030*/  LDGSTS.E [R0+0xc000], [R10.64], P0 ;  /* 0x0c0000000a007fae */ /* 0x0049e80008121846 */
[----:B------:R-:W-:Y:S04]  /*4040*/  STL.64 [R1+0x520], R10 ;  /* 0x0005200a01007387 */ /* 0x000fe80000100a00 */
[----:B------:R4:W-:Y:S04]  /*4050*/  LDGSTS.E [R0+0xc800], [R12.64], P0 ;  /* 0x0c8000000c007fae */ /* 0x0009e80008121846 */
[----:B------:R-:W-:Y:S04]  /*4060*/  STL.64 [R1+0x528], R12 ;  /* 0x0005280c01007387 */ /* 0x000fe80000100a00 */
[----:B------:R2:W-:Y:S04]  /*4070*/  LDGSTS.E [R0+0xd000], [R14.64], P0 ;  /* 0x0d0000000e007fae */ /* 0x0005e80008121846 */
[----:B------:R2:W-:Y:S04]  /*4080*/  STL.64 [R1+0x538], R14 ;  /* 0x0005380e01007387 */ /* 0x0005e80000100a00 */
[----:B------:R1:W-:Y:S04]  /*4090*/  LDGSTS.E [R0+0xd800], [R16.64], P0 ;  /* 0x0d80000010007fae */ /* 0x0003e80008121846 */
[----:B------:R3:W-:Y:S04]  /*40a0*/  LDGSTS.E [R0+0xe000], [R18.64], P0 ;  /* 0x0e00000012007fae */ /* 0x0007e80008121846 */
[----:B--2---:R-:W2:Y:S04]  /*40b0*/  LDL.LU.64 R14, [R1+0x40] ;  /* 0x00004000010e7983 */ /* 0x004ea80000300a00 */
[----:B------:R3:W-:Y:S01]  /*40c0*/  STL.64 [R1+0x540], R16 ;  /* 0x0005401001007387 */ /* 0x0007e20000100a00 */
[----:B-1----:R-:W-:-:S03]  /*40d0*/  SHF.R.U32.HI R27, RZ, 0x7, R27 ;  /* 0x00000007ff1b7819 */ /* 0x002fc6000001161b */
[----:B------:R4:W-:Y:S04]  /*40e0*/  LDGSTS.E [R0+0xe800], [R20.64], P0 ;  /* 0x0e80000014007fae */ /* 0x0009e80008121846 */
[----:B---3--:R-:W3:Y:S04]  /*40f0*/  LDL.LU.64 R16, [R1+0x48] ;  /* 0x0000480001107983 */ /* 0x008ee80000300a00 */
[----:B------:R1:W-:Y:S01]  /*4100*/  STL.64 [R1+0x548], R18 ;  /* 0x0005481201007387 */ /* 0x0003e20000100a00 */
[----:B------:R-:W-:-:S03]  /*4110*/  SGXT.U32 R27, R27, 0x2 ;  /* 0x000000021b1b781a */ /* 0x000fc60000000000 */
[----:B------:R4:W-:Y:S04]  /*4120*/  LDGSTS.E [R0+0xf000], [R22.64], P0 ;  /* 0x0f00000016007fae */ /* 0x0009e80008121846 */
[----:B------:R4:W-:Y:S04]  /*4130*/  LDGSTS.E [R0+0xf800], [R24.64], P0 ;  /* 0x0f80000018007fae */ /* 0x0009e80008121846 */
[----:B-1----:R-:W3:Y:S04]  /*4140*/  LDL.LU.64 R18, [R1+0x38] ;  /* 0x0000380001127983 */ /* 0x002ee80000300a00 */
[----:B------:R-:W0:Y:S01]  /*4150*/  LDGDEPBAR ;  /* 0x00000000000079af */ /* 0x000e220000000000 */
[----:B----4-:R-:W-:-:S03]  /*4160*/  LOP3.LUT R0, R27, 0x18, RZ, 0xfc, !PT ;  /* 0x000000181b007812 */ /* 0x010fc600078efcff */
[----:B------:R-:W-:Y:S06]  /*4170*/  BAR.SYNC.DEFER_BLOCKING 0x0 ;  /* 0x0000000000007b1d */ /* 0x000fec0000010000 */
[----:B------:R-:W1:Y:S01]  /*4180*/  S2R R27, SR_TID.X ;  /* 0x00000000001b7919 */ /* 0x000e620000002100 */
[----:B------:R-:W-:-:S03]  /*4190*/  SEL R29, R29, RZ, P3 ;  /* 0x000000ff1d1d7207 */ /* 0x000fc60001800000 */
[----:B------:R-:W4:Y:S01]  /*41a0*/  LDL.LU.64 R12, [R1+0x30] ;  /* 0x00003000010c7983 */ /* 0x000f220000300a00 */
[----:B------:R-:W-:-:S03]  /*41b0*/  ISETP.GE.AND P0, PT, R0, UR4, PT ;  /* 0x0000000400007c0c */ /* 0x000fc6000bf06270 */
[----:B------:R-:W4:Y:S04]  /*41c0*/  LDL.LU.64 R10, [R1+0x28] ;  /* 0x00002800010a7983 */ /* 0x000f280000300a00 */
[----:B------:R-:W-:Y:S01]  /*41d0*/  @!PT LDS RZ, [RZ] ;  /* 0x00000000fffff984 */ /* 0x000fe20000000800 */
[----:B------:R-:W-:Y:S01]  /*41e0*/  @!PT LDS RZ, [RZ] ;  /* 0x00000000fffff984 */ /* 0x000fe20000000800 */
[----:B------:R-:W-:Y:S01]  /*41f0*/  @!PT LDS RZ, [RZ] ;  /* 0x00000000fffff984 */ /* 0x000fe20000000800 */
[----:B------:R1:W-:Y:S02]  /*4200*/  LDGSTS.E [R28+0x24000], [R2.64], P5 ;  /* 0x24000000021c7fae */ /* 0x0003e4000a921846 */
[----:B-1----:R-:W-:Y:S02]  /*4210*/  SHF.R.U32.HI R27, RZ, 0x7, R27 ;  /* 0x00000007ff1b7819 */ /* 0x002fe4000001161b */
[----:B------:R-:W4:Y:S02]  /*4220*/  LDL.LU.64 R8, [R1+0x20] ;  /* 0x0000200001087983 */ /* 0x000f240000300a00 */
[----:B------:R-:W-:-:S02]  /*4230*/  SGXT.U32 R27, R27, 0x2 ;  /* 0x000000021b1b781a */ /* 0x000fc40000000000 */
[----:B------:R-:W4:Y:S02]  /*4240*/  LDL.LU.64 R6, [R1+0x18] ;  /* 0x0000180001067983 */ /* 0x000f240000300a00 */
[----:B------:R-:W-:Y:S02]  /*4250*/  LOP3.LUT R3, R27, 0x1c, RZ, 0xfc, !PT ;  /* 0x0000001c1b037812 */ /* 0x000fe400078efcff */
[----:B------:R-:W1:Y:S01]  /*4260*/  S2R R27, SR_TID.X ;  /* 0x00000000001b7919 */ /* 0x000e620000002100 */
[----:B------:R-:W-:Y:S02]  /*4270*/  SEL R0, RZ, 0x4, P0 ;  /* 0x00000004ff007807 */ /* 0x000fe40000000000 */
[----:B------:R-:W-:Y:S02]  /*4280*/  ISETP.GE.AND P0, PT, R3, UR4, PT ;  /* 0x0000000403007c0c */ /* 0x000fe4000bf06270 */
[----:B------:R-:W-:Y:S01]  /*4290*/  SEL R0, R0, RZ, P3 ;  /* 0x000000ff00007207 */ /* 0x000fe20001800000 */
[----:B------:R-:W4:Y:S04]  /*42a0*/  LDL.LU.64 R2, [R1+0x10] ;  /* 0x0000100001027983 */ /* 0x000f280000300a00 */
[----:B------:R-:W4:Y:S01]  /*42b0*/  LDL.LU.64 R4, [R1+0x8] ;  /* 0x0000080001047983 */ /* 0x000f220000300a00 */
[----:B-1----:R-:W-:-:S04]  /*42c0*/  LOP3.LUT R27, R27, 0x1f, RZ, 0xc0, !PT ;  /* 0x0000001f1b1b7812 */ /* 0x002fc800078ec0ff */
[----:B------:R-:W-:Y:S02]  /*42d0*/  ISETP.GE.AND P5, PT, R27, UR4, PT ;  /* 0x000000041b007c0c */ /* 0x000fe4000bfa6270 */
[----:B------:R-:W-:Y:S02]  /*42e0*/  SEL R27, RZ, 0x4, P0 ;  /* 0x00000004ff1b7807 */ /* 0x000fe40000000000 */
[----:B------:R-:W-:Y:S02]  /*42f0*/  ISETP.NE.U32.AND P0, PT, R29, RZ, PT ;  /* 0x000000ff1d00720c */ /* 0x000fe40003f05070 */
[----:B------:R-:W-:Y:S02]  /*4300*/  SEL R29, RZ, 0x4, P5 ;  /* 0x00000004ff1d7807 */ /* 0x000fe40002800000 */
[----:B------:R-:W-:Y:S02]  /*4310*/  ISETP.NE.U32.AND P5, PT, R0, RZ, PT ;  /* 0x000000ff0000720c */ /* 0x000fe40003fa5070 */
[----:B------:R-:W-:Y:S01]  /*4320*/  SEL R0, R27, RZ, P3 ;  /* 0x000000ff1b007207 */ /* 0x000fe20001800000 */
[----:B--2---:R-:W-:-:S04]  /*4330*/  IMAD.WIDE R14, R26, 0x4, R14 ;  /* 0x000000041a0e7825 */ /* 0x004fc800078e020e */
[----:B---3--:R-:W-:-:S05]  /*4340*/  IMAD.WIDE R16, R26, 0x4, R16 ;  /* 0x000000041a107825 */ /* 0x008fca00078e0210 */
[----:B------:R1:W-:Y:S04]  /*4350*/  LDGSTS.E [R28+0x24800], [R16.64], P4 ;  /* 0x24800000101c7fae */ /* 0x0003e8000a121846 */
[----:B------:R2:W-:Y:S01]  /*4360*/  LDGSTS.E [R28+0x25000], [R14.64], P6 ;  /* 0x250000000e1c7fae */ /* 0x0005e2000b121846 */
[----:B------:R-:W-:-:S03]  /*4370*/  IMAD.WIDE R26, R26, 0x4, R18 ;  /* 0x000000041a1a7825 */ /* 0x000fc600078e0212 */
[----:B------:R-:W3:Y:S04]  /*4380*/  LDL.LU.64 R18, [R1+0x548] ;  /* 0x0005480001127983 */ /* 0x000ee80000300a00 */
[----:B-1----:R-:W3:Y:S04]  /*4390*/  LDL.LU.64 R16, [R1+0x540] ;  /* 0x0005400001107983 */ /* 0x002ee80000300a00 */
[----:B--2---:R-:W2:Y:S04]  /*43a0*/  LDL.LU.64 R14, [R1+0x538] ;  /* 0x00053800010e7983 */ /* 0x004ea80000300a00 */
[----:B------:R1:W-:Y:S04]  /*43b0*/  LDGSTS.E [R28+0x25800], [R26.64], P2 ;  /* 0x258000001a1c7fae */ /* 0x0003e80009121846 */
[----:B-1----:R-:W2:Y:S01]  /*43c0*/  LDL.LU.64 R26, [R1+0x530] ;  /* 0x00053000011a7983 */ /* 0x002ea20000300a00 */
[----:B------:R-:W-:-:S04]  /*43d0*/  SEL R29, R29, RZ, P3 ;  /* 0x000000ff1d1d7207 */ /* 0x000fc80001800000 */
[----:B------:R-:W-:Y:S01]  /*43e0*/  ISETP.NE.U32.AND P4, PT, R29, RZ, PT ;  /* 0x000000ff1d00720c */ /* 0x000fe20003f85070 */
[----:B------:R-:W-:Y:S01]  /*43f0*/  IMAD.MOV.U32 R29, RZ, RZ, c[0x0][0x188] ;  /* 0x00006200ff1d7624 */ /* 0x000fe200078e00ff */
[----:B------:R-:W-:-:S03]  /*4400*/  ISETP.NE.U32.AND P3, PT, R0, RZ, PT ;  /* 0x000000ff0000720c */ /* 0x000fc60003f65070 */
[----:B------:R-:W-:-:S04]  /*4410*/  IMAD.SHL.U32 R0, R29, 0x20, RZ ;  /* 0x000000201d007824 */ /* 0x000fc800078e00ff */
[----:B----4-:R-:W-:-:S04]  /*4420*/  IMAD.WIDE R12, R0, 0x4, R12 ;  /* 0x00000004000c7825 */ /* 0x010fc800078e020c */
[C---:B------:R-:W-:Y:S01]  /*4430*/  IMAD.WIDE R10, R0.reuse, 0x4, R10 ;  /* 0x00000004000a7825 */ /* 0x040fe200078e020a */
[----:B------:R1:W-:Y:S03]  /*4440*/  LDGSTS.E [R28+0x26000], [R12.64], P1 ;  /* 0x260000000c1c7fae */ /* 0x0003e60008921846 */
[C---:B------:R-:W-:Y:S01]  /*4450*/  IMAD.WIDE R8, R0.reuse, 0x4, R8 ;  /* 0x0000000400087825 */ /* 0x040fe200078e0208 */
[----:B------:R4:W-:Y:S04]  /*4460*/  LDGSTS.E [R28+0x26800], [R10.64], P0 ;  /* 0x268000000a1c7fae */ /* 0x0009e80008121846 */
[----:B------:R4:W-:Y:S04]  /*4470*/  LDGSTS.E [R28+0x27000], [R8.64], P5 ;  /* 0x27000000081c7fae */ /* 0x0009e8000a921846 */
[----:B-1----:R-:W3:Y:S04]  /*4480*/  LDL.LU.64 R12, [R1+0x528] ;  /* 0x00052800010c7983 */ /* 0x002ee80000300a00 */
[----:B----4-:R-:W4:Y:S04]  /*4490*/  LDL.LU.64 R10, [R1+0x520] ;  /* 0x00052000010a7983 */ /* 0x010f280000300a00 */
[----:B------:R-:W3:Y:S01]  /*44a0*/  LDL.LU.64 R8, [R1+0x518] ;  /* 0x0005180001087983 */ /* 0x000ee20000300a00 */
[----:B--2---:R-:W-:-:S05]  /*44b0*/  IMAD.WIDE R26, R0, 0x4, R26 ;  /* 0x00000004001a7825 */ /* 0x004fca00078e021a */
[----:B------:R1:W-:Y:S01]  /*44c0*/  LDGSTS.E [R28+0x27800], [R26.64], P3 ;  /* 0x278000001a1c7fae */ /* 0x0003e20009921846 */
[----:B------:R-:W-:-:S03]  /*44d0*/  IMAD.MOV.U32 R0, RZ, RZ, c[0x0][0x18c] ;  /* 0x00006300ff007624 */ /* 0x000fc600078e00ff */
[----:B------:R-:W2:Y:S04]  /*44e0*/  S2R R29, SR_TID.X ;  /* 0x00000000001d7919 */ /* 0x000ea80000002100 */
[----:B-1----:R1:W5:Y:S04]  /*44f0*/  LDL.LU R28, [R1+0x510] ;  /* 0x00051000011c7983 */ /* 0x0023680000300800 */
[----:B------:R-:W3:Y:S01]  /*4500*/  LDL.LU.64 R26, [R1] ;  /* 0x00000000011a7983 */ /* 0x000ee20000300a00 */
[----:B------:R-:W-:-:S03]  /*4510*/  IMAD.SHL.U32 R0, R0, 0x20, RZ ;  /* 0x0000002000007824 */ /* 0x000fc600078e00ff */
[----:B------:R-:W0:Y:S01]  /*4520*/  LDGDEPBAR ;  /* 0x00000000000079af */ /* 0x000e220000000000 */
[----:B------:R-:W-:-:S03]  /*4530*/  IMAD.WIDE R6, R0, 0x4, R6 ;  /* 0x0000000400067825 */ /* 0x000fc600078e0206 */
[----:B------:R-:W1:Y:S01]  /*4540*/  S2R R0, SR_TID.X ;  /* 0x0000000000007919 */ /* 0x000e620000002100 */
[----:B--2---:R-:W-:-:S04]  /*4550*/  LOP3.LUT R29, R29, 0xe0, RZ, 0xc0, !PT ;  /* 0x000000e01d1d7812 */ /* 0x004fc800078ec0ff */
[----:B------:R-:W-:Y:S01]  /*4560*/  SHF.R.U32.HI R29, RZ, 0x1, R29 ;  /* 0x00000001ff1d7819 */ /* 0x000fe2000001161d */
[----:B-1----:R-:W-:-:S05]  /*4570*/  IMAD.SHL.U32 R0, R0, 0x4, RZ ;  /* 0x0000000400007824 */ /* 0x002fca00078e00ff */
[----:B------:R-:W-:Y:S01]  /*4580*/  LOP3.LUT R29, R29, 0x7fc, R0, 0x78, !PT ;  /* 0x000007fc1d1d7812 */ /* 0x000fe200078e7800 */
[----:B------:R-:W-:-:S04]  /*4590*/  IMAD.MOV.U32 R0, RZ, RZ, c[0x0][0x18c] ;  /* 0x00006300ff007624 */ /* 0x000fc800078e00ff */
[----:B------:R-:W-:Y:S01]  /*45a0*/  IMAD.SHL.U32 R0, R0, 0x20, RZ ;  /* 0x0000002000007824 */ /* 0x000fe200078e00ff */
[----:B------:R1:W-:Y:S03]  /*45b0*/  LDGSTS.E [R29+0x10000], [R6.64], P4 ;  /* 0x10000000061d7fae */ /* 0x0003e6000a121846 */
[----:B------:R-:W-:-:S04]  /*45c0*/  IMAD.WIDE R2, R0, 0x4, R2 ;  /* 0x0000000400027825 */ /* 0x000fc800078e0202 */
[C---:B------:R-:W-:Y:S01]  /*45d0*/  IMAD.WIDE R4, R0.reuse, 0x4, R4 ;  /* 0x0000000400047825 */ /* 0x040fe200078e0204 */
[----:B------:R2:W-:Y:S04]  /*45e0*/  LDGSTS.E [R29+0x10800], [R2.64], P4 ;  /* 0x10800000021d7fae */ /* 0x0005e8000a121846 */
[----:B-1----:R-:W4:Y:S04]  /*45f0*/  LDL.LU.64 R6, [R1+0x508] ;  /* 0x0005080001067983 */ /* 0x002f280000300a00 */
[----:B------:R1:W-:Y:S04]  /*4600*/  LDGSTS.E [R29+0x11000], [R4.64], P4 ;  /* 0x11000000041d7fae */ /* 0x0003e8000a121846 */
[----:B--2---:R-:W2:Y:S04]  /*4610*/  LDL.LU.64 R2, [R1+0x500] ;  /* 0x0005000001027983 */ /* 0x004ea80000300a00 */
[----:B-1----:R-:W4:Y:S01]  /*4620*/  LDL.LU.64 R4, [R1+0x4f8] ;  /* 0x0004f80001047983 */ /* 0x002f220000300a00 */
[----:B---3--:R-:W-:-:S05]  /*4630*/  IMAD.WIDE R26, R0, 0x4, R26 ;  /* 0x00000004001a7825 */ /* 0x008fca00078e021a */
[----:B------:R1:W-:Y:S04]  /*4640*/  LDGSTS.E [R29+0x11800], [R26.64], P4 ;  /* 0x118000001a1d7fae */ /* 0x0003e8000a121846 */
[----:B-1----:R-:W3:Y:S01]  /*4650*/  LDL.LU.64 R26, [R1+0x58] ;  /* 0x00005800011a7983 */ /* 0x002ee20000300a00 */
[----:B--2---:R-:W-:-:S05]  /*4660*/  IMAD.WIDE R2, R0, 0x4, R2 ;  /* 0x0000000400027825 */ /* 0x004fca00078e0202 */
[----:B------:R3:W-:Y:S01]  /*4670*/  LDGSTS.E [R29+0x12000], [R2.64], P4 ;  /* 0x12000000021d7fae */ /* 0x0007e2000a121846 */
[----:B----4-:R-:W-:-:S05]  /*4680*/  IMAD.WIDE R4, R0, 0x4, R4 ;  /* 0x0000000400047825 */ /* 0x010fca00078e0204 */
[----:B------:R1:W-:Y:S01]  /*4690*/  LDGSTS.E [R29+0x12800], [R4.64], P4 ;  /* 0x12800000041d7fae */ /* 0x0003e2000a121846 */
[----:B---3--:R-:W-:-:S03]  /*46a0*/  IMAD.WIDE R2, R0, 0x4, R26 ;  /* 0x0000000400027825 */ /* 0x008fc600078e021a */
[----:B------:R-:W2:Y:S04]  /*46b0*/  LDL.LU.64 R26, [R1+0xd0] ;  /* 0x0000d000011a7983 */ /* 0x000ea80000300a00 */
[----:B-1----:R-:W3:Y:S01]  /*46c0*/  LDL.LU.64 R4, [R1+0x60] ;  /* 0x0000600001047983 */ /* 0x002ee20000300a00 */
[----:B------:R-:W-:-:S05]  /*46d0*/  IMAD.WIDE R6, R0, 0x4, R6 ;  /* 0x0000000400067825 */ /* 0x000fca00078e0206 */
[----:B------:R1:W-:Y:S04]  /*46e0*/  LDGSTS.E [R29+0x13000], [R6.64], P4 ;  /* 0x13000000061d7fae */ /* 0x0003e8000a121846 */
[----:B------:R4:W-:Y:S04]  /*46f0*/  LDGSTS.E [R29+0x13800], [R2.64], P4 ;  /* 0x13800000021d7fae */ /* 0x0009e8000a121846 */
[----:B-1----:R-:W2:Y:S04]  /*4700*/  LDL.LU.64 R6, [R1+0x68] ;  /* 0x0000680001067983 */ /* 0x002ea80000300a00 */
[----:B----4-:R-:W4:Y:S01]  /*4710*/  LDL.LU.64 R2, [R1+0x70] ;  /* 0x0000700001027983 */ /* 0x010f220000300a00 */
[----:B---3--:R-:W-:-:S05]  /*4720*/  IMAD.WIDE R4, R0, 0x4, R4 ;  /* 0x0000000400047825 */ /* 0x008fca00078e0204 */
[----:B------:R1:W-:Y:S04]  /*4730*/  LDGSTS.E [R29+0x14000], [R4.64], P4 ;  /* 0x14000000041d7fae */ /* 0x0003e8000a121846 */
[----:B-1----:R-:W3:Y:S01]  /*4740*/  LDL.LU.64 R4, [R1+0x78] ;  /* 0x0000780001047983 */ /* 0x002ee20000300a00 */
[----:B--2---:R-:W-:-:S04]  /*4750*/  IMAD.WIDE R6, R0, 0x4, R6 ;  /* 0x0000000400067825 */ /* 0x004fc800078e0206 */
[C---:B------:R-:W-:Y:S01]  /*4760*/  IMAD.WIDE R8, R0.reuse, 0x4, R8 ;  /* 0x0000000400087825 */ /* 0x040fe200078e0208 */
[----:B------:R1:W-:Y:S03]  /*4770*/  LDGSTS.E [R29+0x14800], [R6.64], P4 ;  /* 0x14800000061d7fae */ /* 0x0003e6000a121846 */
[C---:B----4-:R-:W-:Y:S01]  /*4780*/  IMAD.WIDE R2, R0.reuse, 0x4, R2 ;  /* 0x0000000400027825 */ /* 0x050fe200078e0202 */
[----:B------:R2:W-:Y:S04]  /*4790*/  LDGSTS.E [R29+0x15000], [R8.64], P4 ;  /* 0x15000000081d7fae */ /* 0x0005e8000a121846 */
[----:B------:R4:W-:Y:S04]  /*47a0*/  LDGSTS.E [R29+0x15800], [R2.64], P4 ;  /* 0x15800000021d7fae */ /* 0x0009e8000a121846 */
[----:B-1----:R-:W3:Y:S04]  /*47b0*/  LDL.LU.64 R6, [R1+0x80] ;  /* 0x0000800001067983 */ /* 0x002ee80000300a00 */
[----:B--2---:R-:W2:Y:S04]  /*47c0*/  LDL.LU.64 R8, [R1+0xc8] ;  /* 0x0000c80001087983 */ /* 0x004ea80000300a00 */
[----:B----4-:R-:W4:Y:S01]  /*47d0*/  LDL.LU.64 R2, [R1+0x88] ;  /* 0x0000880001027983 */ /* 0x010f220000300a00 */
[----:B---3--:R-:W-:-:S05]  /*47e0*/  IMAD.WIDE R4, R0, 0x4, R4 ;  /* 0x0000000400047825 */ /* 0x008fca00078e0204 */
[----:B------:R1:W-:Y:S04]  /*47f0*/  LDGSTS.E [R29+0x16000], [R4.64], P4 ;  /* 0x16000000041d7fae */ /* 0x0003e8000a121846 */
[----:B-1----:R-:W3:Y:S01]  /*4800*/  LDL.LU.64 R4, [R1+0x90] ;  /* 0x0000900001047983 */ /* 0x002ee20000300a00 */
[----:B------:R-:W-:-:S05]  /*4810*/  IMAD.WIDE R6, R0, 0x4, R6 ;  /* 0x0000000400067825 */ /* 0x000fca00078e0206 */
[----:B------:R1:W-:Y:S01]  /*4820*/  LDGSTS.E [R29+0x16800], [R6.64], P4 ;  /* 0x16800000061d7fae */ /* 0x0003e2000a121846 */
[----:B----4-:R-:W-:-:S05]  /*4830*/  IMAD.WIDE R2, R0, 0x4, R2 ;  /* 0x0000000400027825 */ /* 0x010fca00078e0202 */
[----:B------:R4:W-:Y:S04]  /*4840*/  LDGSTS.E [R29+0x17000], [R2.64], P4 ;  /* 0x17000000021d7fae */ /* 0x0009e8000a121846 */
[----:B-1----:R-:W2:Y:S04]  /*4850*/  LDL.LU.64 R6, [R1+0x98] ;  /* 0x0000980001067983 */ /* 0x002ea80000300a00 */
[----:B----4-:R-:W4:Y:S01]  /*4860*/  LDL.LU.64 R2, [R1+0xa0] ;  /* 0x0000a00001027983 */ /* 0x010f220000300a00 */
[----:B---3--:R-:W-:-:S05]  /*4870*/  IMAD.WIDE R4, R0, 0x4, R4 ;  /* 0x0000000400047825 */ /* 0x008fca00078e0204 */
[----:B------:R1:W-:Y:S04]  /*4880*/  LDGSTS.E [R29+0x17800], [R4.64], P4 ;  /* 0x17800000041d7fae */ /* 0x0003e8000a121846 */
[----:B-1----:R-:W3:Y:S01]  /*4890*/  LDL.LU.64 R4, [R1+0xa8] ;  /* 0x0000a80001047983 */ /* 0x002ee20000300a00 */
[----:B--2---:R-:W-:-:S05]  /*48a0*/  IMAD.WIDE R6, R0, 0x4, R6 ;  /* 0x0000000400067825 */ /* 0x004fca00078e0206 */
[----:B------:R1:W-:Y:S01]  /*48b0*/  LDGSTS.E [R29+0x18000], [R6.64], P4 ;  /* 0x18000000061d7fae */ /* 0x0003e2000a121846 */
[----:B----4-:R-:W-:-:S05]  /*48c0*/  IMAD.WIDE R2, R0, 0x4, R2 ;  /* 0x0000000400027825 */ /* 0x010fca00078e0202 */
[----:B------:R2:W-:Y:S04]  /*48d0*/  LDGSTS.E [R29+0x18800], [R2.64], P4 ;  /* 0x18800000021d7fae */ /* 0x0005e8000a121846 */
[----:B-1----:R-:W4:Y:S04]  /*48e0*/  LDL.LU.64 R6, [R1+0xb0] ;  /* 0x0000b00001067983 */ /* 0x002f280000300a00 */
[----:B--2---:R-:W2:Y:S01]  /*48f0*/  LDL.LU.64 R2, [R1+0xb8] ;  /* 0x0000b80001027983 */ /* 0x004ea20000300a00 */
[----:B---3--:R-:W-:-:S05]  /*4900*/  IMAD.WIDE R4, R0, 0x4, R4 ;  /* 0x0000000400047825 */ /* 0x008fca00078e0204 */
[----:B------:R1:W-:Y:S04]  /*4910*/  LDGSTS.E [R29+0x19000], [R4.64], P4 ;  /* 0x19000000041d7fae */ /* 0x0003e8000a121846 */
[----:B-1----:R-:W3:Y:S04]  /*4920*/  LDL.LU.64 R4, [R1+0xc0] ;  /* 0x0000c00001047983 */ /* 0x002ee80000300a00 */
[----:B------:R1:W-:Y:S04]  /*4930*/  STL [R1+0x260], RZ ;  /* 0x000260ff01007387 */ /* 0x0003e80000100800 */
        /* <DEDUP_REMOVED lines=96> */
[----:B------:R1:W-:Y:S01]  /*4f40*/  STL [R1+0x54], RZ ;  /* 0x000054ff01007387 */ /* 0x0003e20000100800 */
[----:B----4-:R-:W-:-:S03]  /*4f50*/  IMAD.WIDE R6, R0, 0x4, R6 ;  /* 0x0000000400067825 */ /* 0x010fc600078e0206 */
[----:B------:R1:W-:Y:S01]  /*4f60*/  STL [R1+0x58], RZ ;  /* 0x000058ff01007387 */ /* 0x0003e20000100800 */
[----:B--2---:R-:W-:-:S03]  /*4f70*/  IMAD.WIDE R2, R0, 0x4, R2 ;  /* 0x0000000400027825 */ /* 0x004fc600078e0202 */
[----:B------:R1:W-:Y:S04]  /*4f80*/  STL [R1+0x5c], RZ ;  /* 0x00005cff01007387 */ /* 0x0003e80000100800 */
[----:B------:R1:W-:Y:S04]  /*4f90*/  STL [R1+0x30], RZ ;  /* 0x000030ff01007387 */ /* 0x0003e80000100800 */
[----:B------:R1:W-:Y:S04]  /*4fa0*/  STL [R1+0x34], RZ ;  /* 0x000034ff01007387 */ /* 0x0003e80000100800 */
[----:B------:R1:W-:Y:S01]  /*4fb0*/  STL [R1+0x38], RZ ;  /* 0x000038ff01007387 */ /* 0x0003e20000100800 */
[----:B---3--:R-:W-:-:S03]  /*4fc0*/  IMAD.WIDE R4, R0, 0x4, R4 ;  /* 0x0000000400047825 */ /* 0x008fc600078e0204 */
[----:B------:R1:W-:Y:S04]  /*4fd0*/  STL [R1+0x3c], RZ ;  /* 0x00003cff01007387 */ /* 0x0003e80000100800 */
[----:B------:R1:W-:Y:S04]  /*4fe0*/  STL [R1+0x20], RZ ;  /* 0x000020ff01007387 */ /* 0x0003e80000100800 */
[----:B------:R1:W-:Y:S01]  /*4ff0*/  STL [R1+0x24], RZ ;  /* 0x000024ff01007387 */ /* 0x0003e20000100800 */
[----:B------:R-:W-:-:S03]  /*5000*/  IMAD.WIDE R10, R0, 0x4, R10 ;  /* 0x00000004000a7825 */ /* 0x000fc600078e020a */
[----:B------:R2:W-:Y:S04]  /*5010*/  LDGSTS.E [R29+0x19800], [R6.64], P4 ;  /* 0x19800000061d7fae */ /* 0x0005e8000a121846 */
[----:B------:R1:W-:Y:S01]  /*5020*/  STL [R1+0x28], RZ ;  /* 0x000028ff01007387 */ /* 0x0003e20000100800 */
[----:B------:R-:W-:-:S03]  /*5030*/  IMAD.WIDE R12, R0, 0x4, R12 ;  /* 0x00000004000c7825 */ /* 0x000fc600078e020c */
[----:B------:R3:W-:Y:S01]  /*5040*/  LDGSTS.E [R29+0x1a000], [R2.64], P4 ;  /* 0x1a000000021d7fae */ /* 0x0007e2000a121846 */
[----:B--2---:R-:W-:-:S03]  /*5050*/  IMAD.WIDE R6, R0, 0x4, R8 ;  /* 0x0000000400067825 */ /* 0x004fc600078e0208 */
[----:B------:R1:W-:Y:S04]  /*5060*/  STL [R1+0x2c], RZ ;  /* 0x00002cff01007387 */ /* 0x0003e80000100800 */
[----:B------:R1:W-:Y:S01]  /*5070*/  STL [R1+0x40], RZ ;  /* 0x000040ff01007387 */ /* 0x0003e20000100800 */
[----:B---3--:R-:W-:-:S03]  /*5080*/  IMAD.WIDE R2, R0, 0x4, R26 ;  /* 0x0000000400027825 */ /* 0x008fc600078e021a */
[----:B------:R1:W-:Y:S01]  /*5090*/  STL [R1+0x44], RZ ;  /* 0x000044ff01007387 */ /* 0x0003e20000100800 */
[----:B------:R-:W-:-:S03]  /*50a0*/  IMAD.WIDE R14, R0, 0x4, R14 ;  /* 0x00000004000e7825 */ /* 0x000fc600078e020e */
[----:B------:R1:W-:Y:S01]  /*50b0*/  STL [R1+0x48], RZ ;  /* 0x000048ff01007387 */ /* 0x0003e20000100800 */
[----:B------:R-:W-:-:S03]  /*50c0*/  IMAD.WIDE R16, R0, 0x4, R16 ;  /* 0x0000000400107825 */ /* 0x000fc600078e0210 */
[----:B------:R1:W-:Y:S04]  /*50d0*/  LDGSTS.E [R29+0x1a800], [R4.64], P4 ;  /* 0x1a800000041d7fae */ /* 0x0003e8000a121846 */
[----:B------:R1:W-:Y:S01]  /*50e0*/  STL [R1+0x4c], RZ ;  /* 0x00004cff01007387 */ /* 0x0003e20000100800 */
[----:B------:R-:W-:-:S03]  /*50f0*/  IMAD.WIDE R18, R0, 0x4, R18 ;  /* 0x0000000400127825 */ /* 0x000fc600078e0212 */
[----:B------:R1:W-:Y:S04]  /*5100*/  LDGSTS.E [R29+0x1b000], [R6.64], P4 ;  /* 0x1b000000061d7fae */ /* 0x0003e8000a121846 */
[----:B------:R1:W-:Y:S04]  /*5110*/  STL [R1+0x90], RZ ;  /* 0x000090ff01007387 */ /* 0x0003e80000100800 */
        /* <DEDUP_REMOVED lines=12> */
[----:B------:R1:W-:Y:S01]  /*51e0*/  STL [R1+0x24c], RZ ;  /* 0x00024cff01007387 */ /* 0x0003e20000100800 */
[----:B----4-:R-:W-:-:S03]  /*51f0*/  IMAD.MOV.U32 R19, RZ, RZ, 0x1f ;  /* 0x0000001fff137424 */ /* 0x010fc600078e00ff */
[----:B------:R1:W-:Y:S04]  /*5200*/  STL [R1+0x230], RZ ;  /* 0x000230ff01007387 */ /* 0x0003e80000100800 */
[----:B------:R1:W-:Y:S01]  /*5210*/  STL [R1+0x234], RZ ;  /* 0x000234ff01007387 */ /* 0x0003e20000100800 */
[----:B------:R-:W-:-:S03]  /*5220*/  IADD3 R19, R19, c[0x0][0x180], RZ ;  /* 0x0000600013137a10 */ /* 0x000fc60007ffe0ff */
[----:B------:R1:W-:Y:S04]  /*5230*/  STL [R1+0x238], RZ ;  /* 0x000238ff01007387 */ /* 0x0003e80000100800 */
[----:B------:R1:W-:Y:S01]  /*5240*/  STL [R1+0x23c], RZ ;  /* 0x00023cff01007387 */ /* 0x0003e20000100800 */
[----:B------:R-:W-:Y:S01]  /*5250*/  ISETP.GE.AND P0, PT, R19, 0x20, PT ;  /* 0x000000201300780c */ /* 0x000fe20003f06270 */
[----:B------:R-:W-:-:S04]  /*5260*/  IMAD.WIDE R20, R0, 0x4, R20 ;  /* 0x0000000400147825 */ /* 0x000fc800078e0214 */
[C---:B------:R-:W-:Y:S01]  /*5270*/  IMAD.WIDE R22, R0.reuse, 0x4, R22 ;  /* 0x0000000400167825 */ /* 0x040fe200078e0216 */
[----:B------:R1:W-:Y:S03]  /*5280*/  LDGSTS.E [R29+0x1e800], [R20.64], P4 ;  /* 0x1e800000141d7fae */ /* 0x0003e6000a121846 */
[----:B------:R-:W-:Y:S01]  /*5290*/  IMAD.WIDE R24, R0, 0x4, R24 ;  /* 0x0000000400187825 */ /* 0x000fe200078e0218 */
[----:B------:R1:W-:Y:S04]  /*52a0*/  LDGSTS.E [R29+0x1f000], [R22.64], P4 ;  /* 0x1f000000161d7fae */ /* 0x0003e8000a121846 */
[----:B------:R1:W-:Y:S01]  /*52b0*/  LDGSTS.E [R29+0x1f800], [R24.64], P4 ;  /* 0x1f800000181d7fae */ /* 0x0003e2000a121846 */
[----:B--2---:R-:W-:-:S03]  /*52c0*/  CS2R R12, SRZ ;  /* 0x00000000000c7805 */ /* 0x004fc6000001ff00 */
[----:B------:R-:W0:Y:S01]  /*52d0*/  LDGDEPBAR ;  /* 0x00000000000079af */ /* 0x000e220000000000 */
[----:B---3--:R-:W-:Y:S01]  /*52e0*/  CS2R R14, SRZ ;  /* 0x00000000000e7805 */ /* 0x008fe2000001ff00 */
[----:B------:R-:W-:Y:S05]  /*52f0*/  @!P0 BRA `(.L_x_0) ;  /* 0x0000bb4000008947 */ /* 0x000fea0003800000 */
[----:B-1----:R-:W2:Y:S04]  /*5300*/  LDL.LU R5, [R1+0x108] ;  /* 0x0001080001057983 */ /* 0x002ea80000300800 */
[----:B------:R-:W3:Y:S04]  /*5310*/  LDL.LU R27, [R1+0xf8] ;  /* 0x0000f800011b7983 */ /* 0x000ee80000300800 */
[----:B------:R-:W4:Y:S04]  /*5320*/  LDL.LU R7, [R1+0x148] ;  /* 0x0001480001077983 */ /* 0x000f280000300800 */
[----:B------:R-:W3:Y:S04]  /*5330*/  LDL.LU R9, [R1+0xf0] ;  /* 0x0000f00001097983 */ /* 0x000ee80000300800 */
[----:B------:R-:W3:Y:S04]  /*5340*/  LDL.LU R26, [R1+0xf4] ;  /* 0x0000f400011a7983 */ /* 0x000ee80000300800 */
[----:B------:R-:W3:Y:S04]  /*5350*/  LDL.LU R17, [R1+0x10c] ;  /* 0x00010c0001117983 */ /* 0x000ee80000300800 */
[----:B------:R-:W1:Y:S01]  /*5360*/  S2R R29, SR_TID.X ;  /* 0x00000000001d7919 */ /* 0x000e620000002100 */
[----:B------:R-:W-:-:S03]  /*5370*/  IMAD.MOV.U32 R18, RZ, RZ, c[0x0][0x188] ;  /* 0x00006200ff127624 */ /* 0x000fc600078e00ff */
[----:B------:R-:W4:Y:S04]  /*5380*/  LDL.LU R11, [R1+0x120] ;  /* 0x00012000010b7983 */ /* 0x000f280000300800 */
[----:B------:R-:W4:Y:S01]  /*5390*/  LDL.LU R8, [R1+0x124] ;  /* 0x0001240001087983 */ /* 0x000f220000300800 */
[----:B-1----:R-:W-:-:S04]  /*53a0*/  SHF.R.U32.HI R10, RZ, 0x7, R29 ;  /* 0x00000007ff0a7819 */ /* 0x002fc8000001161d */
[----:B------:R-:W-:-:S05]  /*53b0*/  SGXT.U32 R10, R10, 0x2 ;  /* 0x000000020a0a781a */ /* 0x000fca0000000000 */
[C---:B------:R-:W-:Y:S02]  /*53c0*/  IMAD R29, R10.reuse, c[0x0][0x188], RZ ;  /* 0x000062000a1d7a24 */ /* 0x040fe400078e02ff */
[C---:B------:R-:W-:Y:S02]  /*53d0*/  IMAD R6, R10.reuse, c[0x0][0x188], RZ ;  /* 0x000062000a067a24 */ /* 0x040fe400078e02ff */
[C---:B------:R-:W-:Y:S01]  /*53e0*/  IMAD R16, R10.reuse, c[0x0][0x188], RZ ;  /* 0x000062000a107a24 */ /* 0x040fe200078e02ff */
[----:B------:R-:W-:Y:S01]  /*53f0*/  SHF.R.S32.HI R2, RZ, 0x1f, R29 ;  /* 0x0000001fff027819 */ /* 0x000fe2000001141d */
[----:B------:R-:W-:Y:S02]  /*5400*/  IMAD R10, R10, c[0x0][0x188], RZ ;  /* 0x000062000a0a7a24 */ /* 0x000fe400078e02ff */
[C---:B------:R-:W-:Y:S01]  /*5410*/  IMAD R6, R18.reuse, 0x4, R6 ;  /* 0x0000000412067824 */ /* 0x040fe200078e0206 */
[----:B------:R-:W-:Y:S01]  /*5420*/  SHF.L.U64.HI R2, R29, 0x2, R2 ;  /* 0x000000021d027819 */ /* 0x000fe20000010202 */
[C---:B------:R-:W-:Y:S01]  /*5430*/  IMAD R10, R18.reuse, 0x4, R10 ;  /* 0x00000004120a7824 */ /* 0x040fe200078e020a */
[----:B------:R-:W1:Y:S01]  /*5440*/  S2R R29, SR_TID.X ;  /* 0x00000000001d7919 */ /* 0x000e620000002100 */
[----:B------:R-:W-:-:S02]  /*5450*/  IMAD R6, R18, 0x4, R6 ;  /* 0x0000000412067824 */ /* 0x000fc400078e0206 */
[C---:B------:R-:W-:Y:S02]  /*5460*/  IMAD R16, R18.reuse, 0x4, R16 ;  /* 0x0000000412107824 */ /* 0x040fe400078e0210 */
[C---:B------:R-:W-:Y:S02]  /*5470*/  IMAD R10, R18.reuse, 0x4, R10 ;  /* 0x00000004120a7824 */ /* 0x040fe400078e020a */
[----:B------:R-:W-:Y:S01]  /*5480*/  IMAD R6, R18, 0x4, R6 ;  /* 0x0000000412067824 */ /* 0x000fe200078e0206 */
[----:B-----5:R-:W-:Y:S01]  /*5490*/  STL [R1+0x4f4], R28 ;  /* 0x0004f41c01007387 */ /* 0x020fe20000100800 */
[----:B------:R-:W-:-:S04]  /*54a0*/  SHF.R.S32.HI R4, RZ, 0x1f, R16 ;  /* 0x0000001fff047819 */ /* 0x000fc80000011410 */
[----:B------:R-:W-:Y:S02]  /*54b0*/  SHF.L.U64.HI R12, R16, 0x2, R4 ;  /* 0x00000002100c7819 */ /* 0x000fe40000010204 */
[----:B-1----:R-:W-:Y:S02]  /*54c0*/  LOP3.LUT R29, R29, 0x1f, RZ, 0xc0, !PT ;  /* 0x0000001f1d1d7812 */ /* 0x002fe400078ec0ff */
[----:B--2---:R-:W-:-:S04]  /*54d0*/  SHF.R.S32.HI R3, RZ, 0x1f, R5 ;  /* 0x0000001fff037819 */ /* 0x004fc80000011405 */
[----:B------:R-:W-:Y:S02]  /*54e0*/  SHF.L.U64.HI R3, R5, 0x2, R3 ;  /* 0x0000000205037819 */ /* 0x000fe40000010203 */
[----:B------:R-:W-:-:S03]  /*54f0*/  SHF.R.S32.HI R5, RZ, 0x1f, R10 ;  /* 0x0000001fff057819 */ /* 0x000fc6000001140a */
[----:B------:R1:W-:Y:S01]  /*5500*/  STL [R1+0x14], R3 ;  /* 0x0000140301007387 */ /* 0x0003e20000100800 */
[----:B------:R-:W-:-:S03]  /*5510*/  SHF.L.U64.HI R4, R10, 0x2, R5 ;  /* 0x000000020a047819 */ /* 0x000fc60000010205 */
[----:B------:R3:W-:Y:S01]  /*5520*/  STL [R1+0x4a4], R2 ;  /* 0x0004a40201007387 */ /* 0x0007e20000100800 */
[----:B-1----:R-:W-:Y:S02]  /*5530*/  SHF.R.S32.HI R3, RZ, 0x1f, R6 ;  /* 0x0000001fff037819 */ /* 0x002fe40000011406 */
[----:B---3--:R-:W-:Y:S02]  /*5540*/  SHF.R.S32.HI R2, RZ, 0x1f, R27 ;  /* 0x0000001fff027819 */ /* 0x008fe4000001141b */
[----:B------:R-:W-:Y:S02]  /*5550*/  SHF.L.U64.HI R3, R6, 0x2, R3 ;  /* 0x0000000206037819 */ /* 0x000fe40000010203 */
[----:B------:R-:W-:Y:S01]  /*5560*/  SHF.L.U64.HI R2, R27, 0x2, R2 ;  /* 0x000000021b027819 */ /* 0x000fe20000010202 */
[----:B------:R4:W-:Y:S04]  /*5570*/  STL [R1+0x49c], R4 ;  /* 0x00049c0401007387 */ /* 0x0009e80000100800 */
[----:B------:R1:W-:Y:S04]  /*5580*/  STL [R1+0x498], R3 ;  /* 0x0004980301007387 */ /* 0x0003e80000100800 */
[----:B------:R2:W-:Y:S01]  /*5590*/  STL [R1+0x494], R2 ;  /* 0x0004940201007387 */ /* 0x0005e20000100800 */
[----:B----4-:R-:W-:-:S02]  /*55a0*/  SHF.R.S32.HI R4, RZ, 0x1f, R7 ;  /* 0x0000001fff047819 */ /* 0x010fc40000011407 */
[----:B-1----:R-:W-:Y:S02]  /*55b0*/  SHF.R.S32.HI R3, RZ, 0x1f, R9 ;  /* 0x0000001fff037819 */ /* 0x002fe40000011409 */
[----:B------:R-:W-:Y:S02]  /*55c0*/  SHF.L.U64.HI R4, R7, 0x2, R4 ;  /* 0x0000000207047819 */ /* 0x000fe40000010204 */
[----:B--2---:R-:W-:Y:S02]  /*55d0*/  SHF.R.S32.HI R2, RZ, 0x1f, R26 ;  /* 0x0000001fff027819 */ /* 0x004fe4000001141a */
[----:B------:R-:W-:Y:S02]  /*55e0*/  SHF.L.U64.HI R3, R9, 0x2, R3 ;  /* 0x0000000209037819 */ /* 0x000fe40000010203 */
[----:B------:R-:W-:Y:S01]  /*55f0*/  SHF.L.U64.HI R2, R26, 0x2, R2 ;  /* 0x000000021a027819 */ /* 0x000fe20000010202 */
[----:B------:R-:W-:Y:S01]  /*5600*/  IMAD R27, R29, c[0x0][0x18c], RZ ;  /* 0x000063001d1b7a24 */ /* 0x000fe200078e02ff */
[----:B------:R-:W-:Y:S04]  /*5610*/  STL [R1+0x490], R4 ;  /* 0x0004900401007387 */ /* 0x000fe80000100800 */
[----:B------:R1:W-:Y:S01]  /*5620*/  STL [R1+0x48c], R3 ;  /* 0x00048c0301007387 */ /* 0x0003e20000100800 */
[----:B------:R-:W-:-:S03]  /*5630*/  SHF.R.S32.HI R29, RZ, 0x1f, R27 ;  /* 0x0000001fff1d7819 */ /* 0x000fc6000001141b */
[----:B------:R-:W2:Y:S04]  /*5640*/  LDL.LU R26, [R1+0x128] ;  /* 0x00012800011a7983 */ /* 0x000ea80000300800 */
[----:B------:R3:W-:Y:S04]  /*5650*/  STL [R1+0x488], R2 ;  /* 0x0004880201007387 */ /* 0x0007e80000100800 */
[----:B------:R-:W4:Y:S01]  /*5660*/  LDL.LU R24, [R1+0x12c] ;  /* 0x00012c0001187983 */ /* 0x000f220000300800 */
[----:B------:R-:W-:-:S03]  /*5670*/  SHF.L.U64.HI R29, R27, 0x2, R29 ;  /* 0x000000021b1d7819 */ /* 0x000fc6000001021d */
[----:B------:R-:W4:Y:S04]  /*5680*/  LDL.LU R20, [R1+0x130] ;  /* 0x0001300001147983 */ /* 0x000f280000300800 */
[----:B------:R-:W4:Y:S01]  /*5690*/  LDL.LU R27, [R1+0x134] ;  /* 0x00013400011b7983 */ /* 0x000f220000300800 */
[----:B-1----:R-:W-:Y:S01]  /*56a0*/  IMAD.SHL.U32 R3, R0, 0x8, RZ ;  /* 0x0000000800037824 */ /* 0x002fe200078e00ff */
[----:B---3--:R-:W-:Y:S02]  /*56b0*/  SHF.R.S32.HI R2, RZ, 0x1f, R0 ;  /* 0x0000001fff027819 */ /* 0x008fe40000011400 */
[----:B------:R-:W3:Y:S02]  /*56c0*/  LDL.LU R14, [R1+0x144] ;  /* 0x00014400010e7983 */ /* 0x000ee40000300800 */
[----:B------:R-:W-:-:S02]  /*56d0*/  LEA R10, P0, R17, R3, 0x2 ;  /* 0x00000003110a7211 */ /* 0x000fc400078010ff */
[----:B------:R-:W-:Y:S01]  /*56e0*/  STL [R1+0x4f8], R29 ;  /* 0x0004f81d01007387 */ /* 0x000fe20000100800 */
[----:B------:R-:W-:-:S03]  /*56f0*/  SHF.L.U64.HI R4, R0, 0x3, R2 ;  /* 0x0000000300047819 */ /* 0x000fc60000010202 */
[----:B------:R-:W3:Y:S04]  /*5700*/  LDL.LU R0, [R1+0x13c] ;  /* 0x00013c0001007983 */ /* 0x000ee80000300800 */
[----:B------:R-:W3:Y:S04]  /*5710*/  LDL.LU R2, [R1+0x140] ;  /* 0x0001400001027983 */ /* 0x000ee80000300800 */
[----:B------:R1:W-:Y:S04]  /*5720*/  STL [R1+0x534], R10 ;  /* 0x0005340a01007387 */ /* 0x0003e80000100800 */
[----:B-1----:R-:W3:Y:S01]  /*5730*/  LDL.LU R10, [R1+0x138] ;  /* 0x00013800010a7983 */ /* 0x002ee20000300800 */
[----:B------:R-:W-:-:S02]  /*5740*/  SHF.R.S32.HI R9, RZ, 0x1f, R19 ;  /* 0x0000001fff097819 */ /* 0x000fc40000011413 */
[----:B------:R-:W-:Y:S02]  /*5750*/  SHF.R.S32.HI R7, RZ, 0x1f, R17 ;  /* 0x0000001fff077819 */ /* 0x000fe40000011411 */
[----:B------:R-:W-:Y:S02]  /*5760*/  SHF.R.S32.HI R5, RZ, 0x1f, R11 ;  /* 0x0000001fff057819 */ /* 0x000fe4000001140b */
[-C--:B------:R-:W-:Y:S02]  /*5770*/  LEA R16, P1, R11, R3.reuse, 0x2 ;  /* 0x000000030b107211 */ /* 0x080fe400078210ff */
[----:B------:R-:W-:Y:S02]  /*5780*/  LEA R18, P2, R8, R3, 0x2 ;  /* 0x0000000308127211 */ /* 0x000fe400078410ff */
[----:B------:R-:W-:Y:S02]  /*5790*/  LEA.HI R9, R9, R19, RZ, 0x5 ;  /* 0x0000001309097211 */ /* 0x000fe400078f28ff */
[-C--:B------:R-:W-:Y:S01]  /*57a0*/  LEA.HI.X R21, R17, R4.reuse, R7, 0x2, P0 ;  /* 0x0000000411157211 */ /* 0x080fe200000f1407 */
[----:B------:R-:W-:Y:S01]  /*57b0*/  STL [R1+0x538], R16 ;  /* 0x0005381001007387 */ /* 0x000fe20000100800 */
[----:B------:R-:W-:-:S03]  /*57c0*/  LEA.HI.X R22, R11, R4, R5, 0x2, P1 ;  /* 0x000000040b167211 */ /* 0x000fc600008f1405 */
[----:B------:R-:W-:Y:S04]  /*57d0*/  STL [R1+0x53c], R18 ;  /* 0x00053c1201007387 */ /* 0x000fe80000100800 */
[----:B------:R1:W-:Y:S04]  /*57e0*/  STL [R1+0x540], R9 ;  /* 0x0005400901007387 */ /* 0x0003e80000100800 */
[----:B------:R-:W-:Y:S04]  /*57f0*/  STL [R1+0x544], R21 ;  /* 0x0005441501007387 */ /* 0x000fe80000100800 */
[----:B------:R1:W-:Y:S04]  /*5800*/  STL [R1+0x548], R22 ;  /* 0x0005481601007387 */ /* 0x0003e80000100800 */
[----:B------:R-:W3:Y:S04]  /*5810*/  LDL.LU R29, [R1+0x14c] ;  /* 0x00014c00011d7983 */ /* 0x000ee80000300800 */
[----:B------:R-:W3:Y:S01]  /*5820*/  LDL.LU R12, [R1+0x154] ;  /* 0x00015400010c7983 */ /* 0x000ee20000300800 */
[----:B------:R-:W-:-:S03]  /*5830*/  SHF.R.S32.HI R6, RZ, 0x1f, R8 ;  /* 0x0000001fff067819 */ /* 0x000fc60000011408 */
[----:B------:R-:W3:Y:S04]  /*5840*/  LDL.LU R13, [R1+0x158] ;  /* 0x00015800010d7983 */ /* 0x000ee80000300800 */
[----:B------:R-:W3:Y:S01]  /*5850*/  LDL.LU R15, [R1+0x15c] ;  /* 0x00015c00010f7983 */ /* 0x000ee20000300800 */
[----:B------:R-:W-:Y:S02]  /*5860*/  LEA.HI.X R25, R8, R4, R6, 0x2, P2 ;  /* 0x0000000408197211 */ /* 0x000fe400010f1406 */
[----:B--2---:R-:W-:Y:S02]  /*5870*/  SHF.R.S32.HI R5, RZ, 0x1f, R26 ;  /* 0x0000001fff057819 */ /* 0x004fe4000001141a */
[----:B------:R-:W-:Y:S02]  /*5880*/  LEA R11, P0, R26, R3, 0x2 ;  /* 0x000000031a0b7211 */ /* 0x000fe400078010ff */
[----:B----4-:R-:W-:-:S02]  /*5890*/  SHF.R.S32.HI R6, RZ, 0x1f, R24 ;  /* 0x0000001fff067819 */ /* 0x010fc40000011418 */
[-C--:B------:R-:W-:Y:S02]  /*58a0*/  LEA R17, P1, R24, R3.reuse, 0x2 ;  /* 0x0000000318117211 */ /* 0x080fe400078210ff */
[----:B------:R-:W-:Y:S02]  /*58b0*/  SHF.R.S32.HI R7, RZ, 0x1f, R20 ;  /* 0x0000001fff077819 */ /* 0x000fe40000011414 */
[-C--:B------:R-:W-:Y:S02]  /*58c0*/  LEA R19, P2, R20, R3.reuse, 0x2 ;  /* 0x0000000314137211 */ /* 0x080fe400078410ff */
[----:B-1----:R-:W-:Y:S02]  /*58d0*/  LEA.HI.X R9, R24, R4, R6, 0x2, P1 ;  /* 0x0000000418097211 */ /* 0x002fe400008f1406 */
[----:B------:R-:W-:Y:S02]  /*58e0*/  SHF.R.S32.HI R8, RZ, 0x1f, R27 ;  /* 0x0000001fff087819 */ /* 0x000fe4000001141b */
[----:B------:R-:W-:-:S02]  /*58f0*/  LEA R23, P3, R27, R3, 0x2 ;  /* 0x000000031b177211 */ /* 0x000fc400078610ff */
[-C--:B------:R-:W-:Y:S01]  /*5900*/  LEA.HI.X R6, R20, R4.reuse, R7, 0x2, P2 ;  /* 0x0000000414067211 */ /* 0x080fe200010f1407 */
[----:B------:R1:W-:Y:S01]  /*5910*/  STL [R1+0x4], R9 ;  /* 0x0000040901007387 */ /* 0x0003e20000100800 */
[-C--:B------:R-:W-:Y:S02]  /*5920*/  LEA.HI.X R26, R26, R4.reuse, R5, 0x2, P0 ;  /* 0x000000041a1a7211 */ /* 0x080fe400000f1405 */
[----:B------:R-:W-:Y:S01]  /*5930*/  LEA.HI.X R5, R27, R4, R8, 0x2, P3 ;  /* 0x000000041b057211 */ /* 0x000fe200018f1408 */
[----:B------:R-:W2:Y:S04]  /*5940*/  LDL.LU R28, [R1+0x160] ;  /* 0x00016000011c7983 */ /* 0x000ea80000300800 */
[----:B------:R-:W-:Y:S04]  /*5950*/  STL [R1+0x8], R6 ;  /* 0x0000080601007387 */ /* 0x000fe80000100800 */
[----:B------:R-:W4:Y:S04]  /*5960*/  LDL.LU R22, [R1+0x164] ;  /* 0x0001640001167983 */ /* 0x000f280000300800 */
[----:B------:R3:W-:Y:S04]  /*5970*/  STL [R1+0x18], R5 ;  /* 0x0000180501007387 */ /* 0x0007e80000100800 */
[----:B------:R-:W4:Y:S04]  /*5980*/  LDL.LU R21, [R1+0x168] ;  /* 0x0001680001157983 */ /* 0x000f280000300800 */
[----:B-1----:R-:W4:Y:S01]  /*5990*/  LDL.LU R9, [R1+0x16c] ;  /* 0x00016c0001097983 */ /* 0x002f220000300800 */
[----:B---3--:R-:W-:-:S02]  /*59a0*/  LEA R20, P0, R10, R3, 0x2 ;  /* 0x000000030a147211 */ /* 0x008fc400078010ff */
[----:B------:R-:W-:Y:S02]  /*59b0*/  SHF.R.S32.HI R5, RZ, 0x1f, R10 ;  /* 0x0000001fff057819 */ /* 0x000fe4000001140a */
[----:B------:R-:W-:Y:S02]  /*59c0*/  SHF.R.S32.HI R6, RZ, 0x1f, R0 ;  /* 0x0000001fff067819 */ /* 0x000fe40000011400 */
[-C--:B------:R-:W-:Y:S02]  /*59d0*/  LEA R24, P1, R0, R3.reuse, 0x2 ;  /* 0x0000000300187211 */ /* 0x080fe400078210ff */
[----:B------:R-:W-:Y:S02]  /*59e0*/  LEA R16, P3, R14, R3, 0x2 ;  /* 0x000000030e107211 */ /* 0x000fe400078610ff */
[-C--:B------:R-:W-:Y:S02]  /*59f0*/  LEA.HI.X R10, R10, R4.reuse, R5, 0x2, P0 ;  /* 0x000000040a0a7211 */ /* 0x080fe400000f1405 */
[----:B------:R-:W-:Y:S01]  /*5a00*/  LEA.HI.X R5, R0, R4, R6, 0x2, P1 ;  /* 0x0000000400057211 */ /* 0x000fe200008f1406 */
[----:B------:R1:W-:Y:S01]  /*5a10*/  STL [R1+0xc], R16 ;  /* 0x00000c1001007387 */ /* 0x0003e20000100800 */
[----:B------:R-:W-:-:S02]  /*5a20*/  SHF.R.S32.HI R7, RZ, 0x1f, R2 ;  /* 0x0000001fff077819 */ /* 0x000fc40000011402 */
[C---:B------:R-:W-:Y:S01]  /*5a30*/  LEA R27, P2, R2.reuse, R3, 0x2 ;  /* 0x00000003021b7211 */ /* 0x040fe200078410ff */
[----:B------:R3:W-:Y:S04]  /*5a40*/  STL [R1+0x1c], R10 ;  /* 0x00001c0a01007387 */ /* 0x0007e80000100800 */
[----:B------:R-:W-:Y:S01]  /*5a50*/  STL [R1+0x4c], R5 ;  /* 0x00004c0501007387 */ /* 0x000fe20000100800 */
[----:B------:R-:W-:-:S03]  /*5a60*/  LEA.HI.X R2, R2, R4, R7, 0x2, P2 ;  /* 0x0000000402027211 */ /* 0x000fc600010f1407 */
[----:B------:R-:W4:Y:S01]  /*5a70*/  LDL R18, [R1+0x180] ;  /* 0x0001800001127983 */ /* 0x000f220000100800 */
[----:B------:R-:W-:-:S03]  /*5a80*/  SHF.R.S32.HI R8, RZ, 0x1f, R14 ;  /* 0x0000001fff087819 */ /* 0x000fc6000001140e */
[----:B------:R3:W-:Y:S01]  /*5a90*/  STL [R1+0x60], R2 ;  /* 0x0000600201007387 */ /* 0x0007e20000100800 */
[----:B------:R-:W-:-:S03]  /*5aa0*/  LEA.HI.X R0, R14, R4, R8, 0x2, P3 ;  /* 0x000000040e007211 */ /* 0x000fc600018f1408 */
[----:B-1----:R-:W4:Y:S04]  /*5ab0*/  LDL.LU R16, [R1+0x184] ;  /* 0x0001840001107983 */ /* 0x002f280000300800 */
[----:B------:R1:W-:Y:S04]  /*5ac0*/  STL [R1+0x6c], R0 ;  /* 0x00006c0001007387 */ /* 0x0003e80000100800 */
[----:B---3--:R-:W3:Y:S04]  /*5ad0*/  LDL.LU R10, [R1+0x188] ;  /* 0x00018800010a7983 */ /* 0x008ee80000300800 */
[----:B------:R-:W3:Y:S01]  /*5ae0*/  LDL.LU R14, [R1+0x18c] ;  /* 0x00018c00010e7983 */ /* 0x000ee20000300800 */
[----:B------:R-:W-:-:S02]  /*5af0*/  LEA R2, P0, R29, R3, 0x2 ;  /* 0x000000031d027211 */ /* 0x000fc400078010ff */
[----:B-1----:R-:W-:-:S03]  /*5b00*/  LEA R0, P1, R12, R3, 0x2 ;  /* 0x000000030c007211 */ /* 0x002fc600078210ff */
[----:B------:R1:W-:Y:S01]  /*5b10*/  STL [R1], R2 ;  /* 0x0000000201007387 */ /* 0x0003e20000100800 */
[----:B------:R-:W-:-:S03]  /*5b20*/  SHF.R.S32.HI R5, RZ, 0x1f, R29 ;  /* 0x0000001fff057819 */ /* 0x000fc6000001141d */
[----:B------:R1:W-:Y:S01]  /*5b30*/  STL [R1+0x10], R0 ;  /* 0x0000100001007387 */ /* 0x0003e20000100800 */
[----:B------:R-:W-:Y:S02]  /*5b40*/  SHF.R.S32.HI R6, RZ, 0x1f, R12 ;  /* 0x0000001fff067819 */ /* 0x000fe4000001140c */
[-C--:B-1----:R-:W-:Y:S02]  /*5b50*/  LEA R2, P2, R13, R3.reuse, 0x2 ;  /* 0x000000030d027211 */ /* 0x082fe400078410ff */
[----:B------:R-:W-:-:S03]  /*5b60*/  LEA R0, P3, R15, R3, 0x2 ;  /* 0x000000030f007211 */ /* 0x000fc600078610ff */
[----:B------:R1:W-:Y:S01]  /*5b70*/  STL [R1+0x44], R2 ;  /* 0x0000440201007387 */ /* 0x0003e20000100800 */
[----:B------:R-:W-:Y:S02]  /*5b80*/  SHF.R.S32.HI R7, RZ, 0x1f, R13 ;  /* 0x0000001fff077819 */ /* 0x000fe4000001140d */
[----:B------:R-:W-:Y:S01]  /*5b90*/  SHF.R.S32.HI R8, RZ, 0x1f, R15 ;  /* 0x0000001fff087819 */ /* 0x000fe2000001140f */
[----:B------:R1:W-:Y:S02]  /*5ba0*/  STL [R1+0x64], R0 ;  /* 0x0000640001007387 */ /* 0x0003e40000100800 */
[-C--:B-1----:R-:W-:Y:S02]  /*5bb0*/  LEA.HI.X R2, R29, R4.reuse, R5, 0x2, P0 ;  /* 0x000000041d027211 */ /* 0x082fe400000f1405 */
[-C--:B------:R-:W-:Y:S02]  /*5bc0*/  LEA.HI.X R5, R13, R4.reuse, R7, 0x2, P2 ;  /* 0x000000040d057211 */ /* 0x080fe400010f1407 */
[-C--:B------:R-:W-:Y:S01]  /*5bd0*/  LEA.HI.X R0, R12, R4.reuse, R6, 0x2, P1 ;  /* 0x000000040c007211 */ /* 0x080fe200008f1406 */
[----:B------:R1:W-:Y:S04]  /*5be0*/  STL [R1+0x70], R2 ;  /* 0x0000700201007387 */ /* 0x0003e80000100800 */
[----:B------:R1:W-:Y:S02]  /*5bf0*/  STL [R1+0x7c], R0 ;  /* 0x00007c0001007387 */ /* 0x0003e40000100800 */
[----:B-1----:R-:W-:-:S02]  /*5c00*/  LEA.HI.X R2, R15, R4, R8, 0x2, P3 ;  /* 0x000000040f027211 */ /* 0x002fc400018f1408 */
[----:B------:R-:W3:Y:S04]  /*5c10*/  LDL.LU R0, [R1+0x190] ;  /* 0x0001900001007983 */ /* 0x000ee80000300800 */
[----:B------:R-:W-:Y:S04]  /*5c20*/  STL [R1+0x90], R5 ;  /* 0x0000900501007387 */ /* 0x000fe80000100800 */
[----:B------:R-:W3:Y:S04]  /*5c30*/  LDL.LU R12, [R1+0x194] ;  /* 0x00019400010c7983 */ /* 0x000ee80000300800 */
[----:B------:R2:W-:Y:S04]  /*5c40*/  STL [R1+0x9c], R2 ;  /* 0x00009c0201007387 */ /* 0x0005e80000100800 */
[----:B------:R-:W3:Y:S04]  /*5c50*/  LDL.LU R13, [R1+0x198] ;  /* 0x00019800010d7983 */ /* 0x000ee80000300800 */
[----:B------:R-:W3:Y:S01]  /*5c60*/  LDL.LU R15, [R1+0x19c] ;  /* 0x00019c00010f7983 */ /* 0x000ee20000300800 */
[----:B--2---:R-:W-:-:S02]  /*5c70*/  LEA R2, P0, R28, R3, 0x2 ;  /* 0x000000031c027211 */ /* 0x004fc400078010ff */
[----:B------:R-:W-:-:S03]  /*5c80*/  SHF.R.S32.HI R5, RZ, 0x1f, R28 ;  /* 0x0000001fff057819 */ /* 0x000fc6000001141c */
[----:B------:R1:W-:Y:S01]  /*5c90*/  STL [R1+0x48], R2 ;  /* 0x0000480201007387 */ /* 0x0003e20000100800 */
[----:B----4-:R-:W-:Y:S02]  /*5ca0*/  LEA R29, P1, R22, R3, 0x2 ;  /* 0x00000003161d7211 */ /* 0x010fe400078210ff */
[----:B------:R-:W-:-:S03]  /*5cb0*/  SHF.R.S32.HI R6, RZ, 0x1f, R22 ;  /* 0x0000001fff067819 */ /* 0x000fc60000011416 */
[----:B------:R2:W-:Y:S01]  /*5cc0*/  STL [R1+0x68], R29 ;  /* 0x0000681d01007387 */ /* 0x0005e20000100800 */
[-C--:B-1----:R-:W-:Y:S02]  /*5cd0*/  LEA R2, P2, R21, R3.reuse, 0x2 ;  /* 0x0000000315027211 */ /* 0x082fe400078410ff */
[-C--:B------:R-:W-:Y:S02]  /*5ce0*/  LEA.HI.X R5, R28, R4.reuse, R5, 0x2, P0 ;  /* 0x000000041c057211 */ /* 0x080fe400000f1405 */
[----:B--2---:R-:W-:Y:S01]  /*5cf0*/  LEA R29, P3, R9, R3, 0x2 ;  /* 0x00000003091d7211 */ /* 0x004fe200078610ff */
[----:B------:R1:W-:Y:S01]  /*5d00*/  STL [R1+0x74], R2 ;  /* 0x0000740201007387 */ /* 0x0003e20000100800 */
[----:B------:R-:W-:Y:S02]  /*5d10*/  SHF.R.S32.HI R7, RZ, 0x1f, R21 ;  /* 0x0000001fff077819 */ /* 0x000fe40000011415 */
[-C--:B------:R-:W-:Y:S02]  /*5d20*/  LEA.HI.X R6, R22, R4.reuse, R6, 0x2, P1 ;  /* 0x0000000416067211 */ /* 0x080fe400008f1406 */
[----:B------:R-:W-:Y:S01]  /*5d30*/  SHF.R.S32.HI R8, RZ, 0x1f, R9 ;  /* 0x0000001fff087819 */ /* 0x000fe20000011409 */
[----:B-1----:R-:W2:Y:S04]  /*5d40*/  LDL.LU R2, [R1+0x1a0] ;  /* 0x0001a00001027983 */ /* 0x002ea80000300800 */
[----:B------:R1:W-:Y:S04]  /*5d50*/  STL [R1+0x94], R29 ;  /* 0x0000941d01007387 */ /* 0x0003e80000100800 */
[----:B-1----:R-:W4:Y:S04]  /*5d60*/  LDL.LU R29, [R1+0x1a4] ;  /* 0x0001a400011d7983 */ /* 0x002f280000300800 */
[----:B------:R1:W-:Y:S04]  /*5d70*/  STL [R1+0xc0], R5 ;  /* 0x0000c00501007387 */ /* 0x0003e80000100800 */
[----:B------:R-:W2:Y:S04]  /*5d80*/  LDL.LU R28, [R1+0x1a8] ;  /* 0x0001a800011c7983 */ /* 0x000ea80000300800 */
[----:B------:R-:W2:Y:S01]  /*5d90*/  LDL.LU R22, [R1+0x548] ;  /* 0x0005480001167983 */ /* 0x000ea20000300800 */
[----:B-1----:R-:W-:-:S03]  /*5da0*/  LEA.HI.X R5, R21, R4, R7, 0x2, P2 ;  /* 0x0000000415057211 */ /* 0x002fc600010f1407 */
[----:B------:R-:W2:Y:S01]  /*5db0*/  LDL.LU R21, [R1+0x544] ;  /* 0x0005440001157983 */ /* 0x000ea20000300800 */
[----:B------:R-:W-:-:S03]  /*5dc0*/  LEA.HI.X R7, R9, R4, R8, 0x2, P3 ;  /* 0x0000000409077211 */ /* 0x000fc600018f1408 */
[----:B------:R-:W-:Y:S04]  /*5dd0*/  STL [R1+0xcc], R6 ;  /* 0x0000cc0601007387 */ /* 0x000fe80000100800 */
[----:B------:R-:W2:Y:S04]  /*5de0*/  LDL.LU R9, [R1+0x540] ;  /* 0x0005400001097983 */ /* 0x000ea80000300800 */
[----:B------:R1:W-:Y:S04]  /*5df0*/  STL [R1+0xf0], R5 ;  /* 0x0000f00501007387 */ /* 0x0003e80000100800 */
[----:B------:R-:W-:Y:S01]  /*5e00*/  STL [R1+0xfc], R7 ;  /* 0x0000fc0701007387 */ /* 0x000fe20000100800 */
[----:B-1----:R-:W-:-:S02]  /*5e10*/  SHF.R.S32.HI R5, RZ, 0x1f, R18 ;  /* 0x0000001fff057819 */ /* 0x002fc40000011412 */
[----:B------:R-:W-:-:S05]  /*5e20*/  LEA R18, P0, R18, R3, 0x2 ;  /* 0x0000000312127211 */ /* 0x000fca00078010ff */
[----:B------:R1:W-:Y:S02]  /*5e30*/  STL [R1+0x78], R18 ;  /* 0x0000781201007387 */ /* 0x0003e40000100800 */
[----:B-1----:R-:W-:-:S05]  /*5e40*/  LEA R18, P1, R16, R3, 0x2 ;  /* 0x0000000310127211 */ /* 0x002fca00078210ff */
[----:B------:R3:W-:Y:S02]  /*5e50*/  STL [R1+0x98], R18 ;  /* 0x0000981201007387 */ /* 0x0007e40000100800 */
[-C--:B---3--:R-:W-:Y:S02]  /*5e60*/  LEA R18, P2, R10, R3.reuse, 0x2 ;  /* 0x000000030a127211 */ /* 0x088fe400078410ff */
[----:B------:R-:W-:-:S03]  /*5e70*/  LEA R3, P3, R14, R3, 0x2 ;  /* 0x000000030e037211 */ /* 0x000fc600078610ff */
[----:B------:R1:W-:Y:S04]  /*5e80*/  STL [R1+0xc4], R18 ;  /* 0x0000c41201007387 */ /* 0x0003e80000100800 */
[----:B-1----:R-:W3:Y:S04]  /*5e90*/  LDL.LU R18, [R1+0x53c] ;  /* 0x00053c0001127983 */ /* 0x002ee80000300800 */
[----:B------:R1:W-:Y:S04]  /*5ea0*/  STL [R1+0xf4], R3 ;  /* 0x0000f40301007387 */ /* 0x0003e80000100800 */
[----:B-1----:R-:W2:Y:S01]  /*5eb0*/  LDL.LU R3, [R1+0x180] ;  /* 0x0001800001037983 */ /* 0x002ea20000300800 */
[----:B------:R-:W-:-:S02]  /*5ec0*/  SHF.R.S32.HI R6, RZ, 0x1f, R16 ;  /* 0x0000001fff067819 */ /* 0x000fc40000011410 */
[----:B------:R-:W-:Y:S02]  /*5ed0*/  SHF.R.S32.HI R7, RZ, 0x1f, R10 ;  /* 0x0000001fff077819 */ /* 0x000fe4000001140a */
[-C--:B------:R-:W-:Y:S02]  /*5ee0*/  LEA.HI.X R6, R16, R4.reuse, R6, 0x2, P1 ;  /* 0x0000000410067211 */ /* 0x080fe400008f1406 */
[----:B------:R-:W-:Y:S01]  /*5ef0*/  SHF.R.S32.HI R8, RZ, 0x1f, R14 ;  /* 0x0000001fff087819 */ /* 0x000fe2000001140e */
[----:B------:R-:W3:Y:S01]  /*5f00*/  LDL.LU R16, [R1+0x538] ;  /* 0x0005380001107983 */ /* 0x000ee20000300800 */
[----:B--2---:R-:W-:Y:S01]  /*5f10*/  LEA.HI.X R5, R3, R4, R5, 0x2, P0 ;  /* 0x0000000403057211 */ /* 0x004fe200000f1405 */
[----:B------:R-:W-:-:S04]  /*5f20*/  IMAD.MOV.U32 R3, RZ, RZ, c[0x0][0x18c] ;  /* 0x00006300ff037624 */ /* 0x000fc800078e00ff */
[----:B------:R-:W-:Y:S01]  /*5f30*/  IMAD.SHL.U32 R3, R3, 0x20, RZ ;  /* 0x0000002003037824 */ /* 0x000fe200078e00ff */
[----:B------:R1:W-:Y:S03]  /*5f40*/  STL [R1+0x100], R5 ;  /* 0x0001000501007387 */ /* 0x0003e60000100800 */
[----:B------:R-:W-:Y:S01]  /*5f50*/  IMAD.SHL.U32 R3, R3, 0x8, RZ ;  /* 0x0000000803037824 */ /* 0x000fe200078e00ff */
[----:B------:R2:W-:Y:S01]  /*5f60*/  STL [R1+0x10c], R6 ;  /* 0x00010c0601007387 */ /* 0x0005e20000100800 */
[----:B-1----:R-:W-:-:S03]  /*5f70*/  LEA.HI.X R5, R10, R4, R7, 0x2, P2 ;  /* 0x000000040a057211 */ /* 0x002fc600010f1407 */
[-C--:B------:R-:W-:Y:S02]  /*5f80*/  LEA R10, P0, R0, R3.reuse, 0x2 ;  /* 0x00000003000a7211 */ /* 0x080fe400078010ff */
[----:B--2---:R-:W-:Y:S02]  /*5f90*/  LEA.HI.X R6, R14, R4, R8, 0x2, P3 ;  /* 0x000000040e067211 */ /* 0x004fe400018f1408 */
[----:B------:R-:W2:Y:S04]  /*5fa0*/  LDL.LU R14, [R1+0x1b0] ;  /* 0x0001b000010e7983 */ /* 0x000ea80000300800 */
[----:B------:R-:W-:Y:S04]  /*5fb0*/  STL [R1+0x120], R5 ;  /* 0x0001200501007387 */ /* 0x000fe80000100800 */
[----:B------:R-:W-:Y:S04]  /*5fc0*/  STL [R1+0x12c], R6 ;  /* 0x00012c0601007387 */ /* 0x000fe80000100800 */
[----:B------:R1:W-:Y:S02]  /*5fd0*/  STL [R1+0xc8], R10 ;  /* 0x0000c80a01007387 */ /* 0x0003e40000100800 */
[----:B-1----:R-:W-:-:S05]  /*5fe0*/  LEA R10, P1, R12, R3, 0x2 ;  /* 0x000000030c0a7211 */ /* 0x002fca00078210ff */
[----:B------:R1:W-:Y:S01]  /*5ff0*/  STL [R1+0xf8], R10 ;  /* 0x0000f80a01007387 */ /* 0x0003e20000100800 */
[----:B------:R-:W-:Y:S02]  /*6000*/  SHF.R.S32.HI R6, RZ, 0x1f, R12 ;  /* 0x0000001fff067819 */ /* 0x000fe4000001140c */
[----:B------:R-:W-:Y:S02]  /*6010*/  SHF.R.S32.HI R8, RZ, 0x1f, R15 ;  /* 0x0000001fff087819 */ /* 0x000fe4000001140f */
[----:B-1----:R-:W-:-:S05]  /*6020*/  LEA R10, P2, R13, R3, 0x2 ;  /* 0x000000030d0a7211 */ /* 0x002fca00078410ff */
[----:B------:R1:W-:Y:S01]  /*6030*/  STL [R1+0x104], R10 ;  /* 0x0001040a01007387 */ /* 0x0003e20000100800 */
[----:B------:R-:W-:Y:S02]  /*6040*/  LEA.HI.X R12, R12, R4, R6, 0x2, P1 ;  /* 0x000000040c0c7211 */ /* 0x000fe400008f1406 */
[----:B-1----:R-:W-:-:S04]  /*6050*/  LEA R10, P3, R15, R3, 0x2 ;  /* 0x000000030f0a7211 */ /* 0x002fc800078610ff */
[-C--:B------:R-:W-:Y:S02]  /*6060*/  LEA.HI.X R6, R15, R4.reuse, R8, 0x2, P3 ;  /* 0x000000040f067211 */ /* 0x080fe400018f1408 */
[----:B------:R-:W1:Y:S01]  /*6070*/  S2R R15, SR_TID.X ;  /* 0x00000000000f7919 */ /* 0x000e620000002100 */
[----:B------:R-:W-:Y:S02]  /*6080*/  SHF.R.S32.HI R5, RZ, 0x1f, R0 ;  /* 0x0000001fff057819 */ /* 0x000fe40000011400 */
[----:B------:R-:W-:Y:S02]  /*6090*/  SHF.R.S32.HI R7, RZ, 0x1f, R13 ;  /* 0x0000001fff077819 */ /* 0x000fe4000001140d */
[-C--:B------:R-:W-:Y:S01]  /*60a0*/  LEA.HI.X R5, R0, R4.reuse, R5, 0x2, P0 ;  /* 0x0000000400057211 */ /* 0x080fe200000f1405 */
[----:B------:R3:W-:Y:S04]  /*60b0*/  STL [R1+0x124], R10 ;  /* 0x0001240a01007387 */ /* 0x0007e80000100800 */
[----:B---3--:R-:W3:Y:S04]  /*60c0*/  LDL.LU R10, [R1+0x534] ;  /* 0x00053400010a7983 */ /* 0x008ee80000300800 */
[----:B------:R1:W-:Y:S04]  /*60d0*/  STL [R1+0x134], R5 ;  /* 0x0001340501007387 */ /* 0x0003e80000100800 */
[----:B------:R4:W-:Y:S01]  /*60e0*/  STL [R1+0x140], R12 ;  /* 0x0001400c01007387 */ /* 0x0009e20000100800 */
[----:B-1----:R-:W-:Y:S01]  /*60f0*/  LEA.HI.X R5, R13, R4, R7, 0x2, P2 ;  /* 0x000000040d057211 */ /* 0x002fe200010f1407 */
[C---:B------:R-:W-:Y:S01]  /*6100*/  IMAD.SHL.U32 R13, R15.reuse, 0x2, RZ ;  /* 0x000000020f0d7824 */ /* 0x040fe200078e00ff */
[----:B------:R-:W-:-:S02]  /*6110*/  LOP3.LUT R8, R15, 0x7, RZ, 0xc0, !PT ;  /* 0x000000070f087812 */ /* 0x000fc400078ec0ff */
[-C--:B----4-:R-:W-:Y:S01]  /*6120*/  LEA R12, P0, R2, R3.reuse, 0x2 ;  /* 0x00000003020c7211 */ /* 0x090fe200078010ff */
[----:B------:R1:W-:Y:S01]  /*6130*/  STL [R1+0x144], R5 ;  /* 0x0001440501007387 */ /* 0x0003e20000100800 */
[----:B------:R-:W-:-:S03]  /*6140*/  LEA R15, P1, R29, R3, 0x2 ;  /* 0x000000031d0f7211 */ /* 0x000fc600078210ff */
[----:B------:R4:W-:Y:S04]  /*6150*/  STL [R1+0x148], R6 ;  /* 0x0001480601007387 */ /* 0x0009e80000100800 */
[----:B------:R4:W-:Y:S01]  /*6160*/  STL [R1+0x108], R12 ;  /* 0x0001080c01007387 */ /* 0x0009e20000100800 */
[----:B-1----:R-:W-:Y:S02]  /*6170*/  SHF.R.S32.HI R5, RZ, 0x1f, R2 ;  /* 0x0000001fff057819 */ /* 0x002fe40000011402 */
[----:B----4-:R-:W-:Y:S01]  /*6180*/  SHF.R.S32.HI R6, RZ, 0x1f, R29 ;  /* 0x0000001fff067819 */ /* 0x010fe2000001141d */
[----:B------:R1:W-:Y:S01]  /*6190*/  STL [R1+0x128], R15 ;  /* 0x0001280f01007387 */ /* 0x0003e20000100800 */
[----:B------:R-:W-:Y:S02]  /*61a0*/  LEA.HI.X R2, R2, R4, R5, 0x2, P0 ;  /* 0x0000000402027211 */ /* 0x000fe400000f1405 */
[----:B------:R-:W-:-:S02]  /*61b0*/  LEA R12, P2, R28, R3, 0x2 ;  /* 0x000000031c0c7211 */ /* 0x000fc400078410ff */
[----:B------:R-:W-:Y:S01]  /*61c0*/  LEA.HI.X R29, R29, R4, R6, 0x2, P1 ;  /* 0x000000041d1d7211 */ /* 0x000fe200008f1406 */
[----:B-1----:R-:W4:Y:S04]  /*61d0*/  LDL.LU R15, [R1+0x1b4] ;  /* 0x0001b400010f7983 */ /* 0x002f280000300800 */
[----:B------:R-:W-:Y:S04]  /*61e0*/  STL [R1+0x138], R12 ;  /* 0x0001380c01007387 */ /* 0x000fe80000100800 */
[----:B------:R1:W-:Y:S04]  /*61f0*/  STL [R1+0x4fc], R29 ;  /* 0x0004fc1d01007387 */ /* 0x0003e80000100800 */
[----:B------:R-:W-:Y:S04]  /*6200*/  STL [R1+0x14c], R2 ;  /* 0x00014c0201007387 */ /* 0x000fe80000100800 */
[----:B-1----:R-:W3:Y:S01]  /*6210*/  LDL.LU R29, [R1+0x1ac] ;  /* 0x0001ac00011d7983 */ /* 0x002ee20000300800 */
[----:B------:R-:W-:-:S04]  /*6220*/  SHF.R.S32.HI R7, RZ, 0x1f, R28 ;  /* 0x0000001fff077819 */ /* 0x000fc8000001141c */
[----:B------:R-:W-:-:S05]  /*6230*/  LEA.HI.X R28, R28, R4, R7, 0x2, P2 ;  /* 0x000000041c1c7211 */ /* 0x000fca00010f1407 */
[----:B------:R1:W-:Y:S04]  /*6240*/  STL [R1+0x500], R28 ;  /* 0x0005001c01007387 */ /* 0x0003e80000100800 */
[----:B-1----:R-:W1:Y:S01]  /*6250*/  S2R R28, SR_TID.X ;  /* 0x00000000001c7919 */ /* 0x002e620000002100 */
[----:B------:R-:W-:-:S05]  /*6260*/  IMAD.SHL.U32 R12, R8, 0x10, RZ ;  /* 0x00000010080c7824 */ /* 0x000fca00078e00ff */
[----:B------:R-:W-:Y:S01]  /*6270*/  LOP3.LUT R6, R12, 0x30, R13, 0x78, !PT ;  /* 0x000000300c067812 */ /* 0x000fe200078e780d */
[----:B------:R-:W-:-:S04]  /*6280*/  IMAD.MOV.U32 R0, RZ, RZ, c[0x0][0x18c] ;  /* 0x00006300ff007624 */ /* 0x000fc800078e00ff */
[----:B------:R-:W-:Y:S01]  /*6290*/  IMAD.SHL.U32 R0, R0, 0x20, RZ ;  /* 0x0000002000007824 */ /* 0x000fe200078e00ff */
[----:B-1----:R-:W-:Y:S02]  /*62a0*/  SHF.R.U32.HI R12, RZ, 0x2, R28 ;  /* 0x00000002ff0c7819 */ /* 0x002fe4000001161c */
[----:B------:R-:W-:Y:S02]  /*62b0*/  LOP3.LUT R13, R28, 0x3, RZ, 0xc0, !PT ;  /* 0x000000031c0d7812 */ /* 0x000fe400078ec0ff */
[----:B------:R-:W-:-:S03]  /*62c0*/  LOP3.LUT R12, R12, 0x40, RZ, 0xc0, !PT ;  /* 0x000000400c0c7812 */ /* 0x000fc600078ec0ff */
[----:B------:R-:W-:Y:S01]  /*62d0*/  IMAD R13, R13, 0x220, RZ ;  /* 0x000002200d0d7824 */ /* 0x000fe200078e02ff */
[----:B--2---:R-:W-:Y:S02]  /*62e0*/  SHF.R.S32.HI R5, RZ, 0x1f, R14 ;  /* 0x0000001fff057819 */ /* 0x004fe4000001140e */
[-C--:B---3--:R-:W-:Y:S02]  /*62f0*/  LEA R2, P0, R29, R3.reuse, 0x2 ;  /* 0x000000031d027211 */ /* 0x088fe400078010ff */
[----:B------:R-:W-:-:S03]  /*6300*/  LEA R3, P1, R14, R3, 0x2 ;  /* 0x000000030e037211 */ /* 0x000fc600078210ff */
[----:B------:R-:W-:Y:S04]  /*6310*/  STL [R1+0x130], R2 ;  /* 0x0001300201007387 */ /* 0x000fe80000100800 */
[----:B------:R1:W-:Y:S04]  /*6320*/  STL [R1+0x13c], R3 ;  /* 0x00013c0301007387 */ /* 0x0003e80000100800 */
[----:B-1----:R-:W1:Y:S01]  /*6330*/  S2R R3, SR_TID.X ;  /* 0x0000000000037919 */ /* 0x002e620000002100 */
[----:B------:R-:W-:Y:S02]  /*6340*/  SHF.R.S32.HI R7, RZ, 0x1f, R29 ;  /* 0x0000001fff077819 */ /* 0x000fe4000001141d */
[----:B------:R-:W-:-:S02]  /*6350*/  LEA.HI.X R5, R14, R4, R5, 0x2, P1 ;  /* 0x000000040e057211 */ /* 0x000fc400008f1405 */
[----:B------:R-:W-:Y:S02]  /*6360*/  LEA.HI.X R7, R29, R4, R7, 0x2, P0 ;  /* 0x000000041d077211 */ /* 0x000fe400000f1407 */
[----:B------:R-:W-:-:S03]  /*6370*/  SHF.R.S32.HI R2, RZ, 0x1f, R0 ;  /* 0x0000001fff027819 */ /* 0x000fc60000011400 */
[----:B------:R-:W-:Y:S01]  /*6380*/  STL [R1+0x504], R7 ;  /* 0x0005040701007387 */ /* 0x000fe20000100800 */
[----:B-1----:R-:W-:-:S05]  /*6390*/  LOP3.LUT R3, R3, 0xe0, RZ, 0xc0, !PT ;  /* 0x000000e003037812 */ /* 0x002fca00078ec0ff */
[----:B------:R-:W-:Y:S01]  /*63a0*/  IMAD R8, R8, 0x4, R3 ;  /* 0x0000000408087824 */ /* 0x000fe200078e0203 */
[----:B------:R-:W-:-:S03]  /*63b0*/  LOP3.LUT R3, R12, 0x1c, R28, 0xf8, !PT ;  /* 0x0000001c0c037812 */ /* 0x000fc600078ef81c */
[----:B------:R-:W-:Y:S01]  /*63c0*/  IMAD.U32 R6, R8, 0x20, R6 ;  /* 0x0000002008067824 */ /* 0x000fe200078e0006 */
[----:B------:R-:W-:Y:S01]  /*63d0*/  LOP3.LUT R4, R13, R3, RZ, 0x3c, !PT ;  /* 0x000000030d047212 */ /* 0x000fe200078e3cff */
[----:B------:R-:W-:Y:S04]  /*63e0*/  STL [R1+0x508], R5 ;  /* 0x0005080501007387 */ /* 0x000fe80000100800 */
[----:B------:R-:W-:Y:S01]  /*63f0*/  STL [R1+0x474], R6 ;  /* 0x0004740601007387 */ /* 0x000fe20000100800 */
[----:B------:R-:W-:-:S03]  /*6400*/  SHF.L.U64.HI R0, R0, 0x2, R2 ;  /* 0x0000000200007819 */ /* 0x000fc60000010202 */
[----:B------:R-:W-:Y:S01]  /*6410*/  STL [R1+0x50c], R6 ;  /* 0x00050c0601007387 */ /* 0x000fe20000100800 */
[----:B------:R-:W-:-:S03]  /*6420*/  IMAD.MOV.U32 R2, RZ, RZ, -0x1 ;  /* 0xffffffffff027424 */ /* 0x000fc600078e00ff */
[----:B------:R1:W-:Y:S02]  /*6430*/  STL [R1+0x510], R4 ;  /* 0x0005100401007387 */ /* 0x0003e40000100800 */
[----:B-1----:R-:W-:-:S05]  /*6440*/  IMAD.MOV.U32 R4, RZ, RZ, 0x1 ;  /* 0x00000001ff047424 */ /* 0x002fca00078e00ff */
[----:B------:R-:W-:Y:S04]  /*6450*/  STL [R1+0x364], R4 ;  /* 0x0003640401007387 */ /* 0x000fe80000100800 */
[----:B------:R-:W-:Y:S04]  /*6460*/  STL [R1+0x260], RZ ;  /* 0x000260ff01007387 */ /* 0x000fe80000100800 */
[----:B------:R1:W-:Y:S04]  /*6470*/  STL [R1+0x1ec], R2 ;  /* 0x0001ec0201007387 */ /* 0x0003e80000100800 */
[----:B------:R-:W-:Y:S04]  /*6480*/  STL [R1+0x264], RZ ;  /* 0x000264ff01007387 */ /* 0x000fe80000100800 */
        /* <DEDUP_REMOVED lines=82> */
[----:B------:R-:W1:Y:S01]  /*69b0*/  LDL.LU R28, [R1+0x14] ;  /* 0x00001400011c7983 */ /* 0x000e620000300800 */
[----:B------:R-:W-:-:S03]  /*69c0*/  IMAD.MOV.U32 R14, RZ, RZ, c[0x0][0x188] ;  /* 0x00006200ff0e7624 */ /* 0x000fc600078e00ff */
[----:B------:R-:W-:Y:S04]  /*69d0*/  STL [R1+0x270], RZ ;  /* 0x000270ff01007387 */ /* 0x000fe80000100800 */
[----:B------:R-:W-:Y:S04]  /*69e0*/  STL [R1+0x274], RZ ;  /* 0x000274ff01007387 */ /* 0x000fe80000100800 */
[----:B------:R-:W-:Y:S04]  /*69f0*/  STL [R1+0x278], RZ ;  /* 0x000278ff01007387 */ /* 0x000fe80000100800 */
[----:B------:R-:W-:Y:S01]  /*6a00*/  STL [R1+0x27c], RZ ;  /* 0x00027cff01007387 */ /* 0x000fe20000100800 */
[----:B------:R-:W-:-:S03]  /*6a10*/  IMAD.SHL.U32 R29, R14, 0x20, RZ ;  /* 0x000000200e1d7824 */ /* 0x000fc600078e00ff */
[----:B------:R-:W-:Y:S04]  /*6a20*/  STL [R1+0x2c0], RZ ;  /* 0x0002c0ff01007387 */ /* 0x000fe80000100800 */
[----:B------:R-:W-:Y:S04]  /*6a30*/  STL [R1+0x2c4], RZ ;  /* 0x0002c4ff01007387 */ /* 0x000fe80000100800 */
[----:B------:R-:W-:Y:S04]  /*6a40*/  STL [R1+0x2c8], RZ ;  /* 0x0002c8ff01007387 */ /* 0x000fe80000100800 */
[----:B------:R-:W-:Y:S01]  /*6a50*/  STL [R1+0x2cc], RZ ;  /* 0x0002ccff01007387 */ /* 0x000fe20000100800 */
[----:B------:R-:W-:-:S03]  /*6a60*/  CS2R R12, SRZ ;  /* 0x00000000000c7805 */ /* 0x000fc6000001ff00 */
[----:B------:R-:W-:Y:S01]  /*6a70*/  STL [R1+0x2b0], RZ ;  /* 0x0002b0ff01007387 */ /* 0x000fe20000100800 */
[----:B----4-:R-:W-:-:S03]  /*6a80*/  LEA R0, P0, R29, R15, 0x3 ;  /* 0x0000000f1d007211 */ /* 0x010fc600078018ff */
[----:B------:R-:W-:Y:S01]  /*6a90*/  STL [R1+0x2b4], RZ ;  /* 0x0002b4ff01007387 */ /* 0x000fe20000100800 */
[----:B------:R-:W-:-:S03]  /*6aa0*/  CS2R R14, SRZ ;  /* 0x00000000000e7805 */ /* 0x000fc6000001ff00 */
[----:B------:R-:W-:Y:S04]  /*6ab0*/  STL [R1+0x2b8], RZ ;  /* 0x0002b8ff01007387 */ /* 0x000fe80000100800 */
[----:B------:R-:W-:Y:S04]  /*6ac0*/  STL [R1+0x2bc], RZ ;  /* 0x0002bcff01007387 */ /* 0x000fe80000100800 */
[----:B------:R-:W-:Y:S04]  /*6ad0*/  STL [R1+0x50], RZ ;  /* 0x000050ff01007387 */ /* 0x000fe80000100800 */
[----:B------:R-:W-:Y:S04]  /*6ae0*/  STL [R1+0x54], RZ ;  /* 0x000054ff01007387 */ /* 0x000fe80000100800 */
[----:B------:R-:W-:Y:S04]  /*6af0*/  STL [R1+0x58], RZ ;  /* 0x000058ff01007387 */ /* 0x000fe80000100800 */
[----:B------:R-:W-:Y:S04]  /*6b00*/  STL [R1+0x5c], RZ ;  /* 0x00005cff01007387 */ /* 0x000fe80000100800 */
[----:B------:R-:W-:Y:S01]  /*6b10*/  STL [R1+0x514], R12 ;  /* 0x0005140c01007387 */ /* 0x000fe20000100800 */
[----:B------:R-:W-:-:S03]  /*6b20*/  SHF.R.S32.HI R3, RZ, 0x1f, R29 ;  /* 0x0000001fff037819 */ /* 0x000fc6000001141d */
[----:B------:R-:W-:Y:S04]  /*6b30*/  STL [R1+0x518], R13 ;  /* 0x0005180d01007387 */ /* 0x000fe80000100800 */
[----:B------:R-:W-:Y:S04]  /*6b40*/  STL [R1+0x51c], R14 ;  /* 0x00051c0e01007387 */ /* 0x000fe80000100800 */
[----:B------:R-:W-:Y:S04]  /*6b50*/  STL [R1+0x520], R15 ;  /* 0x0005200f01007387 */ /* 0x000fe80000100800 */
        /* <DEDUP_REMOVED lines=8> */
[----:B------:R-:W-:Y:S01]  /*6be0*/  STL [R1+0x40], RZ ;  /* 0x000040ff01007387 */ /* 0x000fe20000100800 */
[----:B------:R-:W-:-:S02]  /*6bf0*/  IADD3 R10, P1, R10, c[0x0][0x168], RZ ;  /* 0x00005a000a0a7a10 */ /* 0x000fc40007f3e0ff */
[----:B-1----:R-:W-:-:S05]  /*6c00*/  LEA.HI.X R2, R29, R28, R3, 0x3, P0 ;  /* 0x0000001c1d027211 */ /* 0x002fca00000f1c03 */
[----:B------:R1:W-:Y:S02]  /*6c10*/  STL [R1+0x524], R2 ;  /* 0x0005240201007387 */ /* 0x0003e40000100800 */
[----:B-1----:R-:W-:Y:S02]  /*6c20*/  SHF.L.U64.HI R2, R29, 0x2, R3 ;  /* 0x000000021d027819 */ /* 0x002fe40000010203 */
[----:B------:R-:W-:Y:S02]  /*6c30*/  IADD3 R3, P0, R0, c[0x0][0x160], RZ ;  /* 0x0000580000037a10 */ /* 0x000fe40007f1e0ff */
[----:B------:R-:W2:Y:S04]  /*6c40*/  LDL.LU R0, [R1+0xc] ;  /* 0x00000c0001007983 */ /* 0x000ea80000300800 */
[----:B------:R-:W3:Y:S04]  /*6c50*/  LDL.LU R2, [R1+0x18] ;  /* 0x0000180001027983 */ /* 0x000ee80000300800 */
[----:B------:R1:W-:Y:S04]  /*6c60*/  STL [R1+0x1e8], R3 ;  /* 0x0001e80301007387 */ /* 0x0003e80000100800 */
[----:B------:R-:W4:Y:S04]  /*6c70*/  LDL.LU R15, [R1] ;  /* 0x00000000010f7983 */ /* 0x000f280000300800 */
[----:B------:R-:W2:Y:S04]  /*6c80*/  LDL.LU R14, [R1+0x1c] ;  /* 0x00001c00010e7983 */ /* 0x000ea80000300800 */
[----:B------:R-:W2:Y:S04]  /*6c90*/  LDL.LU R13, [R1+0x10] ;  /* 0x00001000010d7983 */ /* 0x000ea80000300800 */
[----:B------:R-:W2:Y:S04]  /*6ca0*/  LDL.LU R12, [R1+0x4c] ;  /* 0x00004c00010c7983 */ /* 0x000ea80000300800 */
[----:B------:R-:W2:Y:S04]  /*6cb0*/  LDL.LU R4, [R1+0x44] ;  /* 0x0000440001047983 */ /* 0x000ea80000300800 */
[----:B------:R-:W2:Y:S04]  /*6cc0*/  LDL.LU R6, [R1+0x60] ;  /* 0x0000600001067983 */ /* 0x000ea80000300800 */
[----:B------:R-:W2:Y:S01]  /*6cd0*/  LDL.LU R8, [R1+0x64] ;  /* 0x0000640001087983 */ /* 0x000ea20000300800 */
[----:B-1----:R-:W-:-:S03]  /*6ce0*/  SHF.R.S32.HI R3, RZ, 0x5, R9 ;  /* 0x00000005ff037819 */ /* 0x002fc60000011409 */
[----:B------:R-:W2:Y:S04]  /*6cf0*/  LDL.LU R5, [R1+0x6c] ;  /* 0x00006c0001057983 */ /* 0x000ea80000300800 */
[----:B------:R-:W2:Y:S04]  /*6d00*/  LDL.LU R7, [R1+0x48] ;  /* 0x0000480001077983 */ /* 0x000ea80000300800 */
[----:B------:R-:W2:Y:S04]  /*6d10*/  LDL.LU R28, [R1+0x70] ;  /* 0x00007000011c7983 */ /* 0x000ea80000300800 */
[----:B------:R-:W2:Y:S04]  /*6d20*/  LDL.LU R29, [R1+0x68] ;  /* 0x00006800011d7983 */ /* 0x000ea80000300800 */
[----:B------:R-:W2:Y:S04]  /*6d30*/  LDL.LU R9, [R1+0x8] ;  /* 0x0000080001097983 */ /* 0x000ea80000300800 */
[----:B------:R1:W-:Y:S04]  /*6d40*/  STL [R1+0x374], R10 ;  /* 0x0003740a01007387 */ /* 0x0003e80000100800 */
[----:B-1----:R-:W3:Y:S01]  /*6d50*/  LDL.LU R10, [R1+0x4] ;  /* 0x00000400010a7983 */ /* 0x002ee20000300800 */
[----:B------:R-:W-:-:S05]  /*6d60*/  IADD3 R16, P2, R16, c[0x0][0x168], RZ ;  /* 0x00005a0010107a10 */ /* 0x000fca0007f5e0ff */
[----:B------:R1:W-:Y:S01]  /*6d70*/  STL [R1+0x37c], R16 ;  /* 0x00037c1001007387 */ /* 0x0003e20000100800 */
[----:B------:R-:W-:-:S03]  /*6d80*/  IADD3 R11, P5, R11, c[0x0][0x168], RZ ;  /* 0x00005a000b0b7a10 */ /* 0x000fc60007fbe0ff */
[----:B------:R1:W-:Y:S02]  /*6d90*/  STL [R1+0x528], R3 ;  /* 0x0005280301007387 */ /* 0x0003e40000100800 */
[----:B-1----:R-:W-:-:S05]  /*6da0*/  IADD3 R16, P4, R18, c[0x0][0x168], RZ ;  /* 0x00005a0012107a10 */ /* 0x002fca0007f9e0ff */
[----:B------:R1:W-:Y:S01]  /*6db0*/  STL [R1+0x384], R16 ;  /* 0x0003841001007387 */ /* 0x0003e20000100800 */
[----:B------:R-:W-:-:S03]  /*6dc0*/  IADD3.X R3, R21, c[0x0][0x16c], RZ, P1, !PT ;  /* 0x00005b0015037a10 */ /* 0x000fc60000ffe4ff */
[----:B------:R1:W-:Y:S02]  /*6dd0*/  STL [R1+0x38c], R11 ;  /* 0x00038c0b01007387 */ /* 0x0003e40000100800 */
[----:B-1----:R-:W-:Y:S02]  /*6de0*/  IADD3 R16, P3, R17, c[0x0][0x168], RZ ;  /* 0x00005a0011107a10 */ /* 0x002fe40007f7e0ff */
[----:B------:R-:W-:-:S03]  /*6df0*/  IADD3 R11, P1, R19, c[0x0][0x168], RZ ;  /* 0x00005a00130b7a10 */ /* 0x000fc60007f3e0ff */
[----:B------:R1:W-:Y:S04]  /*6e00*/  STL [R1+0x394], R16 ;  /* 0x0003941001007387 */ /* 0x0003e80000100800 */
[----:B------:R1:W-:Y:S02]  /*6e10*/  STL [R1+0x370], R3 ;  /* 0x0003700301007387 */ /* 0x0003e40000100800 */
[----:B-1----:R-:W-:Y:S02]  /*6e20*/  IADD3.X R16, R22, c[0x0][0x16c], RZ, P2, !PT ;  /* 0x00005b0016107a10 */ /* 0x002fe400017fe4ff */
[----:B------:R1:W-:Y:S01]  /*6e30*/  STL [R1+0x39c], R11 ;  /* 0x00039c0b01007387 */ /* 0x0003e20000100800 */
[----:B------:R-:W-:-:S03]  /*6e40*/  IADD3 R3, P2, R23, c[0x0][0x168], RZ ;  /* 0x00005a0017037a10 */ /* 0x000fc60007f5e0ff */
[----:B------:R1:W-:Y:S04]  /*6e50*/  STL [R1+0x378], R16 ;  /* 0x0003781001007387 */ /* 0x0003e80000100800 */
[----:B------:R1:W-:Y:S02]  /*6e60*/  STL [R1+0x3a4], R3 ;  /* 0x0003a40301007387 */ /* 0x0003e40000100800 */
[----:B-1----:R-:W-:Y:S02]  /*6e70*/  IADD3.X R11, R25, c[0x0][0x16c], RZ, P4, !PT ;  /* 0x00005b00190b7a10 */ /* 0x002fe400027fe4ff */
[----:B------:R-:W-:-:S03]  /*6e80*/  IADD3 R16, P4, R20, c[0x0][0x168], RZ ;  /* 0x00005a0014107a10 */ /* 0x000fc60007f9e0ff */
[----:B------:R1:W-:Y:S01]  /*6e90*/  STL [R1+0x380], R11 ;  /* 0x0003800b01007387 */ /* 0x0003e20000100800 */
[----:B------:R-:W-:-:S03]  /*6ea0*/  IADD3.X R3, R26, c[0x0][0x16c], RZ, P5, !PT ;  /* 0x00005b001a037a10 */ /* 0x000fc60002ffe4ff */
[----:B------:R-:W-:Y:S04]  /*6eb0*/  STL [R1+0x3ac], R16 ;  /* 0x0003ac1001007387 */ /* 0x000fe80000100800 */
[----:B------:R2:W-:Y:S01]  /*6ec0*/  STL [R1+0x388], R3 ;  /* 0x0003880301007387 */ /* 0x0005e20000100800 */
[----:B-1----:R-:W-:-:S05]  /*6ed0*/  IADD3 R11, P5, R24, c[0x0][0x168], RZ ;  /* 0x00005a00180b7a10 */ /* 0x002fca0007fbe0ff */
[----:B------:R-:W-:Y:S01]  /*6ee0*/  STL [R1+0x3b4], R11 ;  /* 0x0003b40b01007387 */ /* 0x000fe20000100800 */
[----:B--2---:R-:W-:Y:S02]  /*6ef0*/  IADD3.X R9, R9, c[0x0][0x16c], RZ, P1, !PT ;  /* 0x00005b0009097a10 */ /* 0x004fe40000ffe4ff */
[----:B------:R-:W-:Y:S02]  /*6f00*/  IADD3 R0, P1, R0, c[0x0][0x168], RZ ;  /* 0x00005a0000007a10 */ /* 0x000fe40007f3e0ff */
[----:B---3--:R-:W-:Y:S02]  /*6f10*/  IADD3.X R10, R10, c[0x0][0x16c], RZ, P3, !PT ;  /* 0x00005b000a0a7a10 */ /* 0x008fe40001ffe4ff */
[----:B------:R-:W-:-:S03]  /*6f20*/  IADD3 R3, P3, R27, c[0x0][0x168], RZ ;  /* 0x00005a001b037a10 */ /* 0x000fc60007f7e0ff */
[----:B------:R-:W-:Y:S04]  /*6f30*/  STL [R1+0x390], R10 ;  /* 0x0003900a01007387 */ /* 0x000fe80000100800 */
[----:B------:R1:W-:Y:S04]  /*6f40*/  STL [R1+0x3bc], R3 ;  /* 0x0003bc0301007387 */ /* 0x0003e80000100800 */
[----:B------:R-:W-:Y:S01]  /*6f50*/  STL [R1+0x398], R9 ;  /* 0x0003980901007387 */ /* 0x000fe20000100800 */
[----:B-1----:R-:W-:-:S03]  /*6f60*/  IADD3.X R3, R2, c[0x0][0x16c], RZ, P2, !PT ;  /* 0x00005b0002037a10 */ /* 0x002fc600017fe4ff */
[----:B------:R1:W-:Y:S01]  /*6f70*/  STL [R1+0x3c4], R0 ;  /* 0x0003c40001007387 */ /* 0x0003e20000100800 */
[----:B----4-:R-:W-:-:S03]  /*6f80*/  IADD3 R2, P2, R15, c[0x0][0x168], RZ ;  /* 0x00005a000f027a10 */ /* 0x010fc60007f5e0ff */
[----:B------:R2:W-:Y:S01]  /*6f90*/  STL [R1+0x3a0], R3 ;  /* 0x0003a00301007387 */ /* 0x0005e20000100800 */
[----:B-1----:R-:W-:-:S03]  /*6fa0*/  IADD3.X R0, R14, c[0x0][0x16c], RZ, P4, !PT ;  /* 0x00005b000e007a10 */ /* 0x002fc600027fe4ff */
[----:B------:R1:W-:Y:S01]  /*6fb0*/  STL [R1+0x3cc], R2 ;  /* 0x0003cc0201007387 */ /* 0x0003e20000100800 */
[----:B--2---:R-:W-:-:S03]  /*6fc0*/  IADD3 R3, P4, R13, c[0x0][0x168], RZ ;  /* 0x00005a000d037a10 */ /* 0x004fc60007f9e0ff */
[----:B------:R2:W-:Y:S04]  /*6fd0*/  STL [R1+0x3a8], R0 ;  /* 0x0003a80001007387 */ /* 0x0005e80000100800 */
[----:B------:R3:W-:Y:S01]  /*6fe0*/  STL [R1+0x3d4], R3 ;  /* 0x0003d40301007387 */ /* 0x0007e20000100800 */
[----:B-1----:R-:W-:Y:S02]  /*6ff0*/  IADD3.X R2, R12, c[0x0][0x16c], RZ, P5, !PT ;  /* 0x00005b000c027a10 */ /* 0x002fe40002ffe4ff */
[----:B--2---:R-:W-:-:S03]  /*7000*/  IADD3 R0, P5, R4, c[0x0][0x168], RZ ;  /* 0x00005a0004007a10 */ /* 0x004fc60007fbe0ff */
[----:B------:R1:W-:Y:S01]  /*7010*/  STL [R1+0x3b0], R2 ;  /* 0x0003b00201007387 */ /* 0x0003e20000100800 */
[----:B---3--:R-:W-:-:S03]  /*7020*/  IADD3.X R3, R6, c[0x0][0x16c], RZ, P3, !PT ;  /* 0x00005b0006037a10 */ /* 0x008fc60001ffe4ff */
[----:B------:R2:W-:Y:S04]  /*7030*/  STL [R1+0x3dc], R0 ;  /* 0x0003dc0001007387 */ /* 0x0005e80000100800 */
[----:B------:R3:W-:Y:S01]  /*7040*/  STL [R1+0x3b8], R3 ;  /* 0x0003b80301007387 */ /* 0x0007e20000100800 */
[----:B-1----:R-:W-:Y:S02]  /*7050*/  IADD3 R2, P3, R8, c[0x0][0x168], RZ ;  /* 0x00005a0008027a10 */ /* 0x002fe40007f7e0ff */
[----:B--2---:R-:W-:-:S03]  /*7060*/  IADD3.X R0, R5, c[0x0][0x16c], RZ, P1, !PT ;  /* 0x00005b0005007a10 */ /* 0x004fc60000ffe4ff */
[----:B------:R-:W-:Y:S01]  /*7070*/  STL [R1+0x3e4], R2 ;  /* 0x0003e40201007387 */ /* 0x000fe20000100800 */
[----:B---3--:R-:W-:-:S03]  /*7080*/  IADD3 R3, P1, R7, c[0x0][0x168], RZ ;  /* 0x00005a0007037a10 */ /* 0x008fc60007f3e0ff */
[----:B------:R-:W-:Y:S04]  /*7090*/  STL [R1+0x3c0], R0 ;  /* 0x0003c00001007387 */ /* 0x000fe80000100800 */
[----:B------:R1:W-:Y:S04]  /*70a0*/  STL [R1+0x3ec], R3 ;  /* 0x0003ec0301007387 */ /* 0x0003e80000100800 */
[----:B-1----:R-:W2:Y:S01]  /*70b0*/  LDL.LU R3, [R1+0x90] ;  /* 0x0000900001037983 */ /* 0x002ea20000300800 */
[----:B------:R-:W-:Y:S02]  /*70c0*/  IADD3.X R2, R28, c[0x0][0x16c], RZ, P2, !PT ;  /* 0x00005b001c027a10 */ /* 0x000fe400017fe4ff */
[----:B------:R-:W-:-:S03]  /*70d0*/  IADD3 R0, P2, R29, c[0x0][0x168], RZ ;  /* 0x00005a001d007a10 */ /* 0x000fc60007f5e0ff */
[----:B------:R-:W-:Y:S04]  /*70e0*/  STL [R1+0x3c8], R2 ;  /* 0x0003c80201007387 */ /* 0x000fe80000100800 */
[----:B--2---:R1:W-:Y:S04]  /*70f0*/  STL [R1+0x52c], R3 ;  /* 0x00052c0301007387 */ /* 0x0043e80000100800 */
[----:B------:R-:W-:Y:S04]  /*7100*/  STL [R1+0x3f4], R0 ;  /* 0x0003f40001007387 */ /* 0x000fe80000100800 */
[----:B-1----:R-:W2:Y:S04]  /*7110*/  LDL.LU R3, [R1+0x74] ;  /* 0x0000740001037983 */ /* 0x002ea80000300800 */
[----:B--2---:R1:W-:Y:S04]  /*7120*/  STL [R1+0x530], R3 ;  /* 0x0005300301007387 */ /* 0x0043e80000100800 */
[----:B-1----:R-:W2:Y:S04]  /*7130*/  LDL.LU R3, [R1+0x7c] ;  /* 0x00007c0001037983 */ /* 0x002ea80000300800 */
[----:B------:R-:W3:Y:S04]  /*7140*/  LDL.LU R2, [R1+0x94] ;  /* 0x0000940001027983 */ /* 0x000ee80000300800 */
[----:B------:R-:W4:Y:S04]  /*7150*/  LDL.LU R15, [R1+0x9c] ;  /* 0x00009c00010f7983 */ /* 0x000f280000300800 */
[----:B------:R-:W3:Y:S04]  /*7160*/  LDL.LU R14, [R1+0x78] ;  /* 0x00007800010e7983 */ /* 0x000ee80000300800 */
        /* <DEDUP_REMOVED lines=24> */
[----:B------:R-:W3:Y:S01]  /*72f0*/  LDL.LU R8, [R1+0x14c] ;  /* 0x00014c0001087983 */ /* 0x000ee20000300800 */
[----:B--2---:R-:W-:-:S05]  /*7300*/  IADD3.X R3, R3, c[0x0][0x16c], RZ, P4, !PT ;  /* 0x00005b0003037a10 */ /* 0x004fca00027fe4ff */
[----:B------:R1:W-:Y:S04]  /*7310*/  STL [R1+0x3d0], R3 ;  /* 0x0003d00301007387 */ /* 0x0003e80000100800 */
[----:B-1----:R-:W2:Y:S02]  /*7320*/  LDL.LU R3, [R1+0x530] ;  /* 0x0005300001037983 */ /* 0x002ea40000300800 */
[----:B--2---:R-:W-:-:S05]  /*7330*/  IADD3 R3, P4, R3, c[0x0][0x168], RZ ;  /* 0x00005a0003037a10 */ /* 0x004fca0007f9e0ff */
[----:B------:R1:W-:Y:S04]  /*7340*/  STL [R1+0x3fc], R3 ;  /* 0x0003fc0301007387 */ /* 0x0003e80000100800 */
[----:B-1----:R-:W2:Y:S01]  /*7350*/  LDL.LU R3, [R1+0x52c] ;  /* 0x00052c0001037983 */ /* 0x002ea20000300800 */
[----:B----4-:R-:W-:Y:S02]  /*7360*/  IADD3.X R15, R15, c[0x0][0x16c], RZ, P3, !PT ;  /* 0x00005b000f0f7a10 */ /* 0x010fe40001ffe4ff */
[----:B---3--:R-:W-:Y:S02]  /*7370*/  IADD3 R14, P3, R14, c[0x0][0x168], RZ ;  /* 0x00005a000e0e7a10 */ /* 0x008fe40007f7e0ff */
[----:B------:R-:W-:Y:S02]  /*7380*/  IADD3.X R13, R13, c[0x0][0x16c], RZ, P1, !PT ;  /* 0x00005b000d0d7a10 */ /* 0x000fe40000ffe4ff */
[----:B------:R-:W-:-:S02]  /*7390*/  IADD3 R12, P1, R12, c[0x0][0x168], RZ ;  /* 0x00005a000c0c7a10 */ /* 0x000fc40007f3e0ff */
[----:B------:R-:W-:Y:S02]  /*73a0*/  IADD3.X R4, R4, c[0x0][0x16c], RZ, P2, !PT ;  /* 0x00005b0004047a10 */ /* 0x000fe400017fe4ff */
[----:B------:R-:W-:Y:S02]  /*73b0*/  IADD3 R6, P2, R6, c[0x0][0x168], RZ ;  /* 0x00005a0006067a10 */ /* 0x000fe40007f5e0ff */
[----:B------:R-:W-:Y:S02]  /*73c0*/  IADD3.X R5, R5, c[0x0][0x16c], RZ, P4, !PT ;  /* 0x00005b0005057a10 */ /* 0x000fe400027fe4ff */
[----:B------:R-:W-:Y:S02]  /*73d0*/  IADD3 R7, P4, R7, c[0x0][0x168], RZ ;  /* 0x00005a0007077a10 */ /* 0x000fe40007f9e0ff */
[----:B--2---:R-:W-:Y:S02]  /*73e0*/  IADD3.X R3, R3, c[0x0][0x16c], RZ, P5, !PT ;  /* 0x00005b0003037a10 */ /* 0x004fe40002ffe4ff */
[----:B------:R-:W-:-:S03]  /*73f0*/  IADD3 R2, P5, R2, c[0x0][0x168], RZ ;  /* 0x00005a0002027a10 */ /* 0x000fc60007fbe0ff */
[----:B------:R1:W-:Y:S04]  /*7400*/  STL [R1+0x3d8], R3 ;  /* 0x0003d80301007387 */ /* 0x0003e80000100800 */
[----:B-1----:R-:W2:Y:S04]  /*7410*/  LDL.LU R3, [R1+0x528] ;  /* 0x0005280001037983 */ /* 0x002ea80000300800 */
[----:B------:R1:W-:Y:S04]  /*7420*/  STL [R1+0x404], R2 ;  /* 0x0004040201007387 */ /* 0x0003e80000100800 */
[----:B-1----:R-:W3:Y:S04]  /*7430*/  LDL.LU R2, [R1+0x524] ;  /* 0x0005240001027983 */ /* 0x002ee80000300800 */
[----:B------:R1:W-:Y:S04]  /*7440*/  STL [R1+0x3e0], R15 ;  /* 0x0003e00f01007387 */ /* 0x0003e80000100800 */
[----:B-1----:R1:W5:Y:S04]  /*7450*/  LDL.LU R15, [R1+0x520] ;  /* 0x00052000010f7983 */ /* 0x0023680000300800 */
[----:B------:R4:W-:Y:S01]  /*7460*/  STL [R1+0x40c], R14 ;  /* 0x00040c0e01007387 */ /* 0x0009e20000100800 */
[----:B------:R-:W-:-:S03]  /*7470*/  IADD3.X R28, R28, c[0x0][0x16c], RZ, P5, !PT ;  /* 0x00005b001c1c7a10 */ /* 0x000fc60002ffe4ff */
[----:B----4-:R1:W5:Y:S04]  /*7480*/  LDL.LU R14, [R1+0x51c] ;  /* 0x00051c00010e7983 */ /* 0x0103680000300800 */
[----:B------:R4:W-:Y:S01]  /*7490*/  STL [R1+0x3e8], R13 ;  /* 0x0003e80d01007387 */ /* 0x0009e20000100800 */
[----:B------:R-:W-:-:S03]  /*74a0*/  IADD3 R29, P5, R29, c[0x0][0x168], RZ ;  /* 0x00005a001d1d7a10 */ /* 0x000fc60007fbe0ff */
[----:B----4-:R1:W5:Y:S04]  /*74b0*/  LDL.LU R13, [R1+0x518] ;  /* 0x00051800010d7983 */ /* 0x0103680000300800 */
[----:B------:R4:W-:Y:S04]  /*74c0*/  STL [R1+0x414], R12 ;  /* 0x0004140c01007387 */ /* 0x0009e80000100800 */
[----:B----4-:R1:W5:Y:S04]  /*74d0*/  LDL.LU R12, [R1+0x514] ;  /* 0x00051400010c7983 */ /* 0x0103680000300800 */
[----:B------:R4:W-:Y:S04]  /*74e0*/  STL [R1+0x3f0], R4 ;  /* 0x0003f00401007387 */ /* 0x0009e80000100800 */
[----:B----4-:R-:W4:Y:S04]  /*74f0*/  LDL.LU R4, [R1+0x510] ;  /* 0x0005100001047983 */ /* 0x010f280000300800 */
[----:B------:R1:W-:Y:S04]  /*7500*/  STL [R1+0x41c], R6 ;  /* 0x00041c0601007387 */ /* 0x0003e80000100800 */
[----:B-1----:R-:W3:Y:S04]  /*7510*/  LDL.LU R6, [R1+0x50c] ;  /* 0x00050c0001067983 */ /* 0x002ee80000300800 */
[----:B------:R1:W-:Y:S04]  /*7520*/  STL [R1+0x3f8], R5 ;  /* 0x0003f80501007387 */ /* 0x0003e80000100800 */
[----:B-1----:R-:W3:Y:S04]  /*7530*/  LDL.LU R5, [R1+0x508] ;  /* 0x0005080001057983 */ /* 0x002ee80000300800 */
[----:B------:R1:W-:Y:S04]  /*7540*/  STL [R1+0x424], R7 ;  /* 0x0004240701007387 */ /* 0x0003e80000100800 */
[----:B-1----:R-:W4:Y:S04]  /*7550*/  LDL.LU R7, [R1+0x504] ;  /* 0x0005040001077983 */ /* 0x002f280000300800 */
[----:B------:R1:W-:Y:S04]  /*7560*/  STL [R1+0x400], R28 ;  /* 0x0004001c01007387 */ /* 0x0003e80000100800 */
[----:B-1----:R-:W4:Y:S04]  /*7570*/  LDL.LU R28, [R1+0x500] ;  /* 0x00050000011c7983 */ /* 0x002f280000300800 */
[----:B------:R1:W-:Y:S04]  /*7580*/  STL [R1+0x42c], R29 ;  /* 0x00042c1d01007387 */ /* 0x0003e80000100800 */
[----:B-1----:R-:W4:Y:S01]  /*7590*/  LDL.LU R29, [R1+0x4fc] ;  /* 0x0004fc00011d7983 */ /* 0x002f220000300800 */
[----:B------:R-:W-:-:S02]  /*75a0*/  IADD3.X R27, R27, c[0x0][0x16c], RZ, P3, !PT ;  /* 0x00005b001b1b7a10 */ /* 0x000fc40001ffe4ff */
[----:B------:R-:W-:-:S03]  /*75b0*/  IADD3 R24, P3, R24, c[0x0][0x168], RZ ;  /* 0x00005a0018187a10 */ /* 0x000fc60007f7e0ff */
[----:B------:R1:W-:Y:S04]  /*75c0*/  STL [R1+0x408], R27 ;  /* 0x0004081b01007387 */ /* 0x0003e80000100800 */
[----:B------:R1:W-:Y:S02]  /*75d0*/  STL [R1+0x434], R24 ;  /* 0x0004341801007387 */ /* 0x0003e40000100800 */
[----:B-1----:R-:W-:Y:S02]  /*75e0*/  IADD3.X R27, R26, c[0x0][0x16c], RZ, P1, !PT ;  /* 0x00005b001a1b7a10 */ /* 0x002fe40000ffe4ff */
[----:B------:R-:W-:Y:S02]  /*75f0*/  IADD3 R26, P1, R20, c[0x0][0x168], RZ ;  /* 0x00005a00141a7a10 */ /* 0x000fe40007f3e0ff */
[----:B------:R-:W-:-:S02]  /*7600*/  IADD3.X R24, R25, c[0x0][0x16c], RZ, P2, !PT ;  /* 0x00005b0019187a10 */ /* 0x000fc400017fe4ff */
[----:B------:R-:W-:Y:S01]  /*7610*/  IADD3 R20, P2, R23, c[0x0][0x168], RZ ;  /* 0x00005a0017147a10 */ /* 0x000fe20007f5e0ff */
[----:B------:R-:W-:Y:S01]  /*7620*/  STL [R1+0x410], R27 ;  /* 0x0004101b01007387 */ /* 0x000fe20000100800 */
[----:B------:R-:W-:-:S03]  /*7630*/  IADD3.X R23, R22, c[0x0][0x16c], RZ, P4, !PT ;  /* 0x00005b0016177a10 */ /* 0x000fc600027fe4ff */
[----:B------:R-:W-:Y:S01]  /*7640*/  STL [R1+0x43c], R26 ;  /* 0x00043c1a01007387 */ /* 0x000fe20000100800 */
[----:B------:R-:W-:-:S03]  /*7650*/  IADD3 R22, P4, R19, c[0x0][0x168], RZ ;  /* 0x00005a0013167a10 */ /* 0x000fc60007f9e0ff */
[----:B------:R-:W-:Y:S01]  /*7660*/  STL [R1+0x418], R24 ;  /* 0x0004181801007387 */ /* 0x000fe20000100800 */
[----:B------:R-:W-:-:S03]  /*7670*/  IADD3.X R11, R11, c[0x0][0x16c], RZ, P3, !PT ;  /* 0x00005b000b0b7a10 */ /* 0x000fc60001ffe4ff */
[----:B------:R1:W-:Y:S04]  /*7680*/  STL [R1+0x444], R20 ;  /* 0x0004441401007387 */ /* 0x0003e80000100800 */
[----:B------:R-:W-:Y:S01]  /*7690*/  STL [R1+0x420], R23 ;  /* 0x0004201701007387 */ /* 0x000fe20000100800 */
[----:B-1----:R-:W-:Y:S02]  /*76a0*/  IADD3.X R20, R21, c[0x0][0x16c], RZ, P5, !PT ;  /* 0x00005b0015147a10 */ /* 0x002fe40002ffe4ff */
[----:B------:R-:W-:Y:S01]  /*76b0*/  IADD3 R19, P5, R17, c[0x0][0x168], RZ ;  /* 0x00005a0011137a10 */ /* 0x000fe20007fbe0ff */
[----:B------:R-:W-:Y:S01]  /*76c0*/  STL [R1+0x44c], R22 ;  /* 0x00044c1601007387 */ /* 0x000fe20000100800 */
[----:B------:R-:W-:-:S03]  /*76d0*/  IADD3 R17, P3, R18, c[0x0][0x168], RZ ;  /* 0x00005a0012117a10 */ /* 0x000fc60007f7e0ff */
[----:B------:R-:W-:Y:S01]  /*76e0*/  STL [R1+0x428], R20 ;  /* 0x0004281401007387 */ /* 0x000fe20000100800 */
[----:B------:R-:W-:-:S03]  /*76f0*/  IADD3.X R16, R16, c[0x0][0x16c], RZ, P1, !PT ;  /* 0x00005b0010107a10 */ /* 0x000fc60000ffe4ff */
[----:B------:R-:W-:Y:S04]  /*7700*/  STL [R1+0x454], R19 ;  /* 0x0004541301007387 */ /* 0x000fe80000100800 */
[----:B------:R1:W-:Y:S04]  /*7710*/  STL [R1+0x430], R11 ;  /* 0x0004300b01007387 */ /* 0x0003e80000100800 */
[----:B------:R-:W-:Y:S01]  /*7720*/  STL [R1+0x45c], R17 ;  /* 0x00045c1101007387 */ /* 0x000fe20000100800 */
[----:B-1----:R-:W-:Y:S02]  /*7730*/  IADD3 R11, P1, R10, c[0x0][0x168], RZ ;  /* 0x00005a000a0b7a10 */ /* 0x002fe40007f3e0ff */
[----:B------:R-:W-:-:S02]  /*7740*/  IADD3.X R10, R9, c[0x0][0x16c], RZ, P2, !PT ;  /* 0x00005b00090a7a10 */ /* 0x000fc400017fe4ff */
[----:B------:R-:W-:Y:S01]  /*7750*/  IADD3 R9, P2, R0, c[0x0][0x168], RZ ;  /* 0x00005a0000097a10 */ /* 0x000fe20007f5e0ff */
[----:B------:R-:W-:Y:S01]  /*7760*/  STL [R1+0x438], R16 ;  /* 0x0004381001007387 */ /* 0x000fe20000100800 */
[----:B------:R-:W-:-:S03]  /*7770*/  IADD3.X R0, R8, c[0x0][0x16c], RZ, P4, !PT ;  /* 0x00005b0008007a10 */ /* 0x000fc600027fe4ff */
[----:B------:R-:W-:Y:S04]  /*7780*/  STL [R1+0x464], R11 ;  /* 0x0004640b01007387 */ /* 0x000fe80000100800 */
[----:B------:R-:W-:Y:S04]  /*7790*/  STL [R1+0x440], R10 ;  /* 0x0004400a01007387 */ /* 0x000fe80000100800 */
[----:B------:R-:W-:Y:S01]  /*77a0*/  STL [R1+0x46c], R9 ;  /* 0x00046c0901007387 */ /* 0x000fe20000100800 */
[----:B------:R-:W-:Y:S02]  /*77b0*/  UIADD3 UR5, UR5, -0x40, URZ ;  /* 0xffffffc005057890 */ /* 0x000fe4000fffe03f */
[----:B------:R-:W-:Y:S01]  /*77c0*/  UMOV UR4, URZ ;  /* 0x0000003f00047c82 */ /* 0x000fe20008000000 */
[----:B--2---:R-:W-:-:S02]  /*77d0*/  IADD3 R3, R3, -0x2, RZ ;  /* 0xfffffffe03037810 */ /* 0x004fc40007ffe0ff */
[----:B---3--:R-:W-:Y:S02]  /*77e0*/  IADD3.X R5, R5, c[0x0][0x16c], RZ, P2, !PT ;  /* 0x00005b0005057a10 */ /* 0x008fe400017fe4ff */
[----:B----4-:R-:W-:Y:S02]  /*77f0*/  IADD3.X R7, R7, c[0x0][0x16c], RZ, P1, !PT ;  /* 0x00005b0007077a10 */ /* 0x010fe40000ffe4ff */
[----:B------:R-:W-:Y:S02]  /*7800*/  IADD3.X R8, R29, c[0x0][0x16c], RZ, P5, !PT ;  /* 0x00005b001d087a10 */ /* 0x000fe40002ffe4ff */
[----:B------:R1:W5:Y:S04]  /*7810*/  LDL.LU R29, [R1+0x4f8] ;  /* 0x0004f800011d7983 */ /* 0x0003680000300800 */
[----:B------:R2:W-:Y:S02]  /*7820*/  STL [R1+0x448], R0 ;  /* 0x0004480001007387 */ /* 0x0005e40000100800 */
[----:B--2---:R-:W-:-:S02]  /*7830*/  IADD3.X R0, R28, c[0x0][0x16c], RZ, P3, !PT ;  /* 0x00005b001c007a10 */ /* 0x004fc40001ffe4ff */
[----:B------:R1:W5:Y:S04]  /*7840*/  LDL.LU R28, [R1+0x4f4] ;  /* 0x0004f400011c7983 */ /* 0x0003680000300800 */
[----:B------:R-:W-:Y:S04]  /*7850*/  STL [R1+0x450], R8 ;  /* 0x0004500801007387 */ /* 0x000fe80000100800 */
[----:B------:R2:W-:Y:S04]  /*7860*/  STL [R1+0x458], R0 ;  /* 0x0004580001007387 */ /* 0x0005e80000100800 */
[----:B------:R-:W-:Y:S01]  /*7870*/  STL [R1+0x460], R7 ;  /* 0x0004600701007387 */ /* 0x000fe20000100800 */
[----:B--2---:R-:W-:-:S03]  /*7880*/  IADD3.X R0, R2, c[0x0][0x164], RZ, P0, !PT ;  /* 0x0000590002007a10 */ /* 0x004fc600007fe4ff */
[----:B------:R-:W-:Y:S04]  /*7890*/  STL [R1+0x468], R5 ;  /* 0x0004680501007387 */ /* 0x000fe80000100800 */
[----:B------:R-:W-:Y:S04]  /*78a0*/  STL [R1+0x44], RZ ;  /* 0x000044ff01007387 */ /* 0x000fe80000100800 */
[----:B------:R2:W-:Y:S04]  /*78b0*/  STL [R1+0x1e4], R0 ;  /* 0x0001e40001007387 */ /* 0x0005e80000100800 */
[----:B------:R1:W-:Y:S04]  /*78c0*/  STL [R1+0x48], RZ ;  /* 0x000048ff01007387 */ /* 0x0003e80000100800 */
[----:B------:R1:W-:Y:S04]  /*78d0*/  STL [R1+0x4c], RZ ;  /* 0x00004cff01007387 */ /* 0x0003e80000100800 */
[----:B------:R1:W-:Y:S04]  /*78e0*/  STL [R1+0x90], RZ ;  /* 0x000090ff01007387 */ /* 0x0003e80000100800 */
[----:B------:R1:W-:Y:S04]  /*78f0*/  STL [R1+0x94], RZ ;  /* 0x000094ff01007387 */ /* 0x0003e80000100800 */
[----:B------:R1:W-:Y:S04]  /*7900*/  STL [R1+0x98], RZ ;  /* 0x000098ff01007387 */ /* 0x0003e80000100800 */
[----:B------:R1:W-:Y:S01]  /*7910*/  STL [R1+0x9c], RZ ;  /* 0x00009cff01007387 */ /* 0x0003e20000100800 */
[----:B------:R-:W-:-:S03]  /*7920*/  LOP3.LUT R2, R4, 0x20, RZ, 0x3c, !PT ;  /* 0x0000002004027812 */ /* 0x000fc600078e3cff */
[----:B------:R1:W-:Y:S01]  /*7930*/  STL [R1+0x240], RZ ;  /* 0x000240ff01007387 */ /* 0x0003e20000100800 */
[----:B--2---:R-:W-:-:S03]  /*7940*/  LOP3.LUT R0, R6, 0x40, RZ, 0x3c, !PT ;  /* 0x0000004006007812 */ /* 0x004fc600078e3cff */
[----:B------:R1:W-:Y:S04]  /*7950*/  STL [R1+0x244], RZ ;  /* 0x000244ff01007387 */ /* 0x0003e80000100800 */
[----:B------:R1:W-:Y:S04]  /*7960*/  STL [R1+0x248], RZ ;  /* 0x000248ff01007387 */ /* 0x0003e80000100800 */
[----:B------:R1:W-:Y:S04]  /*7970*/  STL [R1+0x24c], RZ ;  /* 0x00024cff01007387 */ /* 0x0003e80000100800 */
[----:B------:R1:W-:Y:S04]  /*7980*/  STL [R1+0x230], RZ ;  /* 0x000230ff01007387 */ /* 0x0003e80000100800 */
[----:B------:R1:W-:Y:S04]  /*7990*/  STL [R1+0x234], RZ ;  /* 0x000234ff01007387 */ /* 0x0003e80000100800 */
[----:B------:R1:W-:Y:S04]  /*79a0*/  STL [R1+0x238], RZ ;  /* 0x000238ff01007387 */ /* 0x0003e80000100800 */
[----:B------:R1:W-:Y:S04]  /*79b0*/  STL [R1+0x23c], RZ ;  /* 0x00023cff01007387 */ /* 0x0003e80000100800 */
[----:B------:R1:W-:Y:S04]  /*79c0*/  STL [R1+0x4ec], R2 ;  /* 0x0004ec0201007387 */ /* 0x0003e80000100800 */
[----:B------:R1:W-:Y:S02]  /*79d0*/  STL [R1+0x4e8], R0 ;  /* 0x0004e80001007387 */ /* 0x0003e40000100800 */
.L_x_1:
[----:B-1----:R-:W2:Y:S01]  /*79e0*/  LDL.LU R0, [R1+0x1ec] ;  /* 0x0001ec0001007983 */ /* 0x002ea20000300800 */
[----:B------:R-:W-:-:S04]  /*79f0*/  DEPBAR.LE SB0, 0x2 ;  /* 0x000080800000791a */ /* 0x000fc80000000000 */
[----:B------:R-:W3:Y:S04]  /*7a00*/  LDL R2, [R1+0x4ec] ;  /* 0x0004ec0001027983 */ /* 0x000ee80000100800 */
[----:B------:R-:W4:Y:S04]  /*7a10*/  LDL R5, [R1+0x474] ;  /* 0x0004740001057983 */ /* 0x000f280000100800 */
[----:B-----5:R-:W-:Y:S04]  /*7a20*/  STL.64 [R1+0xda0], R14 ;  /* 0x000da00e01007387 */ /* 0x020fe80000100a00 */
[----:B------:R1:W-:Y:S04]  /*7a30*/  STL.64 [R1+0xd98], R12 ;  /* 0x000d980c01007387 */ /* 0x0003e80000100a00 */
[----:B------:R-:W-:Y:S04]  /*7a40*/  STL [R1+0x5c4], R28 ;  /* 0x0005c41c01007387 */ /* 0x000fe80000100800 */
[----:B------:R-:W-:Y:S04]  /*7a50*/  STL [R1+0x5c0], R29 ;  /* 0x0005c01d01007387 */ /* 0x000fe80000100800 */
[----:B------:R-:W1:Y:S02]  /*7a60*/  S2R R3, SR_TID.X ;  /* 0x0000000000037919 */ /* 0x000e640000002100 */
[----:B-1----:R-:W-:-:S04]  /*7a70*/  SHF.R.U32.HI R6, RZ, 0x2, R3 ;  /* 0x00000002ff067819 */ /* 0x002fc80000011603 */
[----:B------:R-:W-:-:S04]  /*7a80*/  LOP3.LUT R6, R6, 0x40, RZ, 0xc0, !PT ;  /* 0x0000004006067812 */ /* 0x000fc800078ec0ff */
[----:B------:R-:W-:Y:S02]  /*7a90*/  LOP3.LUT R6, R6, 0x1c, R3, 0xf8, !PT ;  /* 0x0000001c06067812 */ /* 0x000fe400078ef803 */
[----:B------:R-:W-:-:S05]  /*7aa0*/  LOP3.LUT R3, R3, 0x3, RZ, 0xc0, !PT ;  /* 0x0000000303037812 */ /* 0x000fca00078ec0ff */
[----:B------:R-:W-:-:S05]  /*7ab0*/  IMAD R3, R3, 0x220, RZ ;  /* 0x0000022003037824 */ /* 0x000fca00078e02ff */
[----:B------:R-:W-:Y:S01]  /*7ac0*/  LOP3.LUT R3, R3, R6, RZ, 0x3c, !PT ;  /* 0x0000000603037212 */ /* 0x000fe200078e3cff */
[----:B------:R-:W-:Y:S01]  /*7ad0*/  BAR.SYNC.DEFER_BLOCKING 0x0 ;  /* 0x0000000000007b1d */ /* 0x000fe20000010000 */
[----:B--2---:R-:W-:-:S04]  /*7ae0*/  IADD3 R0, R0, 0x1, RZ ;  /* 0x0000000100007810 */ /* 0x004fc80007ffe0ff */
[----:B------:R-:W-:-:S04]  /*7af0*/  ISETP.GT.AND P0, PT, R0, 0x1, PT ;  /* 0x000000010000780c */ /* 0x000fc80003f04270 */
[----:B------:R-:W-:-:S05]  /*7b00*/  SEL R4, R0, RZ, !P0 ;  /* 0x000000ff00047207 */ /* 0x000fca0004000000 */
[----:B------:R-:W-:Y:S01]  /*7b10*/  STL [R1+0x1ec], R4 ;  /* 0x0001ec0401007387 */ /* 0x000fe20000100800 */
[C---:B------:R-:W-:Y:S02]  /*7b20*/  IMAD R3, R4.reuse, 0x4000, R3 ;  /* 0x0000400004037824 */ /* 0x040fe400078e0203 */
[C---:B---3--:R-:W-:Y:S01]  /*7b30*/  IMAD R2, R4.reuse, 0x4000, R2 ;  /* 0x0000400004027824 */ /* 0x048fe200078e0202 */
[----:B------:R-:W2:Y:S01]  /*7b40*/  LDL.LU.64 R12, [R1+0xe0] ;  /* 0x0000e000010c7983 */ /* 0x000ea20000300a00 */
[----:B----4-:R-:W-:-:S03]  /*7b50*/  IMAD R0, R4, 0x10000, R5 ;  /* 0x0001000004007824 */ /* 0x010fc600078e0205 */
[----:B------:R-:W3:Y:S04]  /*7b60*/  LDL.LU.64 R14, [R1+0xe8] ;  /* 0x0000e800010e7983 */ /* 0x000ee80000300a00 */
[----:B------:R-:W-:Y:S04]  /*7b70*/  LDS R22, [R3+0x20880] ;  /* 0x0208800003167984 */ /* 0x000fe80000000800 */
[----:B------:R-:W1:Y:S04]  /*7b80*/  LDS R23, [R2+0x20880] ;  /* 0x0208800002177984 */ /* 0x000e680000000800 */
[----:B------:R-:W-:Y:S04]  /*7b90*/  LDS R20, [R3+0x20080] ;  /* 0x0200800003147984 */ /* 0x000fe80000000800 */
[----:B------:R-:W4:Y:S04]  /*7ba0*/  LDS R21, [R2+0x20080] ;  /* 0x0200800002157984 */ /* 0x000f280000000800 */
[----:B------:R-:W-:Y:S04]  /*7bb0*/  LDS R16, [R3+0x20000] ;  /* 0x0200000003107984 */ /* 0x000fe80000000800 */
[----:B------:R-:W-:Y:S04]  /*7bc0*/  LDS R18, [R3+0x20800] ;  /* 0x0208000003127984 */ /* 0x000fe80000000800 */
[----:B------:R-:W-:Y:S04]  /*7bd0*/  LDS R17, [R2+0x20000] ;  /* 0x0200000002117984 */ /* 0x000fe80000000800 */
[----:B------:R-:W-:Y:S04]  /*7be0*/  LDS R19, [R2+0x20800] ;  /* 0x0208000002137984 */ /* 0x000fe80000000800 */
[----:B------:R-:W-:Y:S04]  /*7bf0*/  LDS R6, [R3+0x20900] ;  /* 0x0209000003067984 */ /* 0x000fe80000000800 */
[----:B------:R-:W1:Y:S04]  /*7c00*/  LDS R7, [R2+0x20900] ;  /* 0x0209000002077984 */ /* 0x000e680000000800 */
[----:B------:R-:W-:Y:S04]  /*7c10*/  LDS R4, [R3+0x20100] ;  /* 0x0201000003047984 */ /* 0x000fe80000000800 */
[----:B------:R-:W1:Y:S04]  /*7c20*/  LDS R5, [R2+0x20100] ;  /* 0x0201000002057984 */ /* 0x000e680000000800 */
[----:B------:R-:W-:Y:S04]  /*7c30*/  LDS R26, [R3+0x20980] ;  /* 0x02098000031a7984 */ /* 0x000fe80000000800 */
[----:B------:R-:W1:Y:S04]  /*7c40*/  LDS R27, [R2+0x20980] ;  /* 0x02098000021b7984 */ /* 0x000e680000000800 */
[----:B------:R-:W-:Y:S04]  /*7c50*/  LDS R24, [R3+0x20180] ;  /* 0x0201800003187984 */ /* 0x000fe80000000800 */
[----:B------:R-:W1:Y:S04]  /*7c60*/  LDS R25, [R2+0x20180] ;  /* 0x0201800002197984 */ /* 0x000e680000000800 */
[----:B------:R-:W-:Y:S04]  /*7c70*/  LDSM.16.M88.4 R8, [R0+0x2000] ;  /* 0x002000000008783b */ /* 0x000fe80000000200 */
[----:B---3--:R-:W-:Y:S04]  /*7c80*/  STL.64 [R1+0xdb0], R14 ;  /* 0x000db00e01007387 */ /* 0x008fe80000100a00 */
[----:B--2---:R2:W-:Y:S04]  /*7c90*/  STL.64 [R1+0xda8], R12 ;  /* 0x000da80c01007387 */ /* 0x0045e80000100a00 */
[----:B--2---:R-:W2:Y:S04]  /*7ca0*/  LDL.LU.64 R12, [R1+0x280] ;  /* 0x00028000010c7983 */ /* 0x004ea80000300a00 */
[----:B------:R-:W3:Y:S04]  /*7cb0*/  LDL.LU.64 R14, [R1+0x288] ;  /* 0x00028800010e7983 */ /* 0x000ee80000300a00 */
[----:B---3--:R-:W-:Y:S04]  /*7cc0*/  STL.64 [R1+0xdc0], R14 ;  /* 0x000dc00e01007387 */ /* 0x008fe80000100a00 */
[----:B--2---:R-:W-:Y:S04]  /*7cd0*/  STL.64 [R1+0xdb8], R12 ;  /* 0x000db80c01007387 */ /* 0x004fe80000100a00 */
[----:B-1----:R-:W-:Y:S04]  /*7ce0*/  STL.64 [R1+0xe00], R22 ;  /* 0x000e001601007387 */ /* 0x002fe80000100a00 */
[----:B----4-:R1:W-:Y:S04]  /*7cf0*/  STL.64 [R1+0xdf8], R20 ;  /* 0x000df81401007387 */ /* 0x0103e80000100a00 */
[----:B------:R-:W2:Y:S04]  /*7d00*/  LDSM.16.M88.4 R12, [R0] ;  /* 0x00000000000c783b */ /* 0x000ea80000000200 */
[----:B-1----:R-:W3:Y:S04]  /*7d10*/  LDL.LU.64 R20, [R1+0x260] ;  /* 0x0002600001147983 */ /* 0x002ee80000300a00 */
[----:B------:R-:W3:Y:S04]  /*7d20*/  LDL.LU.64 R22, [R1+0x268] ;  /* 0x0002680001167983 */ /* 0x000ee80000300a00 */
[----:B------:R-:W-:Y:S04]  /*7d30*/  STL.64 [R1+0xdf0], R6 ;  /* 0x000df00601007387 */ /* 0x000fe80000100a00 */
[----:B------:R1:W-:Y:S04]  /*7d40*/  STL.64 [R1+0xde8], R4 ;  /* 0x000de80401007387 */ /* 0x0003e80000100a00 */
[----:B-1----:R-:W4:Y:S04]  /*7d50*/  LDL.LU.64 R4, [R1+0xb0] ;  /* 0x0000b00001047983 */ /* 0x002f280000300a00 */
[----:B------:R-:W4:Y:S04]  /*7d60*/  LDL.LU.64 R6, [R1+0xb8] ;  /* 0x0000b80001067983 */ /* 0x000f280000300a00 */
[----:B------:R-:W-:Y:S04]  /*7d70*/  STL.64 [R1+0xde0], R26 ;  /* 0x000de01a01007387 */ /* 0x000fe80000100a00 */
[----:B------:R1:W-:Y:S04]  /*7d80*/  STL.64 [R1+0xdd8], R24 ;  /* 0x000dd81801007387 */ /* 0x0003e80000100a00 */
[----:B-1----:R-:W4:Y:S04]  /*7d90*/  LDL.LU.64 R24, [R1+0x80] ;  /* 0x0000800001187983 */ /* 0x002f280000300a00 */
[----:B------:R-:W4:Y:S04]  /*7da0*/  LDL.LU.64 R26, [R1+0x88] ;  /* 0x00008800011a7983 */ /* 0x000f280000300a00 */
[----:B--2---:R-:W-:Y:S01]  /*7db0*/  STL.64 [R1+0x18], R14 ;  /* 0x0000180e01007387 */ /* 0x004fe20000100a00 */
[-C--:B---3--:R-:W-:Y:S11]  /*7dc0*/  HMMA.1688.F32.TF32 R20, R16, R12.reuse, R20 ;  /* 0x0000000c1014723c */ /* 0x088ff60000081014 */
[----:B------:R-:W-:Y:S11]  /*7dd0*/  @!UPT UIADD3 URZ, URZ, URZ, URZ ;  /* 0x0000003f3f3ff290 */ /* 0x000ff6000fffe03f */
[----:B------:R-:W-:Y:S01]  /*7de0*/  @!UPT UIADD3 URZ, URZ, URZ, URZ ;  /* 0x0000003f3f3ff290 */ /* 0x000fe2000fffe03f */
[----:B------:R-:W-:Y:S04]  /*7df0*/  STL.64 [R1+0x160], R20 ;  /* 0x0001601401007387 */ /* 0x000fe80000100a00 */
[----:B------:R1:W-:Y:S04]  /*7e00*/  STL.64 [R1+0x168], R22 ;  /* 0x0001681601007387 */ /* 0x0003e80000100a00 */
[----:B-1----:R-:W4:Y:S04]  /*7e10*/  LDL.LU.64 R22, [R1+0xe00] ;  /* 0x000e000001167983 */ /* 0x002f280000300a00 */
[----:B------:R-:W4:Y:S04]  /*7e20*/  LDL.LU.64 R20, [R1+0xdf8] ;  /* 0x000df80001147983 */ /* 0x000f280000300a00 */
[----:B------:R-:W-:Y:S04]  /*7e30*/  STL.64 [R1+0xdd0], R18 ;  /* 0x000dd01201007387 */ /* 0x000fe80000100a00 */
[----:B------:R1:W-:Y:S04]  /*7e40*/  STL.64 [R1+0xdc8], R16 ;  /* 0x000dc81001007387 */ /* 0x0003e80000100a00 */
[----:B-1----:R-:W2:Y:S04]  /*7e50*/  LDL.LU.64 R16, [R1+0x50] ;  /* 0x0000500001107983 */ /* 0x002ea80000300a00 */
[----:B------:R-:W2:Y:S01]  /*7e60*/  LDL.LU.64 R18, [R1+0x58] ;  /* 0x0000580001127983 */ /* 0x000ea20000300a00 */
[-C--:B----4-:R-:W-:Y:S11]  /*7e70*/  HMMA.1688.F32.TF32 R4, R20, R12.reuse, R4 ;  /* 0x0000000c1404723c */ /* 0x090ff60000081004 */
[----:B------:R-:W-:Y:S11]  /*7e80*/  @!UPT UIADD3 URZ, URZ, URZ, URZ ;  /* 0x0000003f3f3ff290 */ /* 0x000ff6000fffe03f */
[----:B------:R-:W-:Y:S01]  /*7e90*/  @!UPT UIADD3 URZ, URZ, URZ, URZ ;  /* 0x0000003f3f3ff290 */ /* 0x000fe2000fffe03f */
[----:B------:R-:W-:Y:S04]  /*7ea0*/  STL.64 [R1+0x150], R4 ;  /* 0x0001500401007387 */ /* 0x000fe80000100a00 */
[----:B------:R1:W-:Y:S04]  /*7eb0*/  STL.64 [R1+0x158], R6 ;  /* 0x0001580601007387 */ /* 0x0003e80000100a00 */
[----:B-1----:R-:W3:Y:S04]  /*7ec0*/  LDL.LU.64 R6, [R1+0xdf0] ;  /* 0x000df00001067983 */ /* 0x002ee80000300a00 */
[----:B------:R-:W3:Y:S02]  /*7ed0*/  LDL.LU.64 R4, [R1+0xde8] ;  /* 0x000de80001047983 */ /* 0x000ee40000300a00 */
[-C--:B---3--:R-:W-:Y:S11]  /*7ee0*/  HMMA.1688.F32.TF32 R24, R4, R12.reuse, R24 ;  /* 0x0000000c0418723c */ /* 0x088ff60000081018 */
[----:B------:R-:W-:Y:S11]  /*7ef0*/  @!UPT UIADD3 URZ, URZ, URZ, URZ ;  /* 0x0000003f3f3ff290 */ /* 0x000ff6000fffe03f */
[----:B------:R-:W-:Y:S01]  /*7f00*/  @!UPT UIADD3 URZ, URZ, URZ, URZ ;  /* 0x0000003f3f3ff290 */ /* 0x000fe2000fffe03f */
[----:B------:R-:W-:Y:S04]  /*7f10*/  STL.64 [R1+0x1b0], R24 ;  /* 0x0001b01801007387 */ /* 0x000fe80000100a00 */
[----:B------:R1:W-:Y:S04]  /*7f20*/  STL.64 [R1+0x1b8], R26 ;  /* 0x0001b81a01007387 */ /* 0x0003e80000100a00 */
[----:B-1----:R-:W2:Y:S04]  /*7f30*/  LDL.LU.64 R26, [R1+0xde0] ;  /* 0x000de000011a7983 */ /* 0x002ea80000300a00 */
[----:B------:R-:W2:Y:S04]  /*7f40*/  LDL.LU.64 R24, [R1+0xdd8] ;  /* 0x000dd80001187983 */ /* 0x000ea80000300a00 */
[----:B------:R-:W-:Y:S01]  /*7f50*/  STL.64 [R1+0x8], R10 ;  /* 0x0000080a01007387 */ /* 0x000fe20000100a00 */
[----:B--2---:R-:W-:Y:S03]  /*7f60*/  HMMA.1688.F32.TF32 R12, R24, R12, R16 ;  /* 0x0000000c180c723c */ /* 0x004fe60000081010 */
[----:B------:R-:W2:Y:S04]  /*7f70*/  LDL.LU.64 R18, [R1+0xdd0] ;  /* 0x000dd00001127983 */ /* 0x000ea80000300a00 */
[----:B------:R-:W2:Y:S11]  /*7f80*/  LDL.LU.64 R16, [R1+0xdc8] ;  /* 0x000dc80001107983 */ /* 0x000eb60000300a00 */
[----:B------:R-:W-:Y:S05]  /*7f90*/  @!UPT UIADD3 URZ, URZ, URZ, URZ ;  /* 0x0000003f3f3ff290 */ /* 0x000fea000fffe03f */
[----:B------:R-:W-:Y:S04]  /*7fa0*/  STL.64 [R1+0x210], R12 ;  /* 0x0002100c01007387 */ /* 0x000fe80000100a00 */
[----:B------:R1:W-:Y:S04]  /*7fb0*/  STL.64 [R1+0x218], R14 ;  /* 0x0002180e01007387 */ /* 0x0003e80000100a00 */
[----:B-1----:R-:W2:Y:S04]  /*7fc0*/  LDL.LU.64 R14, [R1+0xdc0] ;  /* 0x000dc000010e7983 */ /* 0x002ea80000300a00 */
[----:B------:R-:W2:Y:S02]  /*7fd0*/  LDL.LU.64 R12, [R1+0xdb8] ;  /* 0x000db800010c7983 */ /* 0x000ea40000300a00 */
[-C--:B--2---:R-:W-:Y:S11]  /*7fe0*/  HMMA.1688.F32.TF32 R12, R16, R8.reuse, R12 ;  /* 0x00000008100c723c */ /* 0x084ff6000008100c */
[----:B------:R-:W-:Y:S11]  /*7ff0*/  @!UPT UIADD3 URZ, URZ, URZ, URZ ;  /* 0x0000003f3f3ff290 */ /* 0x000ff6000fffe03f */
[----:B------:R-:W-:Y:S01]  /*8000*/  @!UPT UIADD3 URZ, URZ, URZ, URZ ;  /* 0x0000003f3f3ff290 */ /* 0x000fe2000fffe03f */
[----:B------:R1:W-:Y:S01]  /*8010*/  STL.64 [R1+0x140], R12 ;  /* 0x0001400c01007387 */ /* 0x0003e20000100a00 */
[----:B------:R-:W-:Y:S02]  /*8020*/  IMAD.MOV.U32 R29, RZ, RZ, R14 ;  /* 0x000000ffff1d7224 */ /* 0x000fe400078e000e */
[----:B------:R-:W-:Y:S02]  /*8030*/  IMAD.MOV.U32 R28, RZ, RZ, R15 ;  /* 0x000000ffff1c7224 */ /* 0x000fe400078e000f */
[----:B------:R-:W2:Y:S04]  /*8040*/  LDL.LU.64 R14, [R1+0xdb0] ;  /* 0x000db000010e7983 */ /* 0x000ea80000300a00 */
[----:B-1----:R-:W2:Y:S04]  /*8050*/  LDL.LU.64 R12, [R1+0xda8] ;  /* 0x000da800010c7983 */ /* 0x002ea80000300a00 */
[----:B------:R-:W-:Y:S04]  /*8060*/  STL.64 [R1+0xd90], R18 ;  /* 0x000d901201007387 */ /* 0x000fe80000100a00 */
[----:B------:R1:W-:Y:S04]  /*8070*/  STL.64 [R1+0xd88], R16 ;  /* 0x000d881001007387 */ /* 0x0003e80000100a00 */
[----:B-1----:R-:W3:Y:S04]  /*8080*/  LDL.LU.64 R16, [R1+0xa0] ;  /* 0x0000a00001107983 */ /* 0x002ee80000300a00 */
[----:B------:R-:W3:Y:S04]  /*8090*/  LDL.LU.64 R18, [R1+0xa8] ;  /* 0x0000a80001127983 */ /* 0x000ee80000300a00 */
[----:B------:R-:W-:Y:S04]  /*80a0*/  STL [R1+0xc0c], R28 ;  /* 0x000c0c1c01007387 */ /* 0x000fe80000100800 */
[----:B------:R-:W-:Y:S01]  /*80b0*/  STL [R1+0xc08], R29 ;  /* 0x000c081d01007387 */ /* 0x000fe20000100800 */
[-C--:B--2---:R-:W-:Y:S11]  /*80c0*/  HMMA.1688.F32.TF32 R12, R20, R8.reuse, R12 ;  /* 0x00000008140c723c */ /* 0x084ff6000008100c */
[----:B------:R-:W-:Y:S11]  /*80d0*/  @!UPT UIADD3 URZ, URZ, URZ, URZ ;  /* 0x0000003f3f3ff290 */ /* 0x000ff6000fffe03f */
[----:B------:R-:W-:Y:S01]  /*80e0*/  @!UPT UIADD3 URZ, URZ, URZ, URZ ;  /* 0x0000003f3f3ff290 */ /* 0x000fe2000fffe03f */
[----:B------:R-:W-:Y:S04]  /*80f0*/  STL.64 [R1+0x130], R12 ;  /* 0x0001300c01007387 */ /* 0x000fe80000100a00 */
[----:B------:R1:W-:Y:S04]  /*8100*/  STL.64 [R1+0x138], R14 ;  /* 0x0001380e01007387 */ /* 0x0003e80000100a00 */
[----:B-1----:R-:W2:Y:S04]  /*8110*/  LDL.LU.64 R14, [R1+0xda0] ;  /* 0x000da000010e7983 */ /* 0x002ea80000300a00 */
[----:B------:R-:W2:Y:S01]  /*8120*/  LDL.LU.64 R12, [R1+0xd98] ;  /* 0x000d9800010c7983 */ /* 0x000ea20000300a00 */
[-C--:B---3--:R-:W-:Y:S03]  /*8130*/  HMMA.1688.F32.TF32 R16, R4, R8.reuse, R16 ;  /* 0x000000080410723c */ /* 0x088fe60000081010 */
[----:B------:R-:W-:Y:S04]  /*8140*/  STL.64 [R1+0xd80], R22 ;  /* 0x000d801601007387 */ /* 0x000fe80000100a00 */
[----:B------:R1:W-:Y:S04]  /*8150*/  STL.64 [R1+0xd78], R20 ;  /* 0x000d781401007387 */ /* 0x0003e80000100a00 */
[----:B-1----:R-:W3:Y:S04]  /*8160*/  LDL.LU.64 R20, [R1+0x2d0] ;  /* 0x0002d00001147983 */ /* 0x002ee80000300a00 */
[----:B------:R-:W3:Y:S08]  /*8170*/  LDL.LU.64 R22, [R1+0x2d8] ;  /* 0x0002d80001167983 */ /* 0x000ef00000300a00 */
[----:B------:R-:W-:Y:S04]  /*8180*/  STL.64 [R1+0x1a0], R16 ;  /* 0x0001a01001007387 */ /* 0x000fe80000100a00 */
[----:B------:R-:W-:Y:S04]  /*8190*/  STL.64 [R1+0x1a8], R18 ;  /* 0x0001a81201007387 */ /* 0x000fe80000100a00 */
[----:B------:R-:W-:Y:S04]  /*81a0*/  LDSM.16.M88.4 R16, [R0+0x8000] ;  /* 0x008000000010783b */ /* 0x000fe80000000200 */
[----:B------:R-:W-:Y:S04]  /*81b0*/  STL.64 [R1+0xd70], R6 ;  /* 0x000d700601007387 */ /* 0x000fe80000100a00 */
[----:B------:R1:W-:Y:S04]  /*81c0*/  STL.64 [R1+0xd68], R4 ;  /* 0x000d680401007387 */ /* 0x0003e80000100a00 */
[----:B-1----:R-:W4:Y:S04]  /*81d0*/  LDL.LU.64 R4, [R1+0x110] ;  /* 0x0001100001047983 */ /* 0x002f280000300a00 */
[----:B------:R-:W4:Y:S01]  /*81e0*/  LDL.LU.64 R6, [R1+0x118] ;  /* 0x0001180001067983 */ /* 0x000f220000300a00 */
[----:B--2---:R-:W-:Y:S03]  /*81f0*/  HMMA.1688.F32.TF32 R8, R24, R8, R12 ;  /* 0x000000081808723c */ /* 0x004fe6000008100c */
[----:B------:R-:W1:Y:S11]  /*8200*/  LDSM.16.M88.4 R12, [R0+0x6000] ;  /* 0x00600000000c783b */ /* 0x000e760000000200 */
[----:B------:R-:W-:Y:S09]  /*8210*/  @!UPT UIADD3 URZ, URZ, URZ, URZ ;  /* 0x0000003f3f3ff290 */ /* 0x000ff2000fffe03f */
[----:B------:R-:W-:Y:S04]  /*8220*/  STL.64 [R1+0x200], R8 ;  /* 0x0002000801007387 */ /* 0x000fe80000100a00 */
[----:B------:R-:W-:Y:S04]  /*8230*/  STL.64 [R1+0x208], R10 ;  /* 0x0002080a01007387 */ /* 0x000fe80000100a00 */
[----:B------:R-:W-:Y:S04]  /*8240*/  STL.64 [R1+0xd60], R26 ;  /* 0x000d601a01007387 */ /* 0x000fe80000100a00 */
[----:B------:R2:W-:Y:S04]  /*8250*/  STL.64 [R1+0xd58], R24 ;  /* 0x000d581801007387 */ /* 0x0005e80000100a00 */
[----:B------:R-:W-:Y:S04]  /*8260*/  LDSM.16.M88.4 R8, [R0+0x4000] ;  /* 0x004000000008783b */ /* 0x000fe80000000200 */
[----:B--2---:R-:W2:Y:S04]  /*8270*/  LDL.LU.64 R24, [R1+0xd0] ;  /* 0x0000d00001187983 */ /* 0x004ea80000300a00 */
[----:B------:R-:W2:Y:S04]  /*8280*/  LDL.LU.64 R26, [R1+0xd8] ;  /* 0x0000d800011a7983 */ /* 0x000ea80000300a00 */
[----:B-1----:R-:W-:Y:S04]  /*8290*/  STL.64 [R1+0xd50], R14 ;  /* 0x000d500e01007387 */ /* 0x002fe80000100a00 */
[----:B------:R1:W-:Y:S04]  /*82a0*/  STL.64 [R1+0xd48], R12 ;  /* 0x000d480c01007387 */ /* 0x0003e80000100a00 */
[----:B-1----:R-:W2:Y:S04]  /*82b0*/  LDL.LU.64 R12, [R1+0x30] ;  /* 0x00003000010c7983 */ /* 0x002ea80000300a00 */
[----:B------:R-:W2:Y:S04]  /*82c0*/  LDL.LU.64 R14, [R1+0x38] ;  /* 0x00003800010e7983 */ /* 0x000ea80000300a00 */
[----:B------:R-:W-:Y:S04]  /*82d0*/  STL.64 [R1+0x70], R16 ;  /* 0x0000701001007387 */ /* 0x000fe80000100a00 */
[----:B------:R-:W-:Y:S04]  /*82e0*/  STL.64 [R1+0x78], R18 ;  /* 0x0000781201007387 */ /* 0x000fe80000100a00 */
[----:B------:R-:W1:Y:S04]  /*82f0*/  LDSM.16.M88.4 R16, [R0+0xa000] ;  /* 0x00a000000010783b */ /* 0x000e680000000200 */
[----:B-1----:R-:W-:Y:S04]  /*8300*/  STL.64 [R1+0x60], R16 ;  /* 0x0000601001007387 */ /* 0x002fe80000100a00 */
[----:B------:R1:W-:Y:S04]  /*8310*/  STL.64 [R1+0x68], R18 ;  /* 0x0000681201007387 */ /* 0x0003e80000100a00 */
[----:B-1----:R-:W3:Y:S04]  /*8320*/  LDL.LU.64 R18, [R1+0xd90] ;  /* 0x000d900001127983 */ /* 0x002ee80000300a00 */
[----:B------:R-:W3:Y:S02]  /*8330*/  LDL.LU.64 R16, [R1+0xd88] ;  /* 0x000d880001107983 */ /* 0x000ee40000300a00 */
[-C--:B---3--:R-:W-:Y:S11]  /*8340*/  HMMA.1688.F32.TF32 R20, R16, R8.reuse, R20 ;  /* 0x000000081014723c */ /* 0x088ff60000081014 */
[----:B------:R-:W-:Y:S11]  /*8350*/  @!UPT UIADD3 URZ, URZ, URZ, URZ ;  /* 0x0000003f3f3ff290 */ /* 0x000ff6000fffe03f */
[----:B------:R-:W-:Y:S01]  /*8360*/  @!UPT UIADD3 URZ, URZ, URZ, URZ ;  /* 0x0000003f3f3ff290 */ /* 0x000fe2000fffe03f */
[----:B------:R1:W-:Y:S01]  /*8370*/  STL.64 [R1+0x128], R22 ;  /* 0x0001281601007387 */ /* 0x0003e20000100a00 */
[----:B------:R-:W-:Y:S02]  /*8380*/  IMAD.MOV.U32 R28, RZ, RZ, R20 ;  /* 0x000000ffff1c7224 */ /* 0x000fe400078e0014 */
[----:B------:R-:W-:Y:S01]  /*8390*/  IMAD.MOV.U32 R29, RZ, RZ, R21 ;  /* 0x000000ffff1d7224 */ /* 0x000fe200078e0015 */
[----:B-1----:R-:W4:Y:S04]  /*83a0*/  LDL.LU.64 R22, [R1+0xd80] ;  /* 0x000d800001167983 */ /* 0x002f280000300a00 */
[----:B------:R-:W4:Y:S04]  /*83b0*/  LDL.LU.64 R20, [R1+0xd78] ;  /* 0x000d780001147983 */ /* 0x000f280000300a00 */
[----:B------:R-:W-:Y:S04]  /*83c0*/  STL [R1+0xc14], R28 ;  /* 0x000c141c01007387 */ /* 0x000fe80000100800 */
[----:B------:R-:W-:Y:S01]  /*83d0*/  STL [R1+0xc10], R29 ;  /* 0x000c101d01007387 */ /* 0x000fe20000100800 */
[-C--:B----4-:R-:W-:Y:S11]  /*83e0*/  HMMA.1688.F32.TF32 R4, R20, R8.reuse, R4 ;  /* 0x000000081404723c */ /* 0x090ff60000081004 */
[----:B------:R-:W-:Y:S11]  /*83f0*/  @!UPT UIADD3 URZ, URZ, URZ, URZ ;  /* 0x0000003f3f3ff290 */ /* 0x000ff6000fffe03f */
[----:B------:R-:W-:Y:S01]  /*8400*/  @!UPT UIADD3 URZ, URZ, URZ, URZ ;  /* 0x0000003f3f3ff290 */ /* 0x000fe2000fffe03f */
[----:B------:R-:W-:Y:S04]  /*8410*/  STL.64 [R1+0x110], R4 ;  /* 0x0001100401007387 */ /* 0x000fe80000100a00 */
[----:B------:R1:W-:Y:S04]  /*8420*/  STL.64 [R1+0x118], R6 ;  /* 0x0001180601007387 */ /* 0x0003e80000100a00 */
[----:B-1----:R-:W2:Y:S04]  /*8430*/  LDL.LU.64 R6, [R1+0xd70] ;  /* 0x000d700001067983 */ /* 0x002ea80000300a00 */
[----:B------:R-:W2:Y:S04]  /*8440*/  LDL.LU.64 R4, [R1+0xd68] ;  /* 0x000d680001047983 */ /* 0x000ea80000300a00 */
[----:B------:R-:W-:Y:S04]  /*8450*/  STL.64 [R1+0xd40], R22 ;  /* 0x000d401601007387 */ /* 0x000fe80000100a00 */
[----:B------:R1:W-:Y:S04]  /*8460*/  STL.64 [R1+0xd38], R20 ;  /* 0x000d381401007387 */ /* 0x0003e80000100a00 */
[----:B-1----:R-:W3:Y:S04]  /*8470*/  LDL.LU.64 R20, [R1+0x2f0] ;  /* 0x0002f00001147983 */ /* 0x002ee80000300a00 */
[----:B------:R-:W3:Y:S01]  /*8480*/  LDL.LU.64 R22, [R1+0x2f8] ;  /* 0x0002f80001167983 */ /* 0x000ee20000300a00 */
[-C--:B--2---:R-:W-:Y:S11]  /*8490*/  HMMA.1688.F32.TF32 R24, R4, R8.reuse, R24 ;  /* 0x000000080418723c */ /* 0x084ff60000081018 */
        /* <DEDUP_REMOVED lines=8> */
[----:B-1----:R-:W4:Y:S04]  /*8520*/  LDL.LU.64 R4, [R1+0x290] ;  /* 0x0002900001047983 */ /* 0x002f280000300a00 */
[----:B------:R-:W4:Y:S01]  /*8530*/  LDL.LU.64 R6, [R1+0x298] ;  /* 0x0002980001067983 */ /* 0x000f220000300a00 */
[----:B--2---:R-:W-:Y:S11]  /*8540*/  HMMA.1688.F32.TF32 R12, R24, R8, R12 ;  /* 0x00000008180c723c */ /* 0x004ff6000008100c */
[----:B------:R-:W-:Y:S11]  /*8550*/  @!UPT UIADD3 URZ, URZ, URZ, URZ ;  /* 0x0000003f3f3ff290 */ /* 0x000ff6000fffe03f */
[----:B------:R-:W-:Y:S01]  /*8560*/  @!UPT UIADD3 URZ, URZ, URZ, URZ ;  /* 0x0000003f3f3ff290 */ /* 0x000fe2000fffe03f */
[----:B------:R-:W-:Y:S04]  /*8570*/  STL.64 [R1+0x1f0], R12 ;  /* 0x0001f00c01007387 */ /* 0x000fe80000100a00 */
[----:B------:R1:W-:Y:S04]  /*8580*/  STL.64 [R1+0x1f8], R14 ;  /* 0x0001f80e01007387 */ /* 0x0003e80000100a00 */
[----:B-1----:R-:W2:Y:S04]  /*8590*/  LDL.LU.64 R14, [R1+0xd50] ;  /* 0x000d5000010e7983 */ /* 0x002ea80000300a00 */
[----:B------:R-:W3:Y:S04]  /*85a0*/  LDL.LU.64 R12, [R1+0xd48] ;  /* 0x000d4800010c7983 */ /* 0x000ee80000300a00 */
[----:B------:R1:W-:Y:S04]  /*85b0*/  STL.64 [R1+0xcd0], R10 ;  /* 0x000cd00a01007387 */ /* 0x0003e80000100a00 */
[----:B------:R-:W2:Y:S04]  /*85c0*/  LDL.LU.64 R8, [R1+0x170] ;  /* 0x0001700001087983 */ /* 0x000ea80000300a00 */
[----:B-1----:R-:W2:Y:S01]  /*85d0*/  LDL.LU.64 R10, [R1+0x178] ;  /* 0x00017800010a7983 */ /* 0x002ea20000300a00 */
[----:B---3--:R-:W-:Y:S11]  /*85e0*/  HMMA.1688.F32.TF32 R20, R16, R12, R20 ;  /* 0x0000000c1014723c */ /* 0x008ff60000081014 */
[----:B------:R-:W-:Y:S11]  /*85f0*/  @!UPT UIADD3 URZ, URZ, URZ, URZ ;  /* 0x0000003f3f3ff290 */ /* 0x000ff6000fffe03f */
[----:B------:R-:W-:Y:S01]  /*8600*/  @!UPT UIADD3 URZ, URZ, URZ, URZ ;  /* 0x0000003f3f3ff290 */ /* 0x000fe2000fffe03f */
[----:B------:R-:W-:Y:S01]  /*8610*/  STL [R1+0x104], R21 ;  /* 0x0001041501007387 */ /* 0x000fe20000100800 */
[----:B------:R-:W-:-:S03]  /*8620*/  IMAD.MOV.U32 R29, RZ, RZ, R20 ;  /* 0x000000ffff1d7224 */ /* 0x000fc600078e0014 */
[----:B------:R1:W-:Y:S04]  /*8630*/  STL.64 [R1+0x108], R22 ;  /* 0x0001081601007387 */ /* 0x0003e80000100a00 */
[----:B-1----:R-:W4:Y:S04]  /*8640*/  LDL.LU.64 R22, [R1+0xd40] ;  /* 0x000d400001167983 */ /* 0x002f280000300a00 */
[----:B------:R-:W4:Y:S04]  /*8650*/  LDL.LU.64 R20, [R1+0xd38] ;  /* 0x000d380001147983 */ /* 0x000f280000300a00 */
[----:B------:R-:W-:Y:S04]  /*8660*/  STL.64 [R1+0xd20], R18 ;  /* 0x000d201201007387 */ /* 0x000fe80000100a00 */
[----:B------:R1:W-:Y:S04]  /*8670*/  STL.64 [R1+0xd18], R16 ;  /* 0x000d181001007387 */ /* 0x0003e80000100a00 */
[----:B-1----:R-:W3:Y:S04]  /*8680*/  LDL.LU.64 R16, [R1+0x20] ;  /* 0x0000200001107983 */ /* 0x002ee80000300a00 */
[----:B------:R-:W3:Y:S04]  /*8690*/  LDL.LU.64 R18, [R1+0x28] ;  /* 0x0000280001127983 */ /* 0x000ee80000300a00 */
        /* <DEDUP_REMOVED lines=12> */
[-C--:B--2---:R-:W-:Y:S03]  /*8760*/  HMMA.1688.F32.TF32 R8, R4, R12.reuse, R8 ;  /* 0x0000000c0408723c */ /* 0x084fe60000081008 */
[----:B------:R-:W-:Y:S04]  /*8770*/  STL.64 [R1+0xd00], R6 ;  /* 0x000d000601007387 */ /* 0x000fe80000100a00 */
[----:B------:R1:W-:Y:S11]  /*8780*/  STL.64 [R1+0xcf8], R4 ;  /* 0x000cf80401007387 */ /* 0x0003f60000100a00 */
[----:B------:R-:W-:Y:S05]  /*8790*/  @!UPT UIADD3 URZ, URZ, URZ, URZ ;  /* 0x0000003f3f3ff290 */ /* 0x000fea000fffe03f */
[----:B------:R2:W-:Y:S04]  /*87a0*/  STL.64 [R1+0x180], R8 ;  /* 0x0001800801007387 */ /* 0x0005e80000100a00 */
[----:B------:R2:W-:Y:S04]  /*87b0*/  STL.64 [R1+0x188], R10 ;  /* 0x0001880a01007387 */ /* 0x0005e80000100a00 */
[----:B-1----:R-:W4:Y:S04]  /*87c0*/  LDL.LU.64 R4, [R1+0x2a0] ;  /* 0x0002a00001047983 */ /* 0x002f280000300a00 */
[----:B------:R-:W4:Y:S04]  /*87d0*/  LDL.LU.64 R6, [R1+0x2a8] ;  /* 0x0002a80001067983 */ /* 0x000f280000300a00 */
[----:B--2---:R-:W2:Y:S04]  /*87e0*/  LDL.LU.64 R8, [R1+0x40] ;  /* 0x0000400001087983 */ /* 0x004ea80000300a00 */
[----:B------:R-:W2:Y:S01]  /*87f0*/  LDL.LU.64 R10, [R1+0x48] ;  /* 0x00004800010a7983 */ /* 0x000ea20000300a00 */
[----:B---3--:R-:W-:Y:S03]  /*8800*/  HMMA.1688.F32.TF32 R16, R24, R12, R16 ;  /* 0x0000000c1810723c */ /* 0x008fe60000081010 */
[----:B--2---:R-:W-:Y:S04]  /*8810*/  STL.64 [R1+0xce0], R10 ;  /* 0x000ce00a01007387 */ /* 0x004fe80000100a00 */
[----:B------:R1:W-:Y:S04]  /*8820*/  STL.64 [R1+0xcd8], R8 ;  /* 0x000cd80801007387 */ /* 0x0003e80000100a00 */
[----:B-1----:R-:W4:Y:S11]  /*8830*/  LDL.LU.64 R8, [R1+0x70] ;  /* 0x0000700001087983 */ /* 0x002f360000300a00 */
        /* <DEDUP_REMOVED lines=16> */
[----:B---3--:R-:W-:Y:S11]  /*8940*/  HMMA.1688.F32.TF32 R4, R20, R8, R4 ;  /* 0x000000081404723c */ /* 0x008ff60000081004 */
[----:B------:R-:W-:Y:S11]  /*8950*/  @!UPT UIADD3 URZ, URZ, URZ, URZ ;  /* 0x0000003f3f3ff290 */ /* 0x000ff6000fffe03f */
[----:B------:R-:W-:Y:S01]  /*8960*/  @!UPT UIADD3 URZ, URZ, URZ, URZ ;  /* 0x0000003f3f3ff290 */ /* 0x000fe2000fffe03f */
[----:B------:R-:W-:Y:S01]  /*8970*/  STL.64 [R1+0xb0], R4 ;  /* 0x0000b00401007387 */ /* 0x000fe20000100a00 */
[----:B------:R-:W-:-:S03]  /*8980*/  IMAD.MOV.U32 R13, RZ, RZ, R7 ;  /* 0x000000ffff0d7224 */ /* 0x000fc600078e0007 */
[----:B------:R1:W-:Y:S04]  /*8990*/  STL [R1+0xb8], R6 ;  /* 0x0000b80601007387 */ /* 0x0003e80000100800 */
[----:B-1----:R-:W2:Y:S04]  /*89a0*/  LDL.LU.64 R6, [R1+0xd00] ;  /* 0x000d000001067983 */ /* 0x002ea80000300a00 */
[----:B------:R-:W2:Y:S04]  /*89b0*/  LDL.LU.64 R4, [R1+0xcf8] ;  /* 0x000cf80001047983 */ /* 0x000ea80000300a00 */
[----:B------:R-:W-:Y:S04]  /*89c0*/  STL.64 [R1+0xcc0], R22 ;  /* 0x000cc01601007387 */ /* 0x000fe80000100a00 */
[----:B------:R1:W-:Y:S04]  /*89d0*/  STL.64 [R1+0xcb8], R20 ;  /* 0x000cb81401007387 */ /* 0x0003e80000100a00 */
[----:B-1----:R-:W3:Y:S04]  /*89e0*/  LDL.LU.64 R20, [R1+0x330] ;  /* 0x0003300001147983 */ /* 0x002ee80000300a00 */
[----:B------:R-:W3:Y:S04]  /*89f0*/  LDL.LU.64 R22, [R1+0x338] ;  /* 0x0003380001167983 */ /* 0x000ee80000300a00 */
[----:B------:R1:W-:Y:S04]  /*8a00*/  STL [R1+0xb80], R13 ;  /* 0x000b800d01007387 */ /* 0x0003e80000100800 */
[----:B------:R4:W-:Y:S04]  /*8a10*/  STL.64 [R1+0xcc8], R14 ;  /* 0x000cc80e01007387 */ /* 0x0009e80000100a00 */
[----:B-1----:R-:W3:Y:S01]  /*8a20*/  LDL.LU.64 R12, [R1+0x60] ;  /* 0x00006000010c7983 */ /* 0x002ee20000300a00 */
[----:B----4-:R-:W-:-:S02]  /*8a30*/  IMAD.MOV.U32 R15, RZ, RZ, R8 ;  /* 0x000000ffff0f7224 */ /* 0x010fc400078e0008 */
[----:B------:R-:W-:Y:S01]  /*8a40*/  IMAD.MOV.U32 R14, RZ, RZ, R9 ;  /* 0x000000ffff0e7224 */ /* 0x000fe200078e0009 */
[----:B--2---:R-:W-:Y:S11]  /*8a50*/  HMMA.1688.F32.TF32 R24, R4, R8, R24 ;  /* 0x000000080418723c */ /* 0x004ff60000081018 */
[----:B------:R-:W-:Y:S11]  /*8a60*/  @!UPT UIADD3 URZ, URZ, URZ, URZ ;  /* 0x0000003f3f3ff290 */ /* 0x000ff6000fffe03f */
[----:B------:R-:W-:Y:S01]  /*8a70*/  @!UPT UIADD3 URZ, URZ, URZ, URZ ;  /* 0x0000003f3f3ff290 */ /* 0x000fe2000fffe03f */
[----:B------:R-:W-:Y:S04]  /*8a80*/  STL.64 [R1+0x1d0], R24 ;  /* 0x0001d01801007387 */ /* 0x000fe80000100a00 */
[----:B------:R1:W-:Y:S04]  /*8a90*/  STL.64 [R1+0x1d8], R26 ;  /* 0x0001d81a01007387 */ /* 0x0003e80000100a00 */
[----:B-1----:R-:W2:Y:S04]  /*8aa0*/  LDL.LU.64 R26, [R1+0xcf0] ;  /* 0x000cf000011a7983 */ /* 0x002ea80000300a00 */
[----:B------:R-:W2:Y:S04]  /*8ab0*/  LDL.LU.64 R24, [R1+0xce8] ;  /* 0x000ce80001187983 */ /* 0x000ea80000300a00 */
[----:B------:R-:W2:Y:S04]  /*8ac0*/  LDL.LU.64 R10, [R1+0xce0] ;  /* 0x000ce000010a7983 */ /* 0x000ea80000300a00 */
[----:B------:R-:W2:Y:S04]  /*8ad0*/  LDL.LU.64 R8, [R1+0xcd8] ;  /* 0x000cd80001087983 */ /* 0x000ea80000300a00 */
[----:B------:R-:W-:Y:S04]  /*8ae0*/  STL.64 [R1+0xcb0], R6 ;  /* 0x000cb00601007387 */ /* 0x000fe80000100a00 */
[----:B------:R1:W-:Y:S02]  /*8af0*/  STL.64 [R1+0xca8], R4 ;  /* 0x000ca80401007387 */ /* 0x0003e40000100a00 */
[----:B-1----:R-:W-:-:S02]  /*8b00*/  IMAD.MOV.U32 R4, RZ, RZ, R15 ;  /* 0x000000ffff047224 */ /* 0x002fc400078e000f */
[----:B------:R-:W-:Y:S01]  /*8b10*/  IMAD.MOV.U32 R5, RZ, RZ, R14 ;  /* 0x000000ffff057224 */ /* 0x000fe200078e000e */
[----:B---3--:R-:W-:Y:S11]  /*8b20*/  HMMA.1688.F32.TF32 R20, R16, R12, R20 ;  /* 0x0000000c1014723c */ /* 0x008ff60000081014 */
[----:B------:R-:W-:Y:S11]  /*8b30*/  @!UPT UIADD3 URZ, URZ, URZ, URZ ;  /* 0x0000003f3f3ff290 */ /* 0x000ff6000fffe03f */
[----:B------:R-:W-:Y:S02]  /*8b40*/  @!UPT UIADD3 URZ, URZ, URZ, URZ ;  /* 0x0000003f3f3ff290 */ /* 0x000fe4000fffe03f */
[----:B------:R-:W-:Y:S02]  /*8b50*/  IMAD.MOV.U32 R28, RZ, RZ, R22 ;  /* 0x000000ffff1c7224 */ /* 0x000fe400078e0016 */
[----:B------:R-:W-:Y:S01]  /*8b60*/  IMAD.MOV.U32 R29, RZ, RZ, R21 ;  /* 0x000000ffff1d7224 */ /* 0x000fe200078e0015 */
[----:B--2---:R-:W-:Y:S01]  /*8b70*/  HMMA.1688.F32.TF32 R4, R24, R4, R8 ;  /* 0x000000041804723c */ /* 0x004fe20000081008 */
[----:B------:R-:W2:Y:S11]  /*8b80*/  LDL.LU.64 R10, [R1+0xcd0] ;  /* 0x000cd000010a7983 */ /* 0x000eb60000300a00 */
[----:B------:R-:W-:Y:S11]  /*8b90*/  @!UPT UIADD3 URZ, URZ, URZ, URZ ;  /* 0x0000003f3f3ff290 */ /* 0x000ff6000fffe03f */
[----:B------:R1:W-:Y:S01]  /*8ba0*/  STL.64 [R1+0x260], R4 ;  /* 0x0002600401007387 */ /* 0x0003e20000100a00 */
[----:B------:R-:W-:Y:S02]  /*8bb0*/  IMAD.MOV.U32 R9, RZ, RZ, R6 ;  /* 0x000000ffff097224 */ /* 0x000fe400078e0006 */
[----:B------:R-:W-:Y:S01]  /*8bc0*/  IMAD.MOV.U32 R8, RZ, RZ, R7 ;  /* 0x000000ffff087224 */ /* 0x000fe200078e0007 */
[----:B-1----:R-:W3:Y:S04]  /*8bd0*/  LDL.LU.64 R4, [R1+0x2e0] ;  /* 0x0002e00001047983 */ /* 0x002ee80000300a00 */
[----:B------:R-:W3:Y:S04]  /*8be0*/  LDL.LU.64 R6, [R1+0x2e8] ;  /* 0x0002e80001067983 */ /* 0x000ee80000300a00 */
[----:B------:R-:W-:Y:S04]  /*8bf0*/  STL.64 [R1+0xca0], R26 ;  /* 0x000ca01a01007387 */ /* 0x000fe80000100a00 */
[----:B------:R1:W-:Y:S04]  /*8c00*/  STL.64 [R1+0xc98], R24 ;  /* 0x000c981801007387 */ /* 0x0003e80000100a00 */
[----:B-1----:R-:W4:Y:S04]  /*8c10*/  LDL.LU.64 R24, [R1+0x270] ;  /* 0x0002700001187983 */ /* 0x002f280000300a00 */
[----:B------:R-:W4:Y:S04]  /*8c20*/  LDL.LU.64 R26, [R1+0x278] ;  /* 0x00027800011a7983 */ /* 0x000f280000300a00 */
[----:B------:R1:W-:Y:S04]  /*8c30*/  STL [R1+0xa04], R8 ;  /* 0x000a040801007387 */ /* 0x0003e80000100800 */
[----:B------:R-:W-:Y:S04]  /*8c40*/  STL [R1+0xa00], R9 ;  /* 0x000a000901007387 */ /* 0x000fe80000100800 */
[----:B------:R-:W2:Y:S01]  /*8c50*/  LDL.LU.64 R14, [R1+0xcc8] ;  /* 0x000cc800010e7983 */ /* 0x000ea20000300a00 */
[----:B-1----:R-:W-:-:S03]  /*8c60*/  IMAD.MOV.U32 R8, RZ, RZ, R13 ;  /* 0x000000ffff087224 */ /* 0x002fc600078e000d */
[----:B------:R1:W-:Y:S01]  /*8c70*/  STL [R1+0xe0], R20 ;  /* 0x0000e01401007387 */ /* 0x0003e20000100800 */
[----:B------:R-:W-:-:S03]  /*8c80*/  IMAD.MOV.U32 R13, RZ, RZ, R23 ;  /* 0x000000ffff0d7224 */ /* 0x000fc600078e0017 */
[----:B------:R-:W3:Y:S04]  /*8c90*/  LDL.LU.64 R22, [R1+0xcc0] ;  /* 0x000cc00001167983 */ /* 0x000ee80000300a00 */
[----:B-1----:R-:W3:Y:S01]  /*8ca0*/  LDL.LU.64 R20, [R1+0xcb8] ;  /* 0x000cb80001147983 */ /* 0x002ee20000300a00 */
[----:B------:R-:W-:-:S04]  /*8cb0*/  IMAD.MOV.U32 R9, RZ, RZ, R12 ;  /* 0x000000ffff097224 */ /* 0x000fc800078e000c */
[----:B------:R-:W-:Y:S01]  /*8cc0*/  IMAD.MOV.U32 R12, RZ, RZ, R9 ;  /* 0x000000ffff0c7224 */ /* 0x000fe200078e0009 */
[----:B--2---:R-:W-:Y:S04]  /*8cd0*/  STL.64 [R1+0xc58], R14 ;  /* 0x000c580e01007387 */ /* 0x004fe80000100a00 */
[----:B------:R1:W-:Y:S02]  /*8ce0*/  STL [R1+0xc50], R13 ;  /* 0x000c500d01007387 */ /* 0x0003e40000100800 */
[----:B-1----:R-:W-:-:S07]  /*8cf0*/  IMAD.MOV.U32 R13, RZ, RZ, R8 ;  /* 0x000000ffff0d7224 */ /* 0x002fce00078e0008 */
        /* <DEDUP_REMOVED lines=22> */
[----:B--2---:R-:W-:Y:S03]  /*8e60*/  HMMA.1688.F32.TF32 R12, R24, R12, R20 ;  /* 0x0000000c180c723c */ /* 0x004fe60000081014 */
[----:B------:R-:W-:Y:S11]  /*8e70*/  LDSM.16.M88.4 R20, [R0+0xe000] ;  /* 0x00e000000014783b */ /* 0x000ff60000000200 */
[----:B------:R-:W-:Y:S09]  /*8e80*/  @!UPT UIADD3 URZ, URZ, URZ, URZ ;  /* 0x0000003f3f3ff290 */ /* 0x000ff2000fffe03f */
[----:B------:R-:W-:Y:S01]  /*8e90*/  STL.64 [R1+0x280], R12 ;  /* 0x0002800c01007387 */ /* 0x000fe20000100a00 */
[----:B------:R-:W-:Y:S02]  /*8ea0*/  IMAD.MOV.U32 R8, RZ, RZ, R14 ;  /* 0x000000ffff087224 */ /* 0x000fe400078e000e */
[----:B------:R-:W-:Y:S02]  /*8eb0*/  IMAD.MOV.U32 R9, RZ, RZ, R15 ;  /* 0x000000ffff097224 */ /* 0x000fe400078e000f */
[----:B------:R-:W3:Y:S04]  /*8ec0*/  LDSM.16.M88.4 R12, [R0+0xc000] ;  /* 0x00c00000000c783b */ /* 0x000ee80000000200 */
[----:B------:R-:W-:Y:S04]  /*8ed0*/  STL.64 [R1+0xc38], R26 ;  /* 0x000c381a01007387 */ /* 0x000fe80000100a00 */
[----:B------:R-:W-:Y:S04]  /*8ee0*/  STL.64 [R1+0xc30], R24 ;  /* 0x000c301801007387 */ /* 0x000fe80000100a00 */
[----:B------:R-:W-:Y:S04]  /*8ef0*/  STL.64 [R1+0xbd8], R10 ;  /* 0x000bd80a01007387 */ /* 0x000fe80000100a00 */
[----:B------:R-:W-:Y:S01]  /*8f00*/  STL.64 [R1+0xbd0], R8 ;  /* 0x000bd00801007387 */ /* 0x000fe20000100a00 */
[----:B---3--:R-:W-:Y:S03]  /*8f10*/  HMMA.1688.F32.TF32 R4, R16, R12, R4 ;  /* 0x0000000c1004723c */ /* 0x008fe60000081004 */
[----:B------:R-:W-:Y:S04]  /*8f20*/  STL.64 [R1+0x38], R14 ;  /* 0x0000380e01007387 */ /* 0x000fe80000100a00 */
[----:B------:R1:W-:Y:S04]  /*8f30*/  STL.64 [R1+0xc90], R12 ;  /* 0x000c900c01007387 */ /* 0x0003e80000100a00 */
[----:B-1----:R-:W2:Y:S04]  /*8f40*/  LDL.LU.64 R12, [R1+0x340] ;  /* 0x00034000010c7983 */ /* 0x002ea80000300a00 */
[----:B------:R-:W2:Y:S09]  /*8f50*/  LDL.LU.64 R14, [R1+0x348] ;  /* 0x00034800010e7983 */ /* 0x000eb20000300a00 */
[----:B------:R-:W-:Y:S01]  /*8f60*/  IMAD.MOV.U32 R11, RZ, RZ, R4 ;  /* 0x000000ffff0b7224 */ /* 0x000fe200078e0004 */
[----:B------:R-:W-:Y:S01]  /*8f70*/  STL.64 [R1+0x28], R22 ;  /* 0x0000281601007387 */ /* 0x000fe20000100a00 */
[----:B------:R-:W-:-:S02]  /*8f80*/  IMAD.MOV.U32 R10, RZ, RZ, R5 ;  /* 0x000000ffff0a7224 */ /* 0x000fc400078e0005 */
[----:B------:R-:W-:Y:S01]  /*8f90*/  IMAD.MOV.U32 R9, RZ, RZ, R6 ;  /* 0x000000ffff097224 */ /* 0x000fe200078e0006 */
[----:B------:R-:W3:Y:S01]  /*8fa0*/  LDL.LU.64 R4, [R1+0x300] ;  /* 0x0003000001047983 */ /* 0x000ee20000300a00 */
[----:B------:R-:W-:-:S03]  /*8fb0*/  IMAD.MOV.U32 R8, RZ, RZ, R7 ;  /* 0x000000ffff087224 */ /* 0x000fc600078e0007 */
[----:B------:R-:W4:Y:S04]  /*8fc0*/  LDL.LU.64 R6, [R1+0x308] ;  /* 0x0003080001067983 */ /* 0x000f280000300a00 */
[----:B----4-:R-:W-:Y:S04]  /*8fd0*/  STL.64 [R1+0xc78], R6 ;  /* 0x000c780601007387 */ /* 0x010fe80000100a00 */
[----:B---3--:R1:W-:Y:S04]  /*8fe0*/  STL.64 [R1+0xc70], R4 ;  /* 0x000c700401007387 */ /* 0x0083e80000100a00 */
[----:B-1----:R-:W3:Y:S04]  /*8ff0*/  LDL.LU.64 R4, [R1+0x320] ;  /* 0x0003200001047983 */ /* 0x002ee80000300a00 */
[----:B------:R-:W3:Y:S04]  /*9000*/  LDL.LU.64 R6, [R1+0x328] ;  /* 0x0003280001067983 */ /* 0x000ee80000300a00 */
[----:B------:R-:W4:Y:S04]  /*9010*/  LDL.LU.64 R24, [R1+0x2b0] ;  /* 0x0002b00001187983 */ /* 0x000f280000300a00 */
[----:B------:R-:W3:Y:S01]  /*9020*/  LDL.LU.64 R26, [R1+0x2b8] ;  /* 0x0002b800011a7983 */ /* 0x000ee20000300a00 */
[----:B--2---:R-:W-:Y:S01]  /*9030*/  HMMA.1688.F32.TF32 R16, R16, R20, R12 ;  /* 0x000000141010723c */ /* 0x004fe2000008100c */
[----:B------:R-:W-:-:S06]  /*9040*/  IMAD.MOV.U32 R0, RZ, RZ, R21 ;  /* 0x000000ffff007224 */ /* 0x000fcc00078e0015 */
[----:B------:R-:W-:Y:S01]  /*9050*/  IMAD.MOV.U32 R14, RZ, RZ, R20 ;  /* 0x000000ffff0e7224 */ /* 0x000fe200078e0014 */
[----:B---3--:R-:W-:Y:S04]  /*9060*/  STL.64 [R1+0xc48], R26 ;  /* 0x000c481a01007387 */ /* 0x008fe80000100a00 */
[----:B----4-:R1:W-:Y:S04]  /*9070*/  STL.64 [R1+0xc40], R24 ;  /* 0x000c401801007387 */ /* 0x0103e80000100a00 */
[----:B-1----:R-:W2:Y:S04]  /*9080*/  LDL.LU.64 R24, [R1+0x2c0] ;  /* 0x0002c00001187983 */ /* 0x002ea80000300a00 */
[----:B------:R-:W2:Y:S04]  /*9090*/  LDL.LU.64 R26, [R1+0x2c8] ;  /* 0x0002c800011a7983 */ /* 0x000ea80000300a00 */
[----:B------:R-:W-:Y:S04]  /*90a0*/  STL.64 [R1+0xc28], R10 ;  /* 0x000c280a01007387 */ /* 0x000fe80000100a00 */
[----:B------:R1:W-:Y:S04]  /*90b0*/  STL.64 [R1+0xc20], R8 ;  /* 0x000c200801007387 */ /* 0x0003e80000100a00 */
[----:B-1----:R-:W3:Y:S04]  /*90c0*/  LDL.LU.64 R8, [R1+0x240] ;  /* 0x0002400001087983 */ /* 0x002ee80000300a00 */
[----:B------:R-:W3:Y:S04]  /*90d0*/  LDL.LU.64 R10, [R1+0x248] ;  /* 0x00024800010a7983 */ /* 0x000ee80000300a00 */
[----:B------:R-:W4:Y:S04]  /*90e0*/  LDL.LU.64 R12, [R1+0xc90] ;  /* 0x000c9000010c7983 */ /* 0x000f280000300a00 */
[----:B------:R-:W-:Y:S04]  /*90f0*/  STL.64 [R1+0x90], R16 ;  /* 0x0000901001007387 */ /* 0x000fe80000100a00 */
[----:B------:R-:W-:Y:S04]  /*9100*/  STL.64 [R1+0x98], R18 ;  /* 0x0000981201007387 */ /* 0x000fe80000100a00 */
[----:B------:R-:W4:Y:S04]  /*9110*/  LDL.LU.64 R22, [R1+0xc88] ;  /* 0x000c880001167983 */ /* 0x000f280000300a00 */
[----:B------:R-:W4:Y:S02]  /*9120*/  LDL.LU.64 R20, [R1+0xc80] ;  /* 0x000c800001147983 */ /* 0x000f240000300a00 */
[----:B----4-:R-:W-:Y:S11]  /*9130*/  HMMA.1688.F32.TF32 R4, R20, R12, R4 ;  /* 0x0000000c1404723c */ /* 0x010ff60000081004 */
[----:B------:R-:W-:Y:S11]  /*9140*/  @!UPT UIADD3 URZ, URZ, URZ, URZ ;  /* 0x0000003f3f3ff290 */ /* 0x000ff6000fffe03f */
[----:B------:R-:W-:Y:S01]  /*9150*/  @!UPT UIADD3 URZ, URZ, URZ, URZ ;  /* 0x0000003f3f3ff290 */ /* 0x000fe2000fffe03f */
[----:B------:R-:W-:Y:S04]  /*9160*/  STL.64 [R1+0x80], R4 ;  /* 0x0000800401007387 */ /* 0x000fe80000100a00 */
[----:B------:R1:W-:Y:S04]  /*9170*/  STL.64 [R1+0x88], R6 ;  /* 0x0000880601007387 */ /* 0x0003e80000100a00 */
[----:B-1----:R-:W4:Y:S04]  /*9180*/  LDL.LU.64 R6, [R1+0xc78] ;  /* 0x000c780001067983 */ /* 0x002f280000300a00 */
[----:B------:R-:W4:Y:S01]  /*9190*/  LDL.LU.64 R4, [R1+0xc70] ;  /* 0x000c700001047983 */ /* 0x000f220000300a00 */
[----:B------:R-:W-:-:S02]  /*91a0*/  IMAD.MOV.U32 R16, RZ, RZ, R14 ;  /* 0x000000ffff107224 */ /* 0x000fc400078e000e */
[----:B------:R-:W-:-:S07]  /*91b0*/  IMAD.MOV.U32 R17, RZ, RZ, R0 ;  /* 0x000000ffff117224 */ /* 0x000fce00078e0000 */
[----:B----4-:R-:W-:Y:S01]  /*91c0*/  HMMA.1688.F32.TF32 R20, R20, R16, R4 ;  /* 0x000000101414723c */ /* 0x010fe20000081004 */
[----:B------:R-:W2:Y:S04]  /*91d0*/  LDL.LU.64 R6, [R1+0xc68] ;  /* 0x000c680001067983 */ /* 0x000ea80000300a00 */
[----:B------:R-:W2:Y:S01]  /*91e0*/  LDL.LU.64 R4, [R1+0xc60] ;  /* 0x000c600001047983 */ /* 0x000ea20000300a00 */
[----:B------:R-:W-:Y:S02]  /*91f0*/  IMAD.MOV.U32 R18, RZ, RZ, R13 ;  /* 0x000000ffff127224 */ /* 0x000fe400078e000d */
[----:B------:R-:W-:Y:S11]  /*9200*/  IMAD.MOV.U32 R19, RZ, RZ, R12 ;  /* 0x000000ffff137224 */ /* 0x000ff600078e000c */
[----:B------:R-:W-:Y:S04]  /*9210*/  @!UPT UIADD3 URZ, URZ, URZ, URZ ;  /* 0x0000003f3f3ff290 */ /* 0x000fe8000fffe03f */
[----:B------:R1:W-:Y:S04]  /*9220*/  STL.64 [R1+0x50], R20 ;  /* 0x0000501401007387 */ /* 0x0003e80000100a00 */
[----:B------:R4:W-:Y:S04]  /*9230*/  STL.64 [R1+0x58], R22 ;  /* 0x0000581601007387 */ /* 0x0009e80000100a00 */
[----:B-1----:R-:W3:Y:S04]  /*9240*/  LDL.LU.64 R20, [R1+0x230] ;  /* 0x0002300001147983 */ /* 0x002ee80000300a00 */
[----:B----4-:R-:W4:Y:S04]  /*9250*/  LDL.LU.64 R22, [R1+0x238] ;  /* 0x0002380001167983 */ /* 0x010f280000300a00 */
[----:B------:R-:W3:Y:S01]  /*9260*/  LDL.LU.64 R14, [R1+0xc58] ;  /* 0x000c5800010e7983 */ /* 0x000ee20000300a00 */
[C---:B--2---:R-:W-:Y:S03]  /*9270*/  HMMA.1688.F32.TF32 R24, R4.reuse, R12, R24 ;  /* 0x0000000c0418723c */ /* 0x044fe60000081018 */
[----:B------:R-:W2:Y:S11]  /*9280*/  LDL.LU R13, [R1+0xc50] ;  /* 0x000c5000010d7983 */ /* 0x000eb60000300800 */
[----:B------:R-:W-:Y:S09]  /*9290*/  @!UPT UIADD3 URZ, URZ, URZ, URZ ;  /* 0x0000003f3f3ff290 */ /* 0x000ff2000fffe03f */
[----:B------:R1:W-:Y:S01]  /*92a0*/  STL.64 [R1+0x170], R24 ;  /* 0x0001701801007387 */ /* 0x0003e20000100a00 */
[----:B------:R-:W-:Y:S02]  /*92b0*/  IMAD.MOV.U32 R12, RZ, RZ, R26 ;  /* 0x000000ffff0c7224 */ /* 0x000fe400078e001a */
[----:B------:R-:W-:Y:S02]  /*92c0*/  IMAD.MOV.U32 R0, RZ, RZ, R27 ;  /* 0x000000ffff007224 */ /* 0x000fe400078e001b */
[----:B------:R-:W2:Y:S04]  /*92d0*/  LDL.LU.64 R26, [R1+0xc48] ;  /* 0x000c4800011a7983 */ /* 0x000ea80000300a00 */
[----:B-1----:R-:W2:Y:S04]  /*92e0*/  LDL.LU.64 R24, [R1+0xc40] ;  /* 0x000c400001187983 */ /* 0x002ea80000300a00 */
[----:B---3--:R-:W-:Y:S04]  /*92f0*/  STL.64 [R1+0xc00], R14 ;  /* 0x000c000e01007387 */ /* 0x008fe80000100a00 */
[----:B------:R-:W-:Y:S04]  /*9300*/  STL [R1+0xbf8], R12 ;  /* 0x000bf80c01007387 */ /* 0x000fe80000100800 */
[----:B------:R-:W-:Y:S01]  /*9310*/  STL [R1+0xb84], R0 ;  /* 0x000b840001007387 */ /* 0x000fe20000100800 */
[----:B--2---:R-:W-:Y:S03]  /*9320*/  HMMA.1688.F32.TF32 R4, R4, R16, R24 ;  /* 0x000000100404723c */ /* 0x004fe60000081018 */
[----:B------:R-:W2:Y:S04]  /*9330*/  LDL.LU.64 R26, [R1+0xc38] ;  /* 0x000c3800011a7983 */ /* 0x000ea80000300a00 */
[----:B------:R-:W2:Y:S11]  /*9340*/  LDL.LU.64 R24, [R1+0xc30] ;  /* 0x000c300001187983 */ /* 0x000eb60000300a00 */
[----:B------:R-:W-:Y:S05]  /*9350*/  @!UPT UIADD3 URZ, URZ, URZ, URZ ;  /* 0x0000003f3f3ff290 */ /* 0x000fea000fffe03f */
[----:B------:R1:W-:Y:S04]  /*9360*/  STL.64 [R1+0x40], R4 ;  /* 0x0000400401007387 */ /* 0x0003e80000100a00 */
[----:B------:R2:W-:Y:S01]  /*9370*/  STL.64 [R1+0x48], R6 ;  /* 0x0000480601007387 */ /* 0x0005e20000100a00 */
[----:B-1----:R-:W-:Y:S02]  /*9380*/  IMAD.MOV.U32 R4, RZ, RZ, R19 ;  /* 0x000000ffff047224 */ /* 0x002fe400078e0013 */
[----:B------:R-:W-:Y:S01]  /*9390*/  IMAD.MOV.U32 R5, RZ, RZ, R18 ;  /* 0x000000ffff057224 */ /* 0x000fe200078e0012 */
[----:B------:R-:W-:Y:S04]  /*93a0*/  LDS R19, [R2+0x21800] ;  /* 0x0218000002137984 */ /* 0x000fe80000000800 */
[----:B------:R-:W-:Y:S02]  /*93b0*/  LDS R18, [R3+0x21800] ;  /* 0x0218000003127984 */ /* 0x000fe40000000800 */
[C---:B--2---:R-:W-:Y:S02]  /*93c0*/  HMMA.1688.F32.TF32 R4, R24.reuse, R4, R8 ;  /* 0x000000041804723c */ /* 0x044fe40000081008 */
[----:B------:R-:W2:Y:S04]  /*93d0*/  LDL.LU.64 R10, [R1+0xc28] ;  /* 0x000c2800010a7983 */ /* 0x000ea80000300a00 */
[----:B------:R-:W3:Y:S11]  /*93e0*/  LDL.LU.64 R8, [R1+0xc20] ;  /* 0x000c200001087983 */ /* 0x000ef60000300a00 */
[----:B------:R-:W-:Y:S06]  /*93f0*/  @!UPT UIADD3 URZ, URZ, URZ, URZ ;  /* 0x0000003f3f3ff290 */ /* 0x000fec000fffe03f */
[----:B------:R-:W-:Y:S04]  /*9400*/  STL.64 [R1+0x250], R4 ;  /* 0x0002500401007387 */ /* 0x000fe80000100a00 */
[----:B------:R4:W-:Y:S02]  /*9410*/  STL.64 [R1+0x258], R6 ;  /* 0x0002580601007387 */ /* 0x0009e40000100a00 */
[----:B----4-:R-:W-:Y:S02]  /*9420*/  HMMA.1688.F32.TF32 R4, R24, R16, R20 ;  /* 0x000000101804723c */ /* 0x010fe40000081014 */
[----:B------:R-:W-:Y:S04]  /*9430*/  LDS R22, [R3+0x21880] ;  /* 0x0218800003167984 */ /* 0x000fe80000000800 */
[----:B------:R-:W1:Y:S04]  /*9440*/  LDS R23, [R2+0x21880] ;  /* 0x0218800002177984 */ /* 0x000e680000000800 */
[----:B------:R-:W-:Y:S04]  /*9450*/  LDS R20, [R3+0x21080] ;  /* 0x0210800003147984 */ /* 0x000fe80000000800 */
[----:B------:R-:W4:Y:S04]  /*9460*/  LDS R21, [R2+0x21080] ;  /* 0x0210800002157984 */ /* 0x000f280000000800 */
[----:B------:R-:W-:Y:S04]  /*9470*/  LDS R16, [R3+0x21000] ;  /* 0x0210000003107984 */ /* 0x000fe80000000800 */
[----:B------:R-:W2:Y:S04]  /*9480*/  LDS R17, [R2+0x21000] ;  /* 0x0210000002117984 */ /* 0x000ea80000000800 */
[----:B------:R-:W-:Y:S04]  /*9490*/  STL.64 [R1+0x240], R4 ;  /* 0x0002400401007387 */ /* 0x000fe80000100a00 */
[----:B------:R-:W-:Y:S04]  /*94a0*/  STL.64 [R1+0x248], R6 ;  /* 0x0002480601007387 */ /* 0x000fe80000100a00 */
[----:B------:R-:W-:Y:S04]  /*94b0*/  LDS R26, [R3+0x21900] ;  /* 0x02190000031a7984 */ /* 0x000fe80000000800 */
[----:B------:R-:W2:Y:S04]  /*94c0*/  LDS R27, [R2+0x21900] ;  /* 0x02190000021b7984 */ /* 0x000ea80000000800 */
[----:B------:R-:W-:Y:S04]  /*94d0*/  LDS R24, [R3+0x21100] ;  /* 0x0211000003187984 */ /* 0x000fe80000000800 */
[----:B-1----:R-:W-:Y:S04]  /*94e0*/  STL.64 [R1+0xb90], R22 ;  /* 0x000b901601007387 */ /* 0x002fe80000100a00 */
[----:B------:R-:W1:Y:S04]  /*94f0*/  LDS R25, [R2+0x21100] ;  /* 0x0211000002197984 */ /* 0x000e680000000800 */
[----:B----4-:R2:W-:Y:S04]  /*9500*/  STL.64 [R1+0xb88], R20 ;  /* 0x000b881401007387 */ /* 0x0105e80000100a00 */
[----:B------:R-:W-:Y:S04]  /*9510*/  LDS R6, [R3+0x21980] ;  /* 0x0219800003067984 */ /* 0x000fe80000000800 */
[----:B------:R-:W4:Y:S04]  /*9520*/  LDS R7, [R2+0x21980] ;  /* 0x0219800002077984 */ /* 0x000f280000000800 */
[----:B------:R-:W-:Y:S04]  /*9530*/  LDS R4, [R3+0x21180] ;  /* 0x0211800003047984 */ /* 0x000fe80000000800 */
[----:B------:R-:W1:Y:S01]  /*9540*/  LDS R5, [R2+0x21180] ;  /* 0x0211800002057984 */ /* 0x000e620000000800 */
[----:B--2---:R-:W-:-:S02]  /*9550*/  IMAD.MOV.U32 R20, RZ, RZ, R11 ;  /* 0x000000ffff147224 */ /* 0x004fc400078e000b */
[----:B------:R-:W-:Y:S02]  /*9560*/  IMAD.MOV.U32 R21, RZ, RZ, R10 ;  /* 0x000000ffff157224 */ /* 0x000fe400078e000a */
[----:B---3--:R-:W-:Y:S02]  /*9570*/  IMAD.MOV.U32 R22, RZ, RZ, R9 ;  /* 0x000000ffff167224 */ /* 0x008fe400078e0009 */
[----:B------:R-:W-:-:S05]  /*9580*/  IMAD.MOV.U32 R23, RZ, RZ, R8 ;  /* 0x000000ffff177224 */ /* 0x000fca00078e0008 */
[----:B------:R2:W-:Y:S04]  /*9590*/  STL.64 [R1+0xba0], R22 ;  /* 0x000ba01601007387 */ /* 0x0005e80000100a00 */
[----:B------:R3:W-:Y:S01]  /*95a0*/  STL.64 [R1+0xb98], R20 ;  /* 0x000b981401007387 */ /* 0x0007e20000100a00 */
[----:B--2---:R-:W-:-:S03]  /*95b0*/  IMAD.MOV.U32 R22, RZ, RZ, R28 ;  /* 0x000000ffff167224 */ /* 0x004fc600078e001c */
[----:B---3--:R-:W2:Y:S01]  /*95c0*/  LDL.LU R20, [R1+0xe0] ;  /* 0x0000e00001147983 */ /* 0x008ea20000300800 */
[----:B------:R-:W-:-:S03]  /*95d0*/  IMAD.MOV.U32 R21, RZ, RZ, R29 ;  /* 0x000000ffff157224 */ /* 0x000fc600078e001d */
[----:B------:R-:W3:Y:S04]  /*95e0*/  LDL.LU R29, [R1+0xc18] ;  /* 0x000c1800011d7983 */ /* 0x000ee80000300800 */
[----:B------:R-:W2:Y:S04]  /*95f0*/  LDL.LU R28, [R1+0xc14] ;  /* 0x000c1400011c7983 */ /* 0x000ea80000300800 */
[----:B------:R-:W2:Y:S01]  /*9600*/  LDL.64 R10, [R1+0x8] ;  /* 0x00000800010a7983 */ /* 0x000ea20000100a00 */
[----:B------:R-:W-:-:S03]  /*9610*/  IMAD.MOV.U32 R23, RZ, RZ, R13 ;  /* 0x000000ffff177224 */ /* 0x000fc600078e000d */
[----:B------:R-:W3:Y:S04]  /*9620*/  LDL.64 R14, [R1+0x18] ;  /* 0x00001800010e7983 */ /* 0x000ee80000100a00 */
[----:B--2---:R2:W-:Y:S04]  /*9630*/  STL.64 [R1+0xbf0], R10 ;  /* 0x000bf00a01007387 */ /* 0x0045e80000100a00 */
[----:B------:R-:W4:Y:S04]  /*9640*/  LDL.LU R8, [R1+0x160] ;  /* 0x0001600001087983 */ /* 0x000f280000300800 */
[----:B------:R-:W4:Y:S04]  /*9650*/  LDL.LU R9, [R1+0x164] ;  /* 0x0001640001097983 */ /* 0x000f280000300800 */
[----:B--2---:R-:W4:Y:S04]  /*9660*/  LDL.LU R10, [R1+0x168] ;  /* 0x00016800010a7983 */ /* 0x004f280000300800 */
[----:B------:R-:W4:Y:S04]  /*9670*/  LDL.LU R11, [R1+0x16c] ;  /* 0x00016c00010b7983 */ /* 0x000f280000300800 */
[----:B------:R2:W-:Y:S04]  /*9680*/  STL.64 [R1+0xbb0], R22 ;  /* 0x000bb01601007387 */ /* 0x0005e80000100a00 */
[----:B------:R3:W-:Y:S04]  /*9690*/  STL.64 [R1+0xba8], R20 ;  /* 0x000ba81401007387 */ /* 0x0007e80000100a00 */
[----:B--2---:R-:W2:Y:S01]  /*96a0*/  LDL.64 R22, [R1+0x78] ;  /* 0x0000780001167983 */ /* 0x004ea20000100a00 */
[----:B---3--:R-:W-:-:S03]  /*96b0*/  IMAD.MOV.U32 R20, RZ, RZ, R29 ;  /* 0x000000ffff147224 */ /* 0x008fc600078e001d */
[----:B--2---:R2:W-:Y:S04]  /*96c0*/  STL.64 [R1+0xbb8], R22 ;  /* 0x000bb81601007387 */ /* 0x0045e80000100a00 */
[----:B------:R-:W3:Y:S04]  /*96d0*/  LDL.LU R29, [R1+0xc10] ;  /* 0x000c1000011d7983 */ /* 0x000ee80000300800 */
[----:B------:R-:W3:Y:S04]  /*96e0*/  LDL.LU R21, [R1+0x104] ;  /* 0x0001040001157983 */ /* 0x000ee80000300800 */
[----:B--2---:R-:W2:Y:S04]  /*96f0*/  LDL.LU R22, [R1+0x108] ;  /* 0x0001080001167983 */ /* 0x004ea80000300800 */
[----:B------:R-:W2:Y:S01]  /*9700*/  LDL.LU R23, [R1+0x10c] ;  /* 0x00010c0001177983 */ /* 0x000ea20000300800 */
[----:B----4-:R-:W-:Y:S03]  /*9710*/  HMMA.1688.F32.TF32 R8, R16, R14, R8 ;  /* 0x0000000e1008723c */ /* 0x010fe60000081008 */
[----:B--2---:R-:W-:Y:S04]  /*9720*/  STL.64 [R1+0xbc8], R22 ;  /* 0x000bc81601007387 */ /* 0x004fe80000100a00 */
[----:B---3--:R2:W-:Y:S02]  /*9730*/  STL.64 [R1+0xbc0], R20 ;  /* 0x000bc01401007387 */ /* 0x0085e40000100a00 */
[----:B--2---:R-:W-:-:S02]  /*9740*/  IMAD.MOV.U32 R20, RZ, RZ, R28 ;  /* 0x000000ffff147224 */ /* 0x004fc400078e001c */
[----:B------:R-:W2:Y:S01]  /*9750*/  LDL.LU R28, [R1+0xc0c] ;  /* 0x000c0c00011c7983 */ /* 0x000ea20000300800 */
[----:B------:R-:W-:-:S03]  /*9760*/  IMAD.MOV.U32 R21, RZ, RZ, R29 ;  /* 0x000000ffff157224 */ /* 0x000fc600078e001d */
[----:B------:R-:W3:Y:S04]  /*9770*/  LDL.LU R29, [R1+0xc08] ;  /* 0x000c0800011d7983 */ /* 0x000ee80000300800 */
[----:B------:R-:W4:Y:S04]  /*9780*/  LDL.LU R22, [R1+0x128] ;  /* 0x0001280001167983 */ /* 0x000f280000300800 */
[----:B------:R-:W4:Y:S01]  /*9790*/  LDL.LU R23, [R1+0x12c] ;  /* 0x00012c0001177983 */ /* 0x000f220000300800 */
[----:B------:R-:W-:Y:S02]  /*97a0*/  IMAD.MOV.U32 R0, RZ, RZ, R14 ;  /* 0x000000ffff007224 */ /* 0x000fe400078e000e */
[----:B------:R-:W-:Y:S01]  /*97b0*/  IMAD.MOV.U32 R13, RZ, RZ, R15 ;  /* 0x000000ffff0d7224 */ /* 0x000fe200078e000f */
[----:B----4-:R-:W-:Y:S04]  /*97c0*/  STL.64 [R1+0xbe8], R22 ;  /* 0x000be81601007387 */ /* 0x010fe80000100a00 */
[----:B------:R4:W-:Y:S04]  /*97d0*/  STL.64 [R1+0xbe0], R20 ;  /* 0x000be01401007387 */ /* 0x0009e80000100a00 */
[----:B----4-:R-:W4:Y:S04]  /*97e0*/  LDL.LU R20, [R1+0x140] ;  /* 0x0001400001147983 */ /* 0x010f280000300800 */
[----:B------:R-:W4:Y:S04]  /*97f0*/  LDL.LU R21, [R1+0x144] ;  /* 0x0001440001157983 */ /* 0x000f280000300800 */
[----:B------:R2:W-:Y:S04]  /*9800*/  STL.64 [R1+0xae0], R26 ;  /* 0x000ae01a01007387 */ /* 0x0005e80000100a00 */
[----:B-1----:R-:W-:Y:S01]  /*9810*/  STL.64 [R1+0xad8], R24 ;  /* 0x000ad81801007387 */ /* 0x002fe20000100a00 */
[----:B---3--:R-:W-:-:S02]  /*9820*/  IMAD.MOV.U32 R22, RZ, RZ, R29 ;  /* 0x000000ffff167224 */ /* 0x008fc400078e001d */
[----:B--2---:R-:W-:Y:S01]  /*9830*/  IMAD.MOV.U32 R23, RZ, RZ, R28 ;  /* 0x000000ffff177224 */ /* 0x004fe200078e001c */
[----:B------:R-:W2:Y:S04]  /*9840*/  LDL.64 R26, [R1+0x68] ;  /* 0x00006800011a7983 */ /* 0x000ea80000100a00 */
[----:B------:R1:W-:Y:S04]  /*9850*/  STL.64 [R1+0xa58], R6 ;  /* 0x000a580601007387 */ /* 0x0003e80000100a00 */
[----:B------:R-:W-:Y:S01]  /*9860*/  STL.64 [R1+0xa50], R4 ;  /* 0x000a500401007387 */ /* 0x000fe20000100a00 */
[----:B------:R-:W-:-:S02]  /*9870*/  IMAD.MOV.U32 R29, RZ, RZ, R10 ;  /* 0x000000ffff1d7224 */ /* 0x000fc400078e000a */
[----:B------:R-:W-:Y:S01]  /*9880*/  IMAD.MOV.U32 R28, RZ, RZ, R11 ;  /* 0x000000ffff1c7224 */ /* 0x000fe200078e000b */
[----:B-1----:R-:W3:Y:S04]  /*9890*/  LDL.LU.64 R6, [R1+0x28] ;  /* 0x0000280001067983 */ /* 0x002ee80000300a00 */
[----:B------:R-:W2:Y:S04]  /*98a0*/  LDL.LU.64 R14, [R1+0xc00] ;  /* 0x000c0000010e7983 */ /* 0x000ea80000300a00 */
[----:B------:R-:W2:Y:S04]  /*98b0*/  LDL.LU R12, [R1+0xbf8] ;  /* 0x000bf800010c7983 */ /* 0x000ea80000300800 */
[----:B------:R-:W-:Y:S04]  /*98c0*/  STL.64 [R1+0x230], R8 ;  /* 0x0002300801007387 */ /* 0x000fe80000100a00 */
[----:B------:R-:W4:Y:S04]  /*98d0*/  LDL.LU.64 R10, [R1+0xbf0] ;  /* 0x000bf000010a7983 */ /* 0x000f280000300a00 */
[----:B------:R-:W-:Y:S04]  /*98e0*/  STL [R1+0x9ec], R28 ;  /* 0x0009ec1c01007387 */ /* 0x000fe80000100800 */
[----:B------:R1:W-:Y:S01]  /*98f0*/  STL [R1+0x9e8], R29 ;  /* 0x0009e81d01007387 */ /* 0x0003e20000100800 */
[----:B----4-:R-:W-:Y:S01]  /*9900*/  HMMA.1688.F32.TF32 R20, R16, R10, R20 ;  /* 0x0000000a1014723c */ /* 0x010fe20000081014 */
[----:B-1----:R-:W-:-:S02]  /*9910*/  IMAD.MOV.U32 R29, RZ, RZ, R10 ;  /* 0x000000ffff1d7224 */ /* 0x002fc400078e000a */
[----:B------:R-:W-:Y:S11]  /*9920*/  IMAD.MOV.U32 R28, RZ, RZ, R11 ;  /* 0x000000ffff1c7224 */ /* 0x000ff600078e000b */
[----:B------:R-:W-:Y:S09]  /*9930*/  @!UPT UIADD3 URZ, URZ, URZ, URZ ;  /* 0x0000003f3f3ff290 */ /* 0x000ff2000fffe03f */
[----:B------:R-:W-:Y:S04]  /*9940*/  STL.64 [R1+0x140], R20 ;  /* 0x0001401401007387 */ /* 0x000fe80000100a00 */
[----:B------:R1:W-:Y:S04]  /*9950*/  STL.64 [R1+0x148], R22 ;  /* 0x0001481601007387 */ /* 0x0003e80000100a00 */
[----:B-1----:R-:W4:Y:S04]  /*9960*/  LDL.LU.64 R22, [R1+0xbe8] ;  /* 0x000be80001167983 */ /* 0x002f280000300a00 */
[----:B------:R-:W4:Y:S04]  /*9970*/  LDL.LU.64 R20, [R1+0xbe0] ;  /* 0x000be00001147983 */ /* 0x000f280000300a00 */
[----:B------:R-:W4:Y:S04]  /*9980*/  LDL.LU.64 R10, [R1+0xbd8] ;  /* 0x000bd800010a7983 */ /* 0x000f280000300a00 */
[----:B------:R-:W2:Y:S01]  /*9990*/  LDL.LU.64 R8, [R1+0xbd0] ;  /* 0x000bd00001087983 */ /* 0x000ea20000300a00 */
[C---:B----4-:R-:W-:Y:S11]  /*99a0*/  HMMA.1688.F32.TF32 R20, R16.reuse, R10, R20 ;  /* 0x0000000a1014723c */ /* 0x050ff60000081014 */
[----:B------:R-:W-:Y:S11]  /*99b0*/  @!UPT UIADD3 URZ, URZ, URZ, URZ ;  /* 0x0000003f3f3ff290 */ /* 0x000ff6000fffe03f */
[----:B------:R-:W-:Y:S01]  /*99c0*/  @!UPT UIADD3 URZ, URZ, URZ, URZ ;  /* 0x0000003f3f3ff290 */ /* 0x000fe2000fffe03f */
[----:B------:R-:W-:Y:S04]  /*99d0*/  STL.64 [R1+0x2c0], R20 ;  /* 0x0002c01401007387 */ /* 0x000fe80000100a00 */
[----:B------:R1:W-:Y:S04]  /*99e0*/  STL.64 [R1+0x2c8], R22 ;  /* 0x0002c81601007387 */ /* 0x0003e80000100a00 */
[----:B-1----:R-:W4:Y:S04]  /*99f0*/  LDL.LU.64 R22, [R1+0xbc8] ;  /* 0x000bc80001167983 */ /* 0x002f280000300a00 */
[----:B------:R-:W4:Y:S04]  /*9a00*/  LDL.LU.64 R20, [R1+0xbc0] ;  /* 0x000bc00001147983 */ /* 0x000f280000300a00 */
[----:B------:R-:W-:Y:S04]  /*9a10*/  STL.64 [R1+0xb50], R10 ;  /* 0x000b500a01007387 */ /* 0x000fe80000100a00 */
[----:B--2---:R1:W-:Y:S04]  /*9a20*/  STL.64 [R1+0xb48], R8 ;  /* 0x000b480801007387 */ /* 0x0043e80000100a00 */
[----:B-1----:R-:W2:Y:S04]  /*9a30*/  LDL.LU R8, [R1+0xf0] ;  /* 0x0000f00001087983 */ /* 0x002ea80000300800 */
[----:B------:R-:W2:Y:S04]  /*9a40*/  LDL.LU R9, [R1+0xf4] ;  /* 0x0000f40001097983 */ /* 0x000ea80000300800 */
[----:B------:R-:W2:Y:S04]  /*9a50*/  LDL.LU R10, [R1+0xf8] ;  /* 0x0000f800010a7983 */ /* 0x000ea80000300800 */
[----:B------:R-:W2:Y:S01]  /*9a60*/  LDL.LU R11, [R1+0xfc] ;  /* 0x0000fc00010b7983 */ /* 0x000ea20000300800 */
[C---:B----4-:R-:W-:Y:S11]  /*9a70*/  HMMA.1688.F32.TF32 R20, R16.reuse, R14, R20 ;  /* 0x0000000e1014723c */ /* 0x050ff60000081014 */
[----:B------:R-:W-:Y:S11]  /*9a80*/  @!UPT UIADD3 URZ, URZ, URZ, URZ ;  /* 0x0000003f3f3ff290 */ /* 0x000ff6000fffe03f */
[----:B------:R-:W-:Y:S01]  /*9a90*/  @!UPT UIADD3 URZ, URZ, URZ, URZ ;  /* 0x0000003f3f3ff290 */ /* 0x000fe2000fffe03f */
[----:B------:R-:W-:Y:S04]  /*9aa0*/  STL.64 [R1+0x2e0], R20 ;  /* 0x0002e01401007387 */ /* 0x000fe80000100a00 */
[----:B------:R1:W-:Y:S04]  /*9ab0*/  STL.64 [R1+0x2e8], R22 ;  /* 0x0002e81601007387 */ /* 0x0003e80000100a00 */
[----:B-1----:R-:W2:Y:S04]  /*9ac0*/  LDL.LU.64 R22, [R1+0xbb8] ;  /* 0x000bb80001167983 */ /* 0x002ea80000300a00 */
[----:B------:R-:W-:Y:S04]  /*9ad0*/  STL.64 [R1+0xb70], R14 ;  /* 0x000b700e01007387 */ /* 0x000fe80000100a00 */
[----:B------:R-:W-:Y:S01]  /*9ae0*/  STL [R1+0xb68], R12 ;  /* 0x000b680c01007387 */ /* 0x000fe20000100800 */
[----:B--2---:R-:W-:Y:S11]  /*9af0*/  HMMA.1688.F32.TF32 R8, R16, R22, R8 ;  /* 0x000000161008723c */ /* 0x004ff60000081008 */
[----:B------:R-:W-:Y:S11]  /*9b00*/  @!UPT UIADD3 URZ, URZ, URZ, URZ ;  /* 0x0000003f3f3ff290 */ /* 0x000ff6000fffe03f */
[----:B------:R-:W-:Y:S01]  /*9b10*/  @!UPT UIADD3 URZ, URZ, URZ, URZ ;  /* 0x0000003f3f3ff290 */ /* 0x000fe2000fffe03f */
[----:B------:R1:W-:Y:S04]  /*9b20*/  STL.64 [R1+0x300], R8 ;  /* 0x0003000801007387 */ /* 0x0003e80000100a00 */
[----:B------:R-:W-:Y:S01]  /*9b30*/  STL.64 [R1+0x308], R10 ;  /* 0x0003080a01007387 */ /* 0x000fe20000100a00 */
[----:B-1----:R-:W-:Y:S02]  /*9b40*/  IMAD.MOV.U32 R9, RZ, RZ, R22 ;  /* 0x000000ffff097224 */ /* 0x002fe400078e0016 */
[----:B------:R-:W-:Y:S02]  /*9b50*/  IMAD.MOV.U32 R8, RZ, RZ, R23 ;  /* 0x000000ffff087224 */ /* 0x000fe400078e0017 */
[----:B------:R-:W2:Y:S04]  /*9b60*/  LDL.LU.64 R22, [R1+0xbb0] ;  /* 0x000bb00001167983 */ /* 0x000ea80000300a00 */
[----:B------:R-:W2:Y:S01]  /*9b70*/  LDL.LU.64 R20, [R1+0xba8] ;  /* 0x000ba80001147983 */ /* 0x000ea20000300a00 */
[----:B------:R-:W-:-:S02]  /*9b80*/  IMAD.MOV.U32 R5, RZ, RZ, R26 ;  /* 0x000000ffff057224 */ /* 0x000fc400078e001a */
[----:B------:R-:W-:Y:S01]  /*9b90*/  IMAD.MOV.U32 R4, RZ, RZ, R27 ;  /* 0x000000ffff047224 */ /* 0x000fe200078e001b */
[C---:B--2---:R-:W-:Y:S11]  /*9ba0*/  HMMA.1688.F32.TF32 R20, R16.reuse, R26, R20 ;  /* 0x0000001a1014723c */ /* 0x044ff60000081014 */
[----:B------:R-:W-:Y:S11]  /*9bb0*/  @!UPT UIADD3 URZ, URZ, URZ, URZ ;  /* 0x0000003f3f3ff290 */ /* 0x000ff6000fffe03f */
[----:B------:R-:W-:Y:S01]  /*9bc0*/  @!UPT UIADD3 URZ, URZ, URZ, URZ ;  /* 0x0000003f3f3ff290 */ /* 0x000fe2000fffe03f */
[----:B------:R-:W-:Y:S04]  /*9bd0*/  STL.64 [R1+0x320], R20 ;  /* 0x0003201401007387 */ /* 0x000fe80000100a00 */
[----:B------:R1:W-:Y:S04]  /*9be0*/  STL.64 [R1+0x328], R22 ;  /* 0x0003281601007387 */ /* 0x0003e80000100a00 */
[----:B-1----:R-:W2:Y:S04]  /*9bf0*/  LDL.LU.64 R22, [R1+0xba0] ;  /* 0x000ba00001167983 */ /* 0x002ea80000300a00 */
[----:B------:R-:W2:Y:S04]  /*9c00*/  LDL.LU.64 R20, [R1+0xb98] ;  /* 0x000b980001147983 */ /* 0x000ea80000300a00 */
[----:B------:R-:W4:Y:S04]  /*9c10*/  LDL.LU R24, [R1+0x50] ;  /* 0x0000500001187983 */ /* 0x000f280000300800 */
[----:B------:R-:W4:Y:S04]  /*9c20*/  LDL.LU R25, [R1+0x54] ;  /* 0x0000540001197983 */ /* 0x000f280000300800 */
[----:B------:R-:W2:Y:S04]  /*9c30*/  LDL.LU R26, [R1+0x58] ;  /* 0x00005800011a7983 */ /* 0x000ea80000300800 */
[----:B------:R-:W2:Y:S04]  /*9c40*/  LDL.LU R27, [R1+0x5c] ;  /* 0x00005c00011b7983 */ /* 0x000ea80000300800 */
[----:B--2---:R1:W-:Y:S04]  /*9c50*/  STL.64 [R1+0xaf0], R26 ;  /* 0x000af01a01007387 */ /* 0x0043e80000100a00 */
[----:B----4-:R-:W-:Y:S04]  /*9c60*/  STL.64 [R1+0xae8], R24 ;  /* 0x000ae81801007387 */ /* 0x010fe80000100a00 */
[----:B-1----:R-:W2:Y:S04]  /*9c70*/  LDL R26, [R1+0x38] ;  /* 0x00003800011a7983 */ /* 0x002ea80000100800 */
[----:B------:R-:W2:Y:S02]  /*9c80*/  LDL R27, [R1+0x3c] ;  /* 0x00003c00011b7983 */ /* 0x000ea40000100800 */
[C---:B--2---:R-:W-:Y:S11]  /*9c90*/  HMMA.1688.F32.TF32 R20, R16.reuse, R26, R20 ;  /* 0x0000001a1014723c */ /* 0x044ff60000081014 */
[----:B------:R-:W-:Y:S11]  /*9ca0*/  @!UPT UIADD3 URZ, URZ, URZ, URZ ;  /* 0x0000003f3f3ff290 */ /* 0x000ff6000fffe03f */
[----:B------:R-:W-:Y:S01]  /*9cb0*/  @!UPT UIADD3 URZ, URZ, URZ, URZ ;  /* 0x0000003f3f3ff290 */ /* 0x000fe2000fffe03f */
[----:B------:R-:W-:Y:S04]  /*9cc0*/  STL.64 [R1+0x340], R20 ;  /* 0x0003401401007387 */ /* 0x000fe80000100a00 */
[----:B------:R1:W-:Y:S04]  /*9cd0*/  STL.64 [R1+0x348], R22 ;  /* 0x0003481601007387 */ /* 0x0003e80000100a00 */
[----:B-1----:R-:W2:Y:S04]  /*9ce0*/  LDL.LU.64 R22, [R1+0xb90] ;  /* 0x000b900001167983 */ /* 0x002ea80000300a00 */
[----:B------:R-:W2:Y:S04]  /*9cf0*/  LDL.LU.64 R20, [R1+0xb88] ;  /* 0x000b880001147983 */ /* 0x000ea80000300a00 */
[----:B------:R1:W-:Y:S04]  /*9d00*/  STL.64 [R1+0xb00], R26 ;  /* 0x000b001a01007387 */ /* 0x0003e80000100a00 */
[----:B------:R-:W3:Y:S04]  /*9d10*/  LDL.LU R24, [R1+0x90] ;  /* 0x0000900001187983 */ /* 0x000ee80000300800 */
[----:B------:R-:W3:Y:S04]  /*9d20*/  LDL.LU R25, [R1+0x94] ;  /* 0x0000940001197983 */ /* 0x000ee80000300800 */
[----:B-1----:R-:W3:Y:S04]  /*9d30*/  LDL.LU R26, [R1+0x98] ;  /* 0x00009800011a7983 */ /* 0x002ee80000300800 */
[----:B------:R-:W3:Y:S02]  /*9d40*/  LDL.LU R27, [R1+0x9c] ;  /* 0x00009c00011b7983 */ /* 0x000ee40000300800 */
[----:B---3--:R-:W-:Y:S07]  /*9d50*/  HMMA.1688.F32.TF32 R16, R16, R6, R24 ;  /* 0x000000061010723c */ /* 0x008fee0000081018 */
[----:B------:R-:W-:-:S02]  /*9d60*/  IMAD.MOV.U32 R26, RZ, RZ, R5 ;  /* 0x000000ffff1a7224 */ /* 0x000fc400078e0005 */
[----:B------:R-:W-:Y:S11]  /*9d70*/  IMAD.MOV.U32 R27, RZ, RZ, R4 ;  /* 0x000000ffff1b7224 */ /* 0x000ff600078e0004 */
[----:B------:R-:W-:Y:S03]  /*9d80*/  @!UPT UIADD3 URZ, URZ, URZ, URZ ;  /* 0x0000003f3f3ff290 */ /* 0x000fe6000fffe03f */
[----:B------:R-:W-:Y:S04]  /*9d90*/  STL.64 [R1+0x330], R16 ;  /* 0x0003301001007387 */ /* 0x000fe80000100a00 */
[----:B------:R-:W-:Y:S04]  /*9da0*/  STL.64 [R1+0x338], R18 ;  /* 0x0003381201007387 */ /* 0x000fe80000100a00 */
[----:B------:R-:W-:Y:S04]  /*9db0*/  STL.64 [R1+0xb18], R26 ;  /* 0x000b181a01007387 */ /* 0x000fe80000100a00 */
[----:B------:R1:W-:Y:S04]  /*9dc0*/  STL.64 [R1+0xaf8], R6 ;  /* 0x000af80601007387 */ /* 0x0003e80000100a00 */
[----:B------:R-:W3:Y:S04]  /*9dd0*/  LDL.LU R4, [R1+0x80] ;  /* 0x0000800001047983 */ /* 0x000ee80000300800 */
[----:B------:R-:W3:Y:S04]  /*9de0*/  LDL.LU R5, [R1+0x84] ;  /* 0x0000840001057983 */ /* 0x000ee80000300800 */
[----:B-1----:R-:W4:Y:S04]  /*9df0*/  LDL.LU R6, [R1+0x88] ;  /* 0x0000880001067983 */ /* 0x002f280000300800 */
[----:B------:R-:W4:Y:S01]  /*9e00*/  LDL.LU R7, [R1+0x8c] ;  /* 0x00008c0001077983 */ /* 0x000f220000300800 */
[----:B------:R-:W-:-:S02]  /*9e10*/  IMAD.MOV.U32 R26, RZ, RZ, R9 ;  /* 0x000000ffff1a7224 */ /* 0x000fc400078e0009 */
[----:B------:R-:W-:-:S05]  /*9e20*/  IMAD.MOV.U32 R27, RZ, RZ, R8 ;  /* 0x000000ffff1b7224 */ /* 0x000fca00078e0008 */
[----:B------:R-:W-:Y:S04]  /*9e30*/  STL.64 [R1+0xb30], R26 ;  /* 0x000b301a01007387 */ /* 0x000fe80000100a00 */
[----:B----4-:R-:W-:Y:S04]  /*9e40*/  STL.64 [R1+0xb10], R6 ;  /* 0x000b100601007387 */ /* 0x010fe80000100a00 */
[----:B---3--:R1:W-:Y:S04]  /*9e50*/  STL.64 [R1+0xb08], R4 ;  /* 0x000b080401007387 */ /* 0x0083e80000100a00 */
[----:B-1----:R-:W3:Y:S04]  /*9e60*/  LDL.LU R4, [R1+0xa0] ;  /* 0x0000a00001047983 */ /* 0x002ee80000300800 */
[----:B------:R-:W3:Y:S04]  /*9e70*/  LDL.LU R5, [R1+0xa4] ;  /* 0x0000a40001057983 */ /* 0x000ee80000300800 */
[----:B------:R-:W4:Y:S04]  /*9e80*/  LDL.LU R6, [R1+0xa8] ;  /* 0x0000a80001067983 */ /* 0x000f280000300800 */
[----:B------:R-:W4:Y:S04]  /*9e90*/  LDL.LU R7, [R1+0xac] ;  /* 0x0000ac0001077983 */ /* 0x000f280000300800 */
[----:B------:R-:W2:Y:S04]  /*9ea0*/  LDL.LU R24, [R1+0xc0] ;  /* 0x0000c00001187983 */ /* 0x000ea80000300800 */
[----:B------:R-:W2:Y:S04]  /*9eb0*/  LDL.LU R25, [R1+0xc4] ;  /* 0x0000c40001197983 */ /* 0x000ea80000300800 */
[----:B------:R-:W2:Y:S04]  /*9ec0*/  LDL.LU R26, [R1+0xc8] ;  /* 0x0000c800011a7983 */ /* 0x000ea80000300800 */
[----:B------:R-:W2:Y:S01]  /*9ed0*/  LDL.LU R27, [R1+0xcc] ;  /* 0x0000cc00011b7983 */ /* 0x000ea20000300800 */
[----:B------:R-:W-:-:S02]  /*9ee0*/  IMAD.MOV.U32 R10, RZ, RZ, R29 ;  /* 0x000000ffff0a7224 */ /* 0x000fc400078e001d */
[----:B------:R-:W-:Y:S02]  /*9ef0*/  IMAD.MOV.U32 R11, RZ, RZ, R28 ;  /* 0x000000ffff0b7224 */ /* 0x000fe400078e001c */
[----:B------:R-:W-:Y:S02]  /*9f00*/  IMAD.MOV.U32 R14, RZ, RZ, R0 ;  /* 0x000000ffff0e7224 */ /* 0x000fe400078e0000 */
[----:B------:R-:W-:Y:S01]  /*9f10*/  IMAD.MOV.U32 R15, RZ, RZ, R13 ;  /* 0x000000ffff0f7224 */ /* 0x000fe200078e000d */
[----:B------:R1:W-:Y:S04]  /*9f20*/  STL.64 [R1+0xb78], R10 ;  /* 0x000b780a01007387 */ /* 0x0003e80000100a00 */
[----:B------:R-:W3:Y:S04]  /*9f30*/  LDL.LU R0, [R1+0xb84] ;  /* 0x000b840001007983 */ /* 0x000ee80000300800 */
[----:B------:R-:W3:Y:S04]  /*9f40*/  LDL.LU R13, [R1+0xb80] ;  /* 0x000b8000010d7983 */ /* 0x000ee80000300800 */
[----:B------:R-:W3:Y:S04]  /*9f50*/  LDL.LU R8, [R1+0x150] ;  /* 0x0001500001087983 */ /* 0x000ee80000300800 */
[----:B------:R-:W3:Y:S04]  /*9f60*/  LDL.LU R9, [R1+0x154] ;  /* 0x0001540001097983 */ /* 0x000ee80000300800 */
[----:B-1----:R-:W3:Y:S04]  /*9f70*/  LDL.LU R10, [R1+0x158] ;  /* 0x00015800010a7983 */ /* 0x002ee80000300800 */
[----:B------:R-:W3:Y:S04]  /*9f80*/  LDL.LU R11, [R1+0x15c] ;  /* 0x00015c00010b7983 */ /* 0x000ee80000300800 */
[----:B--2---:R-:W-:Y:S04]  /*9f90*/  STL.64 [R1+0xb40], R26 ;  /* 0x000b401a01007387 */ /* 0x004fe80000100a00 */
[----:B------:R1:W-:Y:S04]  /*9fa0*/  STL.64 [R1+0xb38], R24 ;  /* 0x000b381801007387 */ /* 0x0003e80000100a00 */
[----:B-1----:R-:W2:Y:S04]  /*9fb0*/  LDL.LU R24, [R1+0x110] ;  /* 0x0001100001187983 */ /* 0x002ea80000300800 */
[----:B------:R-:W2:Y:S04]  /*9fc0*/  LDL.LU R25, [R1+0x114] ;  /* 0x0001140001197983 */ /* 0x000ea80000300800 */
[----:B------:R-:W2:Y:S04]  /*9fd0*/  LDL.LU R26, [R1+0x118] ;  /* 0x00011800011a7983 */ /* 0x000ea80000300800 */
[----:B------:R-:W2:Y:S04]  /*9fe0*/  LDL.LU R27, [R1+0x11c] ;  /* 0x00011c00011b7983 */ /* 0x000ea80000300800 */
[----:B--2---:R-:W-:Y:S04]  /*9ff0*/  STL.64 [R1+0xb60], R26 ;  /* 0x000b601a01007387 */ /* 0x004fe80000100a00 */
[----:B------:R1:W-:Y:S04]  /*a000*/  STL.64 [R1+0xb58], R24 ;  /* 0x000b581801007387 */ /* 0x0003e80000100a00 */
[----:B-1----:R-:W2:Y:S04]  /*a010*/  LDL.LU R24, [R1+0x130] ;  /* 0x0001300001187983 */ /* 0x002ea80000300800 */
[----:B------:R-:W2:Y:S04]  /*a020*/  LDL.LU R25, [R1+0x134] ;  /* 0x0001340001197983 */ /* 0x000ea80000300800 */
[----:B------:R-:W2:Y:S04]  /*a030*/  LDL.LU R26, [R1+0x138] ;  /* 0x00013800011a7983 */ /* 0x000ea80000300800 */
[----:B------:R-:W2:Y:S04]  /*a040*/  LDL.LU R27, [R1+0x13c] ;  /* 0x00013c00011b7983 */ /* 0x000ea80000300800 */
[----:B----4-:R-:W-:Y:S04]  /*a050*/  STL.64 [R1+0xb28], R6 ;  /* 0x000b280601007387 */ /* 0x010fe80000100a00 */
[----:B---3--:R1:W-:Y:S04]  /*a060*/  STL.64 [R1+0xb20], R4 ;  /* 0x000b200401007387 */ /* 0x0083e80000100a00 */
[----:B-1----:R-:W3:Y:S04]  /*a070*/  LDL.LU R4, [R1+0xb0] ;  /* 0x0000b00001047983 */ /* 0x002ee80000300800 */
[----:B------:R-:W3:Y:S04]  /*a080*/  LDL.LU R5, [R1+0xb4] ;  /* 0x0000b40001057983 */ /* 0x000ee80000300800 */
[----:B------:R-:W3:Y:S04]  /*a090*/  LDL.LU R6, [R1+0xb8] ;  /* 0x0000b80001067983 */ /* 0x000ee80000300800 */
[----:B------:R-:W4:Y:S04]  /*a0a0*/  LDL.LU R16, [R1+0x190] ;  /* 0x0001900001107983 */ /* 0x000f280000300800 */
[----:B------:R-:W4:Y:S04]  /*a0b0*/  LDL.LU R17, [R1+0x194] ;  /* 0x0001940001117983 */ /* 0x000f280000300800 */
[----:B------:R-:W2:Y:S04]  /*a0c0*/  LDL.LU R18, [R1+0x198] ;  /* 0x0001980001127983 */ /* 0x000ea80000300800 */
[----:B------:R-:W2:Y:S04]  /*a0d0*/  LDL.LU R19, [R1+0x19c] ;  /* 0x00019c0001137983 */ /* 0x000ea80000300800 */
[----:B--2---:R-:W-:Y:S04]  /*a0e0*/  STL.64 [R1+0xab0], R18 ;  /* 0x000ab01201007387 */ /* 0x004fe80000100a00 */
[----:B----4-:R1:W-:Y:S04]  /*a0f0*/  STL.64 [R1+0xaa8], R16 ;  /* 0x000aa81001007387 */ /* 0x0103e80000100a00 */
[----:B-1----:R-:W2:Y:S04]  /*a100*/  LDL.LU R16, [R1+0x1a0] ;  /* 0x0001a00001107983 */ /* 0x002ea80000300800 */
[----:B------:R-:W2:Y:S04]  /*a110*/  LDL.LU R17, [R1+0x1a4] ;  /* 0x0001a40001117983 */ /* 0x000ea80000300800 */
[----:B------:R-:W4:Y:S04]  /*a120*/  LDL.LU R18, [R1+0x1a8] ;  /* 0x0001a80001127983 */ /* 0x000f280000300800 */
[----:B------:R-:W4:Y:S01]  /*a130*/  LDL.LU R19, [R1+0x1ac] ;  /* 0x0001ac0001137983 */ /* 0x000f220000300800 */
[----:B------:R-:W-:-:S02]  /*a140*/  IMAD.MOV.U32 R7, RZ, RZ, R13 ;  /* 0x000000ffff077224 */ /* 0x000fc400078e000d */
[----:B------:R-:W-:Y:S01]  /*a150*/  HMMA.1688.F32.TF32 R12, R20, R14, R8 ;  /* 0x0000000e140c723c */ /* 0x000fe20000081008 */
[----:B----4-:R-:W-:Y:S04]  /*a160*/  STL.64 [R1+0xac0], R18 ;  /* 0x000ac01201007387 */ /* 0x010fe80000100a00 */
[----:B--2---:R1:W-:Y:S04]  /*a170*/  STL.64 [R1+0xab8], R16 ;  /* 0x000ab81001007387 */ /* 0x0043e80000100a00 */
[----:B-1----:R-:W2:Y:S04]  /*a180*/  LDL.LU R16, [R1+0x1b0] ;  /* 0x0001b00001107983 */ /* 0x002ea80000300800 */
[----:B------:R-:W2:Y:S04]  /*a190*/  LDL.LU R17, [R1+0x1b4] ;  /* 0x0001b40001117983 */ /* 0x000ea80000300800 */
[----:B------:R-:W2:Y:S04]  /*a1a0*/  LDL.LU R18, [R1+0x1b8] ;  /* 0x0001b80001127983 */ /* 0x000ea80000300800 */
[----:B------:R-:W2:Y:S04]  /*a1b0*/  LDL.LU R19, [R1+0x1bc] ;  /* 0x0001bc0001137983 */ /* 0x000ea80000300800 */
[----:B------:R-:W4:Y:S01]  /*a1c0*/  LDL.LU.64 R10, [R1+0xb78] ;  /* 0x000b7800010a7983 */ /* 0x000f220000300a00 */
[----:B------:R-:W-:-:S03]  /*a1d0*/  IMAD.MOV.U32 R29, RZ, RZ, R12 ;  /* 0x000000ffff1d7224 */ /* 0x000fc600078e000c */
[----:B------:R-:W-:Y:S04]  /*a1e0*/  STL [R1+0xf4], R13 ;  /* 0x0000f40d01007387 */ /* 0x000fe80000100800 */
[----:B------:R1:W-:Y:S04]  /*a1f0*/  STL.64 [R1+0xf8], R14 ;  /* 0x0000f80e01007387 */ /* 0x0003e80000100a00 */
[----:B-1----:R-:W2:Y:S04]  /*a200*/  LDL.LU.64 R14, [R1+0xb70] ;  /* 0x000b7000010e7983 */ /* 0x002ea80000300a00 */
[----:B------:R-:W2:Y:S04]  /*a210*/  LDL.LU R12, [R1+0xb68] ;  /* 0x000b6800010c7983 */ /* 0x000ea80000300800 */
[----:B------:R-:W2:Y:S01]  /*a220*/  LDL R13, [R1+0x1ec] ;  /* 0x0001ec00010d7983 */ /* 0x000ea20000100800 */
[C---:B----4-:R-:W-:Y:S03]  /*a230*/  HMMA.1688.F32.TF32 R8, R20.reuse, R10, R24 ;  /* 0x0000000a1408723c */ /* 0x050fe60000081018 */
[----:B------:R-:W4:Y:S04]  /*a240*/  LDL.LU.64 R26, [R1+0xb60] ;  /* 0x000b6000011a7983 */ /* 0x000f280000300a00 */
[----:B------:R-:W4:Y:S11]  /*a250*/  LDL.LU.64 R24, [R1+0xb58] ;  /* 0x000b580001187983 */ /* 0x000f360000300a00 */
[----:B------:R-:W-:Y:S05]  /*a260*/  @!UPT UIADD3 URZ, URZ, URZ, URZ ;  /* 0x0000003f3f3ff290 */ /* 0x000fea000fffe03f */
[----:B------:R-:W-:Y:S04]  /*a270*/  STL.64 [R1+0xe0], R8 ;  /* 0x0000e00801007387 */ /* 0x000fe80000100a00 */
[----:B------:R1:W-:Y:S04]  /*a280*/  STL.64 [R1+0xe8], R10 ;  /* 0x0000e80a01007387 */ /* 0x0003e80000100a00 */
[----:B-1----:R-:W4:Y:S04]  /*a290*/  LDL.LU.64 R10, [R1+0xb50] ;  /* 0x000b5000010a7983 */ /* 0x002f280000300a00 */
        /* <DEDUP_REMOVED lines=8> */
[----:B------:R1:W-:Y:S04]  /*a320*/  STL.64 [R1+0xad0], R10 ;  /* 0x000ad00a01007387 */ /* 0x0003e80000100a00 */
[----:B--2---:R-:W-:Y:S04]  /*a330*/  STL.64 [R1+0xac8], R8 ;  /* 0x000ac80801007387 */ /* 0x004fe80000100a00 */
[----:B-1----:R-:W2:Y:S01]  /*a340*/  LDL.LU.64 R10, [R1+0x18] ;  /* 0x00001800010a7983 */ /* 0x002ea20000300a00 */
[C---:B----4-:R-:W-:Y:S11]  /*a350*/  HMMA.1688.F32.TF32 R24, R20.reuse, R14, R24 ;  /* 0x0000000e1418723c */ /* 0x050ff60000081018 */
[----:B------:R-:W-:Y:S11]  /*a360*/  @!UPT UIADD3 URZ, URZ, URZ, URZ ;  /* 0x0000003f3f3ff290 */ /* 0x000ff6000fffe03f */
[----:B------:R-:W-:Y:S01]  /*a370*/  @!UPT UIADD3 URZ, URZ, URZ, URZ ;  /* 0x0000003f3f3ff290 */ /* 0x000fe2000fffe03f */
[----:B------:R-:W-:Y:S04]  /*a380*/  STL.64 [R1+0x110], R24 ;  /* 0x0001101801007387 */ /* 0x000fe80000100a00 */
[----:B------:R1:W-:Y:S04]  /*a390*/  STL.64 [R1+0x118], R26 ;  /* 0x0001181a01007387 */ /* 0x0003e80000100a00 */
[----:B-1----:R-:W3:Y:S02]  /*a3a0*/  LDL.LU.64 R26, [R1+0xb30] ;  /* 0x000b3000011a7983 */ /* 0x002ee40000300a00 */
[C---:B---3--:R-:W-:Y:S02]  /*a3b0*/  HMMA.1688.F32.TF32 R24, R20.reuse, R26, R4 ;  /* 0x0000001a1418723c */ /* 0x048fe40000081004 */
[----:B------:R-:W3:Y:S04]  /*a3c0*/  LDL.LU.64 R6, [R1+0xb28] ;  /* 0x000b280001067983 */ /* 0x000ee80000300a00 */
[----:B------:R-:W3:Y:S11]  /*a3d0*/  LDL.LU.64 R4, [R1+0xb20] ;  /* 0x000b200001047983 */ /* 0x000ef60000300a00 */
[----:B------:R-:W-:Y:S06]  /*a3e0*/  @!UPT UIADD3 URZ, URZ, URZ, URZ ;  /* 0x0000003f3f3ff290 */ /* 0x000fec000fffe03f */
        /* <DEDUP_REMOVED lines=11> */
[----:B------:R-:W3:Y:S11]  /*a4a0*/  LDL.LU.64 R6, [R1+0xaf8] ;  /* 0x000af80001067983 */ /* 0x000ef60000300a00 */
[----:B------:R-:W-:Y:S10]  /*a4b0*/  @!UPT UIADD3 URZ, URZ, URZ, URZ ;  /* 0x0000003f3f3ff290 */ /* 0x000ff4000fffe03f */
[----:B------:R-:W-:Y:S04]  /*a4c0*/  STL.64 [R1+0x310], R24 ;  /* 0x0003101801007387 */ /* 0x000fe80000100a00 */
[----:B------:R1:W-:Y:S04]  /*a4d0*/  STL.64 [R1+0x318], R26 ;  /* 0x0003181a01007387 */ /* 0x0003e80000100a00 */
[----:B-1----:R-:W3:Y:S04]  /*a4e0*/  LDL.LU.64 R26, [R1+0xaf0] ;  /* 0x000af000011a7983 */ /* 0x002ee80000300a00 */
[----:B------:R-:W3:Y:S02]  /*a4f0*/  LDL.LU.64 R24, [R1+0xae8] ;  /* 0x000ae80001187983 */ /* 0x000ee40000300a00 */
[----:B---3--:R-:W-:Y:S02]  /*a500*/  HMMA.1688.F32.TF32 R20, R20, R6, R24 ;  /* 0x000000061414723c */ /* 0x008fe40000081018 */
[----:B------:R-:W3:Y:S04]  /*a510*/  LDL.LU.64 R26, [R1+0xae0] ;  /* 0x000ae000011a7983 */ /* 0x000ee80000300a00 */
[----:B------:R-:W3:Y:S01]  /*a520*/  LDL.LU.64 R24, [R1+0xad8] ;  /* 0x000ad80001187983 */ /* 0x000ee20000300a00 */
[----:B--2---:R-:W-:-:S02]  /*a530*/  IMAD.MOV.U32 R5, RZ, RZ, R10 ;  /* 0x000000ffff057224 */ /* 0x004fc400078e000a */
[----:B------:R-:W-:Y:S11]  /*a540*/  IMAD.MOV.U32 R4, RZ, RZ, R11 ;  /* 0x000000ffff047224 */ /* 0x000ff600078e000b */
[----:B------:R-:W-:Y:S03]  /*a550*/  @!UPT UIADD3 URZ, URZ, URZ, URZ ;  /* 0x0000003f3f3ff290 */ /* 0x000fe6000fffe03f */
[----:B------:R-:W-:Y:S04]  /*a560*/  STL.64 [R1+0x2f0], R20 ;  /* 0x0002f01401007387 */ /* 0x000fe80000100a00 */
[----:B------:R1:W-:Y:S04]  /*a570*/  STL.64 [R1+0x2f8], R22 ;  /* 0x0002f81601007387 */ /* 0x0003e80000100a00 */
[----:B-1----:R-:W2:Y:S04]  /*a580*/  LDL.LU.64 R22, [R1+0x8] ;  /* 0x0000080001167983 */ /* 0x002ea80000300a00 */
[----:B------:R-:W-:Y:S01]  /*a590*/  STL.64 [R1+0xa68], R6 ;  /* 0x000a680601007387 */ /* 0x000fe20000100a00 */
[----:B---3--:R-:W-:Y:S03]  /*a5a0*/  HMMA.1688.F32.TF32 R16, R24, R10, R16 ;  /* 0x0000000a1810723c */ /* 0x008fe60000081010 */
[----:B------:R-:W3:Y:S04]  /*a5b0*/  LDL.LU.64 R10, [R1+0xad0] ;  /* 0x000ad000010a7983 */ /* 0x000ee80000300a00 */
[----:B------:R-:W4:Y:S11]  /*a5c0*/  LDL.LU.64 R8, [R1+0xac8] ;  /* 0x000ac80001087983 */ /* 0x000f360000300a00 */
[----:B------:R-:W-:Y:S05]  /*a5d0*/  @!UPT UIADD3 URZ, URZ, URZ, URZ ;  /* 0x0000003f3f3ff290 */ /* 0x000fea000fffe03f */
[----:B------:R-:W-:Y:S01]  /*a5e0*/  STL.64 [R1+0xb0], R16 ;  /* 0x0000b01001007387 */ /* 0x000fe20000100a00 */
[----:B------:R-:W-:-:S03]  /*a5f0*/  IMAD.MOV.U32 R28, RZ, RZ, R19 ;  /* 0x000000ffff1c7224 */ /* 0x000fc600078e0013 */
[----:B------:R1:W-:Y:S04]  /*a600*/  STL [R1+0xb8], R18 ;  /* 0x0000b81201007387 */ /* 0x0003e80000100800 */
[----:B-1----:R-:W2:Y:S04]  /*a610*/  LDL.LU.64 R18, [R1+0xac0] ;  /* 0x000ac00001127983 */ /* 0x002ea80000300a00 */
[----:B------:R-:W2:Y:S02]  /*a620*/  LDL.LU.64 R16, [R1+0xab8] ;  /* 0x000ab80001107983 */ /* 0x000ea40000300a00 */
[----:B--2---:R-:W-:Y:S11]  /*a630*/  HMMA.1688.F32.TF32 R16, R24, R22, R16 ;  /* 0x000000161810723c */ /* 0x004ff60000081010 */
[----:B------:R-:W-:Y:S11]  /*a640*/  @!UPT UIADD3 URZ, URZ, URZ, URZ ;  /* 0x0000003f3f3ff290 */ /* 0x000ff6000fffe03f */
[----:B------:R-:W-:Y:S01]  /*a650*/  @!UPT UIADD3 URZ, URZ, URZ, URZ ;  /* 0x0000003f3f3ff290 */ /* 0x000fe2000fffe03f */
[----:B------:R-:W-:Y:S04]  /*a660*/  STL.64 [R1+0xa0], R16 ;  /* 0x0000a01001007387 */ /* 0x000fe80000100a00 */
[----:B------:R1:W-:Y:S04]  /*a670*/  STL.64 [R1+0xa8], R18 ;  /* 0x0000a81201007387 */ /* 0x0003e80000100a00 */
[----:B-1----:R-:W2:Y:S04]  /*a680*/  LDL.LU.64 R18, [R1+0xab0] ;  /* 0x000ab00001127983 */ /* 0x002ea80000300a00 */
[----:B------:R-:W2:Y:S01]  /*a690*/  LDL.LU.64 R16, [R1+0xaa8] ;  /* 0x000aa80001107983 */ /* 0x000ea20000300a00 */
[----:B------:R-:W-:-:S02]  /*a6a0*/  IMAD.MOV.U32 R7, RZ, RZ, R22 ;  /* 0x000000ffff077224 */ /* 0x000fc400078e0016 */
[----:B------:R-:W-:Y:S01]  /*a6b0*/  IMAD.MOV.U32 R6, RZ, RZ, R23 ;  /* 0x000000ffff067224 */ /* 0x000fe200078e0017 */
[----:B---3--:R1:W-:Y:S04]  /*a6c0*/  STL.64 [R1+0xa20], R10 ;  /* 0x000a200a01007387 */ /* 0x0083e80000100a00 */
[----:B----4-:R-:W-:Y:S01]  /*a6d0*/  STL.64 [R1+0xa18], R8 ;  /* 0x000a180801007387 */ /* 0x010fe20000100a00 */
[----:B--2---:R-:W-:Y:S07]  /*a6e0*/  HMMA.1688.F32.TF32 R16, R24, R10, R16 ;  /* 0x0000000a1810723c */ /* 0x004fee0000081010 */
[----:B-1----:R-:W-:-:S02]  /*a6f0*/  IMAD.MOV.U32 R10, RZ, RZ, R7 ;  /* 0x000000ffff0a7224 */ /* 0x002fc400078e0007 */
[----:B------:R-:W-:Y:S11]  /*a700*/  IMAD.MOV.U32 R11, RZ, RZ, R6 ;  /* 0x000000ffff0b7224 */ /* 0x000ff600078e0006 */
[----:B------:R-:W-:Y:S03]  /*a710*/  @!UPT UIADD3 URZ, URZ, URZ, URZ ;  /* 0x0000003f3f3ff290 */ /* 0x000fe6000fffe03f */
[----:B------:R1:W-:Y:S04]  /*a720*/  STL.64 [R1+0xd0], R16 ;  /* 0x0000d01001007387 */ /* 0x0003e80000100a00 */
[----:B------:R2:W-:Y:S04]  /*a730*/  STL.64 [R1+0xd8], R18 ;  /* 0x0000d81201007387 */ /* 0x0005e80000100a00 */
[----:B------:R-:W-:Y:S04]  /*a740*/  STL.64 [R1+0xa38], R10 ;  /* 0x000a380a01007387 */ /* 0x000fe80000100a00 */
[----:B------:R-:W3:Y:S04]  /*a750*/  LDL.LU R20, [R1+0x1c0] ;  /* 0x0001c00001147983 */ /* 0x000ee80000300800 */
[----:B------:R-:W3:Y:S04]  /*a760*/  LDL.LU R21, [R1+0x1c4] ;  /* 0x0001c40001157983 */ /* 0x000ee80000300800 */
[----:B------:R-:W4:Y:S04]  /*a770*/  LDL.LU R22, [R1+0x1c8] ;  /* 0x0001c80001167983 */ /* 0x000f280000300800 */
[----:B------:R-:W4:Y:S04]  /*a780*/  LDL.LU R23, [R1+0x1cc] ;  /* 0x0001cc0001177983 */ /* 0x000f280000300800 */
[----:B-1----:R-:W3:Y:S04]  /*a790*/  LDL.LU R16, [R1+0x1d0] ;  /* 0x0001d00001107983 */ /* 0x002ee80000300800 */
[----:B------:R-:W3:Y:S04]  /*a7a0*/  LDL.LU R17, [R1+0x1d4] ;  /* 0x0001d40001117983 */ /* 0x000ee80000300800 */
[----:B--2---:R-:W2:Y:S04]  /*a7b0*/  LDL.LU R18, [R1+0x1d8] ;  /* 0x0001d80001127983 */ /* 0x004ea80000300800 */
[----:B------:R-:W2:Y:S04]  /*a7c0*/  LDL.LU R19, [R1+0x1dc] ;  /* 0x0001dc0001137983 */ /* 0x000ea80000300800 */
[----:B--2---:R-:W-:Y:S04]  /*a7d0*/  STL.64 [R1+0xaa0], R18 ;  /* 0x000aa01201007387 */ /* 0x004fe80000100a00 */
[----:B---3--:R1:W-:Y:S04]  /*a7e0*/  STL.64 [R1+0xa98], R16 ;  /* 0x000a981001007387 */ /* 0x0083e80000100a00 */
[----:B-1----:R-:W2:Y:S04]  /*a7f0*/  LDL.LU R16, [R1+0x180] ;  /* 0x0001800001107983 */ /* 0x002ea80000300800 */
[----:B------:R-:W2:Y:S04]  /*a800*/  LDL.LU R17, [R1+0x184] ;  /* 0x0001840001117983 */ /* 0x000ea80000300800 */
[----:B------:R-:W2:Y:S04]  /*a810*/  LDL.LU R18, [R1+0x188] ;  /* 0x0001880001127983 */ /* 0x000ea80000300800 */
[----:B------:R-:W2:Y:S04]  /*a820*/  LDL.LU R19, [R1+0x18c] ;  /* 0x00018c0001137983 */ /* 0x000ea80000300800 */
[----:B----4-:R1:W-:Y:S04]  /*a830*/  STL.64 [R1+0xa90], R22 ;  /* 0x000a901601007387 */ /* 0x0103e80000100a00 */
[----:B------:R-:W-:Y:S04]  /*a840*/  STL.64 [R1+0xa88], R20 ;  /* 0x000a881401007387 */ /* 0x000fe80000100a00 */
[----:B-1----:R-:W3:Y:S04]  /*a850*/  LDL.LU.64 R22, [R1+0x78] ;  /* 0x0000780001167983 */ /* 0x002ee80000300a00 */
[----:B------:R-:W4:Y:S01]  /*a860*/  LDL.LU.64 R6, [R1+0x38] ;  /* 0x0000380001067983 */ /* 0x000f220000300a00 */
[----:B------:R-:W-:-:S02]  /*a870*/  IMAD.MOV.U32 R10, RZ, RZ, R5 ;  /* 0x000000ffff0a7224 */ /* 0x000fc400078e0005 */
[----:B------:R-:W-:Y:S01]  /*a880*/  IMAD.MOV.U32 R11, RZ, RZ, R4 ;  /* 0x000000ffff0b7224 */ /* 0x000fe200078e0004 */
[----:B----4-:R1:W-:Y:S04]  /*a890*/  STL.64 [R1+0xa80], R6 ;  /* 0x000a800601007387 */ /* 0x0103e80000100a00 */
[----:B-1----:R-:W4:Y:S04]  /*a8a0*/  LDL.LU.64 R6, [R1+0x68] ;  /* 0x0000680001067983 */ /* 0x002f280000300a00 */
[----:B------:R1:W-:Y:S04]  /*a8b0*/  STL.64 [R1+0xa60], R10 ;  /* 0x000a600a01007387 */ /* 0x0003e80000100a00 */
[----:B------:R-:W3:Y:S04]  /*a8c0*/  LDL.LU R8, [R1+0x40] ;  /* 0x0000400001087983 */ /* 0x000ee80000300800 */
[----:B------:R-:W3:Y:S04]  /*a8d0*/  LDL.LU R9, [R1+0x44] ;  /* 0x0000440001097983 */ /* 0x000ee80000300800 */
[----:B-1----:R-:W3:Y:S04]  /*a8e0*/  LDL.LU R10, [R1+0x48] ;  /* 0x00004800010a7983 */ /* 0x002ee80000300800 */
[----:B------:R-:W3:Y:S01]  /*a8f0*/  LDL.LU R11, [R1+0x4c] ;  /* 0x00004c00010b7983 */ /* 0x000ee20000300800 */
[----:B--2---:R-:W-:Y:S03]  /*a900*/  HMMA.1688.F32.TF32 R16, R24, R14, R16 ;  /* 0x0000000e1810723c */ /* 0x004fe60000081010 */
[----:B---3--:R-:W-:Y:S04]  /*a910*/  STL.64 [R1+0xa78], R10 ;  /* 0x000a780a01007387 */ /* 0x008fe80000100a00 */
[----:B------:R1:W-:Y:S04]  /*a920*/  STL.64 [R1+0xa70], R8 ;  /* 0x000a700801007387 */ /* 0x0003e80000100a00 */
[----:B-1----:R-:W2:Y:S04]  /*a930*/  LDL.LU R8, [R1+0x170] ;  /* 0x0001700001087983 */ /* 0x002ea80000300800 */
[----:B------:R-:W2:Y:S08]  /*a940*/  LDL.LU R9, [R1+0x174] ;  /* 0x0001740001097983 */ /* 0x000eb00000300800 */
[----:B------:R-:W-:Y:S04]  /*a950*/  STL.64 [R1+0xc0], R16 ;  /* 0x0000c01001007387 */ /* 0x000fe80000100a00 */
[----:B------:R1:W-:Y:S01]  /*a960*/  STL.64 [R1+0xc8], R18 ;  /* 0x0000c81201007387 */ /* 0x0003e20000100a00 */
[----:B------:R-:W-:-:S03]  /*a970*/  IMAD.MOV.U32 R10, RZ, RZ, R12 ;  /* 0x000000ffff0a7224 */ /* 0x000fc600078e000c */
[----:B-1----:R-:W3:Y:S04]  /*a980*/  LDL.LU.64 R18, [R1+0xaa0] ;  /* 0x000aa00001127983 */ /* 0x002ee80000300a00 */
[----:B------:R-:W3:Y:S04]  /*a990*/  LDL.LU.64 R16, [R1+0xa98] ;  /* 0x000a980001107983 */ /* 0x000ee80000300a00 */
[----:B------:R-:W-:Y:S04]  /*a9a0*/  STL.64 [R1+0xa10], R14 ;  /* 0x000a100e01007387 */ /* 0x000fe80000100a00 */
[----:B------:R1:W-:Y:S04]  /*a9b0*/  STL [R1+0xa08], R13 ;  /* 0x000a080d01007387 */ /* 0x0003e80000100800 */
[----:B------:R-:W2:Y:S04]  /*a9c0*/  LDL.LU R12, [R1+0x1f0] ;  /* 0x0001f000010c7983 */ /* 0x000ea80000300800 */
[----:B-1----:R-:W2:Y:S04]  /*a9d0*/  LDL.LU R13, [R1+0x1f4] ;  /* 0x0001f400010d7983 */ /* 0x002ea80000300800 */
[----:B------:R-:W2:Y:S04]  /*a9e0*/  LDL.LU R14, [R1+0x1f8] ;  /* 0x0001f800010e7983 */ /* 0x000ea80000300800 */
[----:B------:R-:W2:Y:S04]  /*a9f0*/  LDL.LU R15, [R1+0x1fc] ;  /* 0x0001fc00010f7983 */ /* 0x000ea80000300800 */
[----:B--2---:R-:W-:Y:S04]  /*aa00*/  STL.64 [R1+0xa30], R14 ;  /* 0x000a300e01007387 */ /* 0x004fe80000100a00 */
[----:B------:R1:W-:Y:S04]  /*aa10*/  STL.64 [R1+0xa28], R12 ;  /* 0x000a280c01007387 */ /* 0x0003e80000100a00 */
[----:B-1----:R-:W2:Y:S04]  /*aa20*/  LDL.LU R12, [R1+0x200] ;  /* 0x00020000010c7983 */ /* 0x002ea80000300800 */
[----:B------:R-:W2:Y:S04]  /*aa30*/  LDL.LU R13, [R1+0x204] ;  /* 0x00020400010d7983 */ /* 0x000ea80000300800 */
[----:B------:R-:W2:Y:S04]  /*aa40*/  LDL.LU R14, [R1+0x208] ;  /* 0x00020800010e7983 */ /* 0x000ea80000300800 */
[----:B------:R-:W2:Y:S01]  /*aa50*/  LDL.LU R15, [R1+0x20c] ;  /* 0x00020c00010f7983 */ /* 0x000ea20000300800 */
[----:B---3--:R-:W-:Y:S03]  /*aa60*/  HMMA.1688.F32.TF32 R16, R24, R22, R16 ;  /* 0x000000161810723c */ /* 0x008fe60000081010 */
[----:B--2---:R-:W-:Y:S04]  /*aa70*/  STL.64 [R1+0xa48], R14 ;  /* 0x000a480e01007387 */ /* 0x004fe80000100a00 */
[----:B------:R1:W-:Y:S04]  /*aa80*/  STL.64 [R1+0xa40], R12 ;  /* 0x000a400c01007387 */ /* 0x0003e80000100a00 */
[----:B-1----:R-:W2:Y:S04]  /*aa90*/  LDL.LU R12, [R1+0x210] ;  /* 0x00021000010c7983 */ /* 0x002ea80000300800 */
[----:B------:R-:W2:Y:S04]  /*aaa0*/  LDL.LU R13, [R1+0x214] ;  /* 0x00021400010d7983 */ /* 0x000ea80000300800 */
[----:B------:R-:W2:Y:S04]  /*aab0*/  LDL.LU R14, [R1+0x218] ;  /* 0x00021800010e7983 */ /* 0x000ea80000300800 */
[----:B------:R-:W2:Y:S04]  /*aac0*/  LDL.LU R15, [R1+0x21c] ;  /* 0x00021c00010f7983 */ /* 0x000ea80000300800 */
[----:B------:R1:W-:Y:S04]  /*aad0*/  STL.64 [R1+0x1b0], R16 ;  /* 0x0001b01001007387 */ /* 0x0003e80000100a00 */
[----:B------:R-:W-:Y:S01]  /*aae0*/  STL.64 [R1+0x1b8], R18 ;  /* 0x0001b81201007387 */ /* 0x000fe20000100a00 */
[----:B-1----:R-:W-:-:S02]  /*aaf0*/  IMAD.MOV.U32 R17, RZ, RZ, R22 ;  /* 0x000000ffff117224 */ /* 0x002fc400078e0016 */
[----:B------:R-:W-:Y:S02]  /*ab00*/  IMAD.MOV.U32 R16, RZ, RZ, R23 ;  /* 0x000000ffff107224 */ /* 0x000fe400078e0017 */
[----:B------:R-:W4:Y:S04]  /*ab10*/  LDL.LU.64 R22, [R1+0xa90] ;  /* 0x000a900001167983 */ /* 0x000f280000300a00 */
[----:B------:R-:W4:Y:S01]  /*ab20*/  LDL.LU.64 R20, [R1+0xa88] ;  /* 0x000a880001147983 */ /* 0x000f220000300a00 */
[----:B------:R-:W-:-:S03]  /*ab30*/  IMAD.MOV.U32 R11, RZ, RZ, R0 ;  /* 0x000000ffff0b7224 */ /* 0x000fc600078e0000 */
[----:B------:R-:W3:Y:S01]  /*ab40*/  LDL R0, [R1+0x4e8] ;  /* 0x0004e80001007983 */ /* 0x000ee20000100800 */
[C---:B----4-:R-:W-:Y:S11]  /*ab50*/  HMMA.1688.F32.TF32 R20, R24.reuse, R6, R20 ;  /* 0x000000061814723c */ /* 0x050ff60000081014 */
[----:B------:R-:W-:Y:S11]  /*ab60*/  @!UPT UIADD3 URZ, URZ, URZ, URZ ;  /* 0x0000003f3f3ff290 */ /* 0x000ff6000fffe03f */
[----:B------:R-:W-:Y:S01]  /*ab70*/  @!UPT UIADD3 URZ, URZ, URZ, URZ ;  /* 0x0000003f3f3ff290 */ /* 0x000fe2000fffe03f */
[----:B------:R1:W-:Y:S04]  /*ab80*/  STL.64 [R1+0x270], R20 ;  /* 0x0002701401007387 */ /* 0x0003e80000100a00 */
[----:B------:R-:W-:Y:S01]  /*ab90*/  STL.64 [R1+0x278], R22 ;  /* 0x0002781601007387 */ /* 0x000fe20000100a00 */
[----:B-1----:R-:W-:Y:S02]  /*aba0*/  IMAD.MOV.U32 R21, RZ, RZ, R6 ;  /* 0x000000ffff157224 */ /* 0x002fe400078e0006 */
[----:B------:R-:W-:Y:S02]  /*abb0*/  IMAD.MOV.U32 R20, RZ, RZ, R7 ;  /* 0x000000ffff147224 */ /* 0x000fe400078e0007 */
[----:B------:R-:W4:Y:S02]  /*abc0*/  LDL.LU.64 R6, [R1+0xa80] ;  /* 0x000a800001067983 */ /* 0x000f240000300a00 */
[----:B----4-:R-:W-:Y:S01]  /*abd0*/  HMMA.1688.F32.TF32 R8, R24, R6, R8 ;  /* 0x000000061808723c */ /* 0x010fe20000081008 */
[----:B------:R-:W-:-:S02]  /*abe0*/  IMAD.MOV.U32 R19, RZ, RZ, R6 ;  /* 0x000000ffff137224 */ /* 0x000fc400078e0006 */
[----:B------:R-:W-:Y:S11]  /*abf0*/  IMAD.MOV.U32 R18, RZ, RZ, R7 ;  /* 0x000000ffff127224 */ /* 0x000ff600078e0007 */
[----:B------:R-:W-:Y:S09]  /*ac00*/  @!UPT UIADD3 URZ, URZ, URZ, URZ ;  /* 0x0000003f3f3ff290 */ /* 0x000ff2000fffe03f */
[----:B------:R-:W-:Y:S04]  /*ac10*/  STL.64 [R1+0x2b0], R8 ;  /* 0x0002b00801007387 */ /* 0x000fe80000100a00 */
[----:B------:R1:W-:Y:S04]  /*ac20*/  STL.64 [R1+0x2b8], R10 ;  /* 0x0002b80a01007387 */ /* 0x0003e80000100a00 */
[----:B-1----:R-:W4:Y:S04]  /*ac30*/  LDL.LU.64 R10, [R1+0xa78] ;  /* 0x000a7800010a7983 */ /* 0x002f280000300a00 */
[----:B------:R-:W4:Y:S04]  /*ac40*/  LDL.LU.64 R8, [R1+0xa70] ;  /* 0x000a700001087983 */ /* 0x000f280000300a00 */
[----:B------:R-:W4:Y:S02]  /*ac50*/  LDL.LU.64 R6, [R1+0xa68] ;  /* 0x000a680001067983 */ /* 0x000f240000300a00 */
[----:B----4-:R-:W-:Y:S02]  /*ac60*/  HMMA.1688.F32.TF32 R24, R24, R6, R8 ;  /* 0x000000061818723c */ /* 0x010fe40000081008 */
[----:B------:R-:W2:Y:S01]  /*ac70*/  LDL.LU.64 R10, [R1+0xa60] ;  /* 0x000a6000010a7983 */ /* 0x000ea20000300a00 */
[----:B------:R-:W-:-:S02]  /*ac80*/  IMAD.MOV.U32 R23, RZ, RZ, R6 ;  /* 0x000000ffff177224 */ /* 0x000fc400078e0006 */
[----:B------:R-:W-:Y:S11]  /*ac90*/  IMAD.MOV.U32 R22, RZ, RZ, R7 ;  /* 0x000000ffff167224 */ /* 0x000ff600078e0007 */
[----:B------:R-:W-:Y:S07]  /*aca0*/  @!UPT UIADD3 URZ, URZ, URZ, URZ ;  /* 0x0000003f3f3ff290 */ /* 0x000fee000fffe03f */
[----:B------:R1:W-:Y:S04]  /*acb0*/  STL.64 [R1+0x2a0], R24 ;  /* 0x0002a01801007387 */ /* 0x0003e80000100a00 */
[----:B------:R4:W-:Y:S04]  /*acc0*/  STL.64 [R1+0x2a8], R26 ;  /* 0x0002a81a01007387 */ /* 0x0009e80000100a00 */
[----:B------:R-:W2:Y:S04]  /*acd0*/  LDL.LU.64 R6, [R1+0xa58] ;  /* 0x000a580001067983 */ /* 0x000ea80000300a00 */
[----:B------:R-:W2:Y:S04]  /*ace0*/  LDL.LU.64 R4, [R1+0xa50] ;  /* 0x000a500001047983 */ /* 0x000ea80000300a00 */
[----:B-1----:R-:W3:Y:S04]  /*acf0*/  LDL.LU R24, [R1+0x220] ;  /* 0x0002200001187983 */ /* 0x002ee80000300800 */
[----:B------:R-:W3:Y:S04]  /*ad00*/  LDL.LU R25, [R1+0x224] ;  /* 0x0002240001197983 */ /* 0x000ee80000300800 */
[----:B----4-:R-:W3:Y:S04]  /*ad10*/  LDL.LU R26, [R1+0x228] ;  /* 0x00022800011a7983 */ /* 0x010ee80000300800 */
[----:B------:R-:W3:Y:S01]  /*ad20*/  LDL.LU R27, [R1+0x22c] ;  /* 0x00022c00011b7983 */ /* 0x000ee20000300800 */
[C---:B--2---:R-:W-:Y:S03]  /*ad30*/  HMMA.1688.F32.TF32 R8, R4.reuse, R10, R12 ;  /* 0x0000000a0408723c */ /* 0x044fe6000008100c */
[----:B------:R-:W2:Y:S04]  /*ad40*/  LDL.LU.64 R14, [R1+0xa48] ;  /* 0x000a4800010e7983 */ /* 0x000ea80000300a00 */
[----:B------:R-:W2:Y:S11]  /*ad50*/  LDL.LU.64 R12, [R1+0xa40] ;  /* 0x000a4000010c7983 */ /* 0x000eb60000300a00 */
[----:B------:R-:W-:Y:S05]  /*ad60*/  @!UPT UIADD3 URZ, URZ, URZ, URZ ;  /* 0x0000003f3f3ff290 */ /* 0x000fea000fffe03f */
[----:B------:R-:W-:Y:S04]  /*ad70*/  STL.64 [R1+0x10], R8 ;  /* 0x0000100801007387 */ /* 0x000fe80000100a00 */
[----:B------:R1:W-:Y:S04]  /*ad80*/  STL.64 [R1+0x18], R10 ;  /* 0x0000180a01007387 */ /* 0x0003e80000100a00 */
[----:B-1----:R-:W2:Y:S02]  /*ad90*/  LDL.LU.64 R10, [R1+0xa38] ;  /* 0x000a3800010a7983 */ /* 0x002ea40000300a00 */
[C---:B--2---:R-:W-:Y:S02]  /*ada0*/  HMMA.1688.F32.TF32 R8, R4.reuse, R10, R12 ;  /* 0x0000000a0408723c */ /* 0x044fe4000008100c */
[----:B------:R-:W2:Y:S04]  /*adb0*/  LDL.LU.64 R14, [R1+0xa30] ;  /* 0x000a3000010e7983 */ /* 0x000ea80000300a00 */
[----:B------:R-:W2:Y:S11]  /*adc0*/  LDL.LU.64 R12, [R1+0xa28] ;  /* 0x000a2800010c7983 */ /* 0x000eb60000300a00 */
[----:B------:R-:W-:Y:S06]  /*add0*/  @!UPT UIADD3 URZ, URZ, URZ, URZ ;  /* 0x0000003f3f3ff290 */ /* 0x000fec000fffe03f */
[----:B------:R-:W-:Y:S04]  /*ade0*/  STL.64 [R1], R8 ;  /* 0x0000000801007387 */ /* 0x000fe80000100a00 */
[----:B------:R1:W-:Y:S04]  /*adf0*/  STL.64 [R1+0x8], R10 ;  /* 0x0000080a01007387 */ /* 0x0003e80000100a00 */
[----:B-1----:R-:W2:Y:S04]  /*ae00*/  LDL.LU.64 R10, [R1+0xa20] ;  /* 0x000a2000010a7983 */ /* 0x002ea80000300a00 */
[----:B------:R-:W4:Y:S01]  /*ae10*/  LDL.LU.64 R8, [R1+0xa18] ;  /* 0x000a180001087983 */ /* 0x000f220000300a00 */
[----:B--2---:R-:W-:Y:S11]  /*ae20*/  HMMA.1688.F32.TF32 R12, R4, R10, R12 ;  /* 0x0000000a040c723c */ /* 0x004ff6000008100c */
[----:B------:R-:W-:Y:S11]  /*ae30*/  @!UPT UIADD3 URZ, URZ, URZ, URZ ;  /* 0x0000003f3f3ff290 */ /* 0x000ff6000fffe03f */
[----:B------:R-:W-:Y:S01]  /*ae40*/  @!UPT UIADD3 URZ, URZ, URZ, URZ ;  /* 0x0000003f3f3ff290 */ /* 0x000fe2000fffe03f */
[----:B------:R-:W-:Y:S04]  /*ae50*/  STL.64 [R1+0x90], R12 ;  /* 0x0000900c01007387 */ /* 0x000fe80000100a00 */
[----:B------:R1:W-:Y:S04]  /*ae60*/  STL.64 [R1+0x98], R14 ;  /* 0x0000980e01007387 */ /* 0x0003e80000100a00 */
[----:B------:R-:W-:Y:S04]  /*ae70*/  LDS R12, [R3+0x22000] ;  /* 0x02200000030c7984 */ /* 0x000fe80000000800 */
[----:B-1----:R-:W3:Y:S04]  /*ae80*/  LDL.LU.64 R14, [R1+0xa10] ;  /* 0x000a1000010e7983 */ /* 0x002ee80000300a00 */
[----:B------:R-:W2:Y:S04]  /*ae90*/  LDL.LU R13, [R1+0xa08] ;  /* 0x000a0800010d7983 */ /* 0x000ea80000300800 */
[----:B------:R-:W-:Y:S04]  /*aea0*/  STL.64 [R1+0x9f8], R6 ;  /* 0x0009f80601007387 */ /* 0x000fe80000100a00 */
[----:B------:R-:W-:Y:S01]  /*aeb0*/  STL.64 [R1+0x9f0], R4 ;  /* 0x0009f00401007387 */ /* 0x000fe20000100a00 */
[----:B------:R-:W-:-:S02]  /*aec0*/  IMAD.MOV.U32 R10, RZ, RZ, R21 ;  /* 0x000000ffff0a7224 */ /* 0x000fc400078e0015 */
[----:B------:R-:W-:Y:S01]  /*aed0*/  IMAD.MOV.U32 R11, RZ, RZ, R20 ;  /* 0x000000ffff0b7224 */ /* 0x000fe200078e0014 */
[----:B------:R-:W-:Y:S04]  /*aee0*/  LDS R21, [R2+0x22100] ;  /* 0x0221000002157984 */ /* 0x000fe80000000800 */
[----:B------:R-:W-:Y:S01]  /*aef0*/  LDS R20, [R3+0x22100] ;  /* 0x0221000003147984 */ /* 0x000fe20000000800 */
[----:B---3--:R-:W-:Y:S03]  /*af00*/  HMMA.1688.F32.TF32 R24, R4, R14, R24 ;  /* 0x0000000e0418723c */ /* 0x008fe60000081018 */
[----:B------:R-:W-:Y:S04]  /*af10*/  LDS R14, [R3+0x22800] ;  /* 0x02280000030e7984 */ /* 0x000fe80000000800 */
[----:B------:R-:W1:Y:S01]  /*af20*/  LDS R15, [R2+0x22800] ;  /* 0x02280000020f7984 */ /* 0x000e620000000800 */
[----:B--2---:R-:W-:-:S03]  /*af30*/  IMAD R0, R13, 0x10000, R0 ;  /* 0x000100000d007824 */ /* 0x004fc600078e0200 */
[----:B------:R-:W2:Y:S04]  /*af40*/  LDS R13, [R2+0x22000] ;  /* 0x02200000020d7984 */ /* 0x000ea80000000800 */
[----:B------:R-:W-:Y:S08]  /*af50*/  LDSM.16.M88.4 R4, [R0] ;  /* 0x000000000004783b */ /* 0x000ff00000000200 */
[----:B------:R-:W-:Y:S04]  /*af60*/  STL.64 [R1+0x80], R24 ;  /* 0x0000801801007387 */ /* 0x000fe80000100a00 */
[----:B------:R-:W-:Y:S04]  /*af70*/  STL.64 [R1+0x88], R26 ;  /* 0x0000881a01007387 */ /* 0x000fe80000100a00 */
[----:B------:R-:W-:Y:S04]  /*af80*/  LDS R26, [R3+0x22880] ;  /* 0x02288000031a7984 */ /* 0x000fe80000000800 */
[----:B------:R-:W3:Y:S04]  /*af90*/  LDS R27, [R2+0x22880] ;  /* 0x02288000021b7984 */ /* 0x000ee80000000800 */
[----:B------:R-:W-:Y:S04]  /*afa0*/  LDS R24, [R3+0x22080] ;  /* 0x0220800003187984 */ /* 0x000fe80000000800 */
[----:B------:R-:W4:Y:S04]  /*afb0*/  LDS R25, [R2+0x22080] ;  /* 0x0220800002197984 */ /* 0x000f280000000800 */
[----:B-1----:R1:W-:Y:S02]  /*afc0*/  STL.64 [R1+0x9c0], R14 ;  /* 0x0009c00e01007387 */ /* 0x0023e40000100a00 */
[----:B-1----:R-:W-:-:S02]  /*afd0*/  IMAD.MOV.U32 R14, RZ, RZ, R23 ;  /* 0x000000ffff0e7224 */ /* 0x002fc400078e0017 */
[----:B------:R-:W-:Y:S01]  /*afe0*/  IMAD.MOV.U32 R15, RZ, RZ, R22 ;  /* 0x000000ffff0f7224 */ /* 0x000fe200078e0016 */
[----:B------:R-:W-:Y:S04]  /*aff0*/  LDS R23, [R2+0x22900] ;  /* 0x0229000002177984 */ /* 0x000fe80000000800 */
[----:B------:R-:W1:Y:S04]  /*b000*/  LDS R22, [R3+0x22900] ;  /* 0x0229000003167984 */ /* 0x000e680000000800 */
[----:B--2---:R-:W-:Y:S04]  /*b010*/  STL.64 [R1+0x9b8], R12 ;  /* 0x0009b80c01007387 */ /* 0x004fe80000100a00 */
[----:B------:R2:W-:Y:S04]  /*b020*/  STL.64 [R1+0x9d0], R14 ;  /* 0x0009d00e01007387 */ /* 0x0005e80000100a00 */
[----:B---3--:R3:W-:Y:S04]  /*b030*/  STL.64 [R1+0x9b0], R26 ;  /* 0x0009b01a01007387 */ /* 0x0087e80000100a00 */
[----:B----4-:R4:W-:Y:S01]  /*b040*/  STL.64 [R1+0x9a8], R24 ;  /* 0x0009a81801007387 */ /* 0x0109e20000100a00 */
[----:B--2---:R-:W-:-:S02]  /*b050*/  IMAD.MOV.U32 R14, RZ, RZ, R19 ;  /* 0x000000ffff0e7224 */ /* 0x004fc400078e0013 */
[----:B------:R-:W-:Y:S01]  /*b060*/  IMAD.MOV.U32 R15, RZ, RZ, R18 ;  /* 0x000000ffff0f7224 */ /* 0x000fe200078e0012 */
[----:B------:R-:W-:Y:S01]  /*b070*/  LDS R19, [R2+0x22980] ;  /* 0x0229800002137984 */ /* 0x000fe20000000800 */
[----:B---3--:R-:W-:Y:S02]  /*b080*/  IMAD.MOV.U32 R26, RZ, RZ, R8 ;  /* 0x000000ffff1a7224 */ /* 0x008fe400078e0008 */
[----:B------:R-:W-:Y:S01]  /*b090*/  IMAD.MOV.U32 R27, RZ, RZ, R9 ;  /* 0x000000ffff1b7224 */ /* 0x000fe200078e0009 */
[----:B------:R-:W2:Y:S04]  /*b0a0*/  LDS R18, [R3+0x22980] ;  /* 0x0229800003127984 */ /* 0x000ea80000000800 */
[----:B----4-:R-:W3:Y:S04]  /*b0b0*/  LDL.LU R24, [R1+0x280] ;  /* 0x0002800001187983 */ /* 0x010ee80000300800 */
[----:B------:R-:W3:Y:S04]  /*b0c0*/  LDL.LU R25, [R1+0x284] ;  /* 0x0002840001197983 */ /* 0x000ee80000300800 */
[----:B------:R-:W4:Y:S04]  /*b0d0*/  LDL.LU R8, [R1+0xa04] ;  /* 0x000a040001087983 */ /* 0x000f280000300800 */
[----:B------:R-:W3:Y:S04]  /*b0e0*/  LDL.LU R9, [R1+0xa00] ;  /* 0x000a000001097983 */ /* 0x000ee80000300800 */
[----:B-1----:R1:W-:Y:S02]  /*b0f0*/  STL.64 [R1+0x9a0], R22 ;  /* 0x0009a01601007387 */ /* 0x0023e40000100a00 */
[----:B-1----:R-:W-:-:S02]  /*b100*/  IMAD.MOV.U32 R22, RZ, RZ, R17 ;  /* 0x000000ffff167224 */ /* 0x002fc400078e0011 */
[----:B------:R-:W-:Y:S01]  /*b110*/  IMAD.MOV.U32 R23, RZ, RZ, R16 ;  /* 0x000000ffff177224 */ /* 0x000fe200078e0010 */
[----:B------:R-:W-:Y:S04]  /*b120*/  LDS R17, [R2+0x22180] ;  /* 0x0221800002117984 */ /* 0x000fe80000000800 */
[----:B------:R-:W1:Y:S04]  /*b130*/  LDS R16, [R3+0x22180] ;  /* 0x0221800003107984 */ /* 0x000e680000000800 */
[----:B------:R-:W-:Y:S04]  /*b140*/  STL.64 [R1+0x998], R20 ;  /* 0x0009981401007387 */ /* 0x000fe80000100a00 */
[----:B------:R2:W-:Y:S04]  /*b150*/  STL [R1+0x7f0], R3 ;  /* 0x0007f00301007387 */ /* 0x0005e80000100800 */
[----:B--2---:R-:W-:Y:S01]  /*b160*/  STL.64 [R1+0x990], R18 ;  /* 0x0009901201007387 */ /* 0x004fe20000100a00 */
[----:B------:R-:W-:-:S03]  /*b170*/  IMAD.MOV.U32 R3, RZ, RZ, R4 ;  /* 0x000000ffff037224 */ /* 0x000fc600078e0004 */
[----:B-1----:R1:W-:Y:S04]  /*b180*/  STL.64 [R1+0x988], R16 ;  /* 0x0009881001007387 */ /* 0x0023e80000100a00 */
[----:B-1----:R-:W2:Y:S04]  /*b190*/  LDL.LU R16, [R1+0x260] ;  /* 0x0002600001107983 */ /* 0x002ea80000300800 */
[----:B------:R-:W2:Y:S04]  /*b1a0*/  LDL.LU R17, [R1+0x264] ;  /* 0x0002640001117983 */ /* 0x000ea80000300800 */
[----:B------:R1:W-:Y:S04]  /*b1b0*/  STL [R1+0x7f4], R2 ;  /* 0x0007f40201007387 */ /* 0x0003e80000100800 */
[----:B------:R-:W-:Y:S01]  /*b1c0*/  STL.64 [R1+0x58], R6 ;  /* 0x0000580601007387 */ /* 0x000fe20000100a00 */
[----:B-1----:R-:W-:-:S03]  /*b1d0*/  IMAD.MOV.U32 R2, RZ, RZ, R5 ;  /* 0x000000ffff027224 */ /* 0x002fc600078e0005 */
[----:B------:R-:W1:Y:S04]  /*b1e0*/  LDSM.16.M88.4 R4, [R0+0x2000] ;  /* 0x002000000004783b */ /* 0x000e680000000200 */
[----:B-1----:R1:W-:Y:S01]  /*b1f0*/  STL.64 [R1+0x48], R6 ;  /* 0x0000480601007387 */ /* 0x0023e20000100a00 */
[----:B------:R-:W-:Y:S02]  /*b200*/  IMAD.MOV.U32 R13, RZ, RZ, R4 ;  /* 0x000000ffff0d7224 */ /* 0x000fe400078e0004 */
[----:B------:R-:W-:Y:S01]  /*b210*/  IMAD.MOV.U32 R12, RZ, RZ, R5 ;  /* 0x000000ffff0c7224 */ /* 0x000fe200078e0005 */
[----:B-1----:R-:W2:Y:S04]  /*b220*/  LDL.LU.64 R6, [R1+0x9f8] ;  /* 0x0009f80001067983 */ /* 0x002ea80000300a00 */
[----:B------:R-:W2:Y:S01]  /*b230*/  LDL.LU.64 R4, [R1+0x9f0] ;  /* 0x0009f00001047983 */ /* 0x000ea20000300a00 */
[----:B----4-:R-:W-:-:S02]  /*b240*/  IMAD.MOV.U32 R19, RZ, RZ, R8 ;  /* 0x000000ffff137224 */ /* 0x010fc400078e0008 */
[----:B---3--:R-:W-:Y:S02]  /*b250*/  IMAD.MOV.U32 R18, RZ, RZ, R9 ;  /* 0x000000ffff127224 */ /* 0x008fe400078e0009 */
[C---:B--2---:R-:W-:Y:S08]  /*b260*/  HMMA.1688.F32.TF32 R8, R4.reuse, R10, R24 ;  /* 0x0000000a0408723c */ /* 0x044ff00000081018 */
[----:B------:R-:W-:Y:S11]  /*b270*/  HMMA.1688.F32.TF32 R16, R4, R22, R16 ;  /* 0x000000160410723c */ /* 0x000ff60000081010 */
[----:B------:R-:W-:Y:S04]  /*b280*/  @!UPT UIADD3 URZ, URZ, URZ, URZ ;  /* 0x0000003f3f3ff290 */ /* 0x000fe8000fffe03f */
[----:B------:R-:W-:Y:S08]  /*b290*/  STL.64 [R1+0x840], R10 ;  /* 0x0008400a01007387 */ /* 0x000ff00000100a00 */
[----:B------:R-:W-:Y:S04]  /*b2a0*/  STL.64 [R1+0x70], R16 ;  /* 0x0000701001007387 */ /* 0x000fe80000100a00 */
[----:B------:R-:W-:Y:S04]  /*b2b0*/  STL.64 [R1+0x78], R18 ;  /* 0x0000781201007387 */ /* 0x000fe80000100a00 */
[----:B------:R1:W-:Y:S02]  /*b2c0*/  STL.64 [R1+0x838], R8 ;  /* 0x0008380801007387 */ /* 0x0003e40000100a00 */
[----:B-1----:R-:W-:-:S02]  /*b2d0*/  IMAD.MOV.U32 R8, RZ, RZ, R13 ;  /* 0x000000ffff087224 */ /* 0x002fc400078e000d */
[----:B------:R-:W-:-:S05]  /*b2e0*/  IMAD.MOV.U32 R9, RZ, RZ, R12 ;  /* 0x000000ffff097224 */ /* 0x000fca00078e000c */
[----:B------:R1:W-:Y:S02]  /*b2f0*/  STL.64 [R1+0x970], R8 ;  /* 0x0009700801007387 */ /* 0x0003e40000100a00 */
[----:B-1----:R-:W-:Y:S02]  /*b300*/  IMAD.MOV.U32 R8, RZ, RZ, R3 ;  /* 0x000000ffff087224 */ /* 0x002fe400078e0003 */
[----:B------:R-:W-:-:S05]  /*b310*/  IMAD.MOV.U32 R9, RZ, RZ, R2 ;  /* 0x000000ffff097224 */ /* 0x000fca00078e0002 */
[----:B------:R1:W-:Y:S04]  /*b320*/  STL.64 [R1+0x9c8], R8 ;  /* 0x0009c80801007387 */ /* 0x0003e80000100a00 */
[----:B-1----:R-:W2:Y:S04]  /*b330*/  LDL.LU R8, [R1+0x240] ;  /* 0x0002400001087983 */ /* 0x002ea80000300800 */
[----:B------:R-:W2:Y:S04]  /*b340*/  LDL.LU R9, [R1+0x244] ;  /* 0x0002440001097983 */ /* 0x000ea80000300800 */
[----:B------:R-:W3:Y:S04]  /*b350*/  LDL.LU R10, [R1+0x248] ;  /* 0x00024800010a7983 */ /* 0x000ee80000300800 */
[----:B------:R-:W3:Y:S01]  /*b360*/  LDL.LU R11, [R1+0x24c] ;  /* 0x00024c00010b7983 */ /* 0x000ee20000300800 */
[----:B------:R-:W-:-:S02]  /*b370*/  IMAD.MOV.U32 R19, RZ, RZ, R28 ;  /* 0x000000ffff137224 */ /* 0x000fc400078e001c */
[----:B------:R-:W-:Y:S01]  /*b380*/  IMAD.MOV.U32 R20, RZ, RZ, R29 ;  /* 0x000000ffff147224 */ /* 0x000fe200078e001d */
[----:B---3--:R-:W-:Y:S04]  /*b390*/  STL.64 [R1+0x9e0], R10 ;  /* 0x0009e00a01007387 */ /* 0x008fe80000100a00 */
[----:B--2---:R1:W-:Y:S04]  /*b3a0*/  STL.64 [R1+0x9d8], R8 ;  /* 0x0009d80801007387 */ /* 0x0043e80000100a00 */
[----:B-1----:R-:W2:Y:S04]  /*b3b0*/  LDL.LU R8, [R1+0x250] ;  /* 0x0002500001087983 */ /* 0x002ea80000300800 */
[----:B------:R-:W2:Y:S04]  /*b3c0*/  LDL.LU R9, [R1+0x254] ;  /* 0x0002540001097983 */ /* 0x000ea80000300800 */
[----:B------:R-:W2:Y:S04]  /*b3d0*/  LDL.LU R10, [R1+0x258] ;  /* 0x00025800010a7983 */ /* 0x000ea80000300800 */
[----:B------:R-:W2:Y:S04]  /*b3e0*/  LDL.LU R11, [R1+0x25c] ;  /* 0x00025c00010b7983 */ /* 0x000ea80000300800 */
[----:B------:R-:W3:Y:S04]  /*b3f0*/  LDL.LU R16, [R1+0xb0] ;  /* 0x0000b00001107983 */ /* 0x000ee80000300800 */
[----:B------:R-:W3:Y:S04]  /*b400*/  LDL.LU R17, [R1+0xb4] ;  /* 0x0000b40001117983 */ /* 0x000ee80000300800 */
[----:B------:R-:W3:Y:S04]  /*b410*/  LDL.LU R18, [R1+0xb8] ;  /* 0x0000b80001127983 */ /* 0x000ee80000300800 */
[----:B------:R-:W4:Y:S04]  /*b420*/  LDL.LU R28, [R1+0x9ec] ;  /* 0x0009ec00011c7983 */ /* 0x000f280000300800 */
[----:B------:R-:W3:Y:S04]  /*b430*/  LDL.LU R29, [R1+0x9e8] ;  /* 0x0009e800011d7983 */ /* 0x000ee80000300800 */
[----:B------:R-:W3:Y:S04]  /*b440*/  LDL.LU R21, [R1+0xf4] ;  /* 0x0000f40001157983 */ /* 0x000ee80000300800 */
[----:B------:R-:W3:Y:S04]  /*b450*/  LDL.LU R22, [R1+0xf8] ;  /* 0x0000f80001167983 */ /* 0x000ee80000300800 */
[----:B------:R-:W3:Y:S04]  /*b460*/  LDL.LU R23, [R1+0xfc] ;  /* 0x0000fc0001177983 */ /* 0x000ee80000300800 */
[----:B------:R-:W3:Y:S04]  /*b470*/  LDL.LU R24, [R1+0x230] ;  /* 0x0002300001187983 */ /* 0x000ee80000300800 */
[----:B------:R-:W3:Y:S01]  /*b480*/  LDL.LU R25, [R1+0x234] ;  /* 0x0002340001197983 */ /* 0x000ee20000300800 */
[----:B--2---:R-:W-:Y:S03]  /*b490*/  HMMA.1688.F32.TF32 R12, R4, R14, R8 ;  /* 0x0000000e040c723c */ /* 0x004fe60000081008 */
[----:B------:R-:W2:Y:S04]  /*b4a0*/  LDL.LU.64 R10, [R1+0x9e0] ;  /* 0x0009e000010a7983 */ /* 0x000ea80000300a00 */
[----:B------:R-:W2:Y:S01]  /*b4b0*/  LDL.LU.64 R8, [R1+0x9d8] ;  /* 0x0009d80001087983 */ /* 0x000ea20000300a00 */
[----:B----4-:R-:W-:-:S02]  /*b4c0*/  IMAD.MOV.U32 R27, RZ, RZ, R28 ;  /* 0x000000ffff1b7224 */ /* 0x010fc400078e001c */
[----:B---3--:R-:W-:Y:S11]  /*b4d0*/  IMAD.MOV.U32 R26, RZ, RZ, R29 ;  /* 0x000000ffff1a7224 */ /* 0x008ff600078e001d */
[----:B------:R-:W-:Y:S03]  /*b4e0*/  @!UPT UIADD3 URZ, URZ, URZ, URZ ;  /* 0x0000003f3f3ff290 */ /* 0x000fe6000fffe03f */
[----:B------:R-:W-:Y:S02]  /*b4f0*/  IMAD.MOV.U32 R29, RZ, RZ, R14 ;  /* 0x000000ffff1d7224 */ /* 0x000fe400078e000e */
[----:B------:R-:W-:Y:S02]  /*b500*/  IMAD.MOV.U32 R28, RZ, RZ, R15 ;  /* 0x000000ffff1c7224 */ /* 0x000fe400078e000f */
[----:B------:R-:W2:Y:S01]  /*b510*/  LDL.LU.64 R14, [R1+0x9d0] ;  /* 0x0009d000010e7983 */ /* 0x000ea20000300a00 */
[----:B------:R-:W-:Y:S02]  /*b520*/  IMAD.MOV.U32 R3, RZ, RZ, R13 ;  /* 0x000000ffff037224 */ /* 0x000fe400078e000d */
[----:B------:R-:W-:Y:S01]  /*b530*/  IMAD.MOV.U32 R2, RZ, RZ, R12 ;  /* 0x000000ffff027224 */ /* 0x000fe200078e000c */
[----:B------:R-:W-:Y:S04]  /*b540*/  STL [R1+0x92c], R28 ;  /* 0x00092c1c01007387 */ /* 0x000fe80000100800 */
[----:B------:R-:W-:Y:S04]  /*b550*/  STL [R1+0x928], R29 ;  /* 0x0009281d01007387 */ /* 0x000fe80000100800 */
[----:B------:R-:W-:Y:S04]  /*b560*/  STL [R1+0x914], R3 ;  /* 0x0009140301007387 */ /* 0x000fe80000100800 */
[----:B------:R-:W-:Y:S01]  /*b570*/  STL [R1+0x910], R2 ;  /* 0x0009100201007387 */ /* 0x000fe20000100800 */
[----:B--2---:R-:W-:Y:S03]  /*b580*/  HMMA.1688.F32.TF32 R4, R4, R14, R8 ;  /* 0x0000000e0404723c */ /* 0x004fe60000081008 */
[----:B------:R-:W2:Y:S04]  /*b590*/  LDL.LU.64 R8, [R1+0x9c8] ;  /* 0x0009c80001087983 */ /* 0x000ea80000300a00 */
[----:B------:R-:W2:Y:S04]  /*b5a0*/  LDL.LU.64 R14, [R1+0x9c0] ;  /* 0x0009c000010e7983 */ /* 0x000ea80000300a00 */
[----:B------:R-:W2:Y:S11]  /*b5b0*/  LDL.LU.64 R12, [R1+0x9b8] ;  /* 0x0009b800010c7983 */ /* 0x000eb60000300a00 */
[----:B------:R-:W-:Y:S01]  /*b5c0*/  @!UPT UIADD3 URZ, URZ, URZ, URZ ;  /* 0x0000003f3f3ff290 */ /* 0x000fe2000fffe03f */
[----:B------:R1:W-:Y:S04]  /*b5d0*/  STL.64 [R1+0x120], R4 ;  /* 0x0001200401007387 */ /* 0x0003e80000100a00 */
[----:B------:R3:W-:Y:S04]  /*b5e0*/  STL.64 [R1+0x128], R6 ;  /* 0x0001280601007387 */ /* 0x0007e80000100a00 */
[----:B-1----:R-:W4:Y:S04]  /*b5f0*/  LDL.LU R4, [R1] ;  /* 0x0000000001047983 */ /* 0x002f280000300800 */
[----:B------:R-:W4:Y:S04]  /*b600*/  LDL.LU R5, [R1+0x4] ;  /* 0x0000040001057983 */ /* 0x000f280000300800 */
[----:B---3--:R-:W3:Y:S04]  /*b610*/  LDL.LU R6, [R1+0x8] ;  /* 0x0000080001067983 */ /* 0x008ee80000300800 */
[----:B------:R-:W3:Y:S04]  /*b620*/  LDL.LU R7, [R1+0xc] ;  /* 0x00000c0001077983 */ /* 0x000ee80000300800 */
[----:B---3--:R-:W-:Y:S04]  /*b630*/  STL.64 [R1+0x958], R6 ;  /* 0x0009580601007387 */ /* 0x008fe80000100a00 */
[----:B----4-:R1:W-:Y:S04]  /*b640*/  STL.64 [R1+0x950], R4 ;  /* 0x0009500401007387 */ /* 0x0103e80000100a00 */
[----:B-1----:R-:W3:Y:S04]  /*b650*/  LDL.LU R4, [R1+0xe0] ;  /* 0x0000e00001047983 */ /* 0x002ee80000300800 */
[----:B------:R-:W3:Y:S04]  /*b660*/  LDL.LU R5, [R1+0xe4] ;  /* 0x0000e40001057983 */ /* 0x000ee80000300800 */
[----:B------:R-:W4:Y:S04]  /*b670*/  LDL.LU R6, [R1+0xe8] ;  /* 0x0000e80001067983 */ /* 0x000f280000300800 */
[----:B------:R-:W4:Y:S01]  /*b680*/  LDL.LU R7, [R1+0xec] ;  /* 0x0000ec0001077983 */ /* 0x000f220000300800 */
[-C--:B--2---:R-:W-:Y:S03]  /*b690*/  HMMA.1688.F32.TF32 R24, R12, R8.reuse, R24 ;  /* 0x000000080c18723c */ /* 0x084fe60000081018 */
[----:B----4-:R-:W-:Y:S04]  /*b6a0*/  STL.64 [R1+0x968], R6 ;  /* 0x0009680601007387 */ /* 0x010fe80000100a00 */
[----:B---3--:R1:W-:Y:S04]  /*b6b0*/  STL.64 [R1+0x960], R4 ;  /* 0x0009600401007387 */ /* 0x0083e80000100a00 */
[----:B-1----:R-:W2:Y:S04]  /*b6c0*/  LDL.LU R4, [R1+0x140] ;  /* 0x0001400001047983 */ /* 0x002ea80000300800 */
[----:B------:R-:W2:Y:S04]  /*b6d0*/  LDL.LU R5, [R1+0x144] ;  /* 0x0001440001057983 */ /* 0x000ea80000300800 */
[----:B------:R-:W3:Y:S04]  /*b6e0*/  LDL.LU R6, [R1+0x148] ;  /* 0x0001480001067983 */ /* 0x000ee80000300800 */
[----:B------:R-:W3:Y:S04]  /*b6f0*/  LDL.LU R7, [R1+0x14c] ;  /* 0x00014c0001077983 */ /* 0x000ee80000300800 */
[----:B---3--:R-:W-:Y:S04]  /*b700*/  STL.64 [R1+0x980], R6 ;  /* 0x0009800601007387 */ /* 0x008fe80000100a00 */
[----:B--2---:R1:W-:Y:S04]  /*b710*/  STL.64 [R1+0x978], R4 ;  /* 0x0009780401007387 */ /* 0x0043e80000100a00 */
[----:B-1----:R-:W2:Y:S04]  /*b720*/  LDL.LU R4, [R1+0x10] ;  /* 0x0000100001047983 */ /* 0x002ea80000300800 */
[----:B------:R-:W2:Y:S04]  /*b730*/  LDL.LU R5, [R1+0x14] ;  /* 0x0000140001057983 */ /* 0x000ea80000300800 */
[----:B------:R-:W2:Y:S04]  /*b740*/  LDL.LU R6, [R1+0x18] ;  /* 0x0000180001067983 */ /* 0x000ea80000300800 */
[----:B------:R-:W2:Y:S04]  /*b750*/  LDL.LU R7, [R1+0x1c] ;  /* 0x00001c0001077983 */ /* 0x000ea80000300800 */
        /* <DEDUP_REMOVED lines=17> */
[----:B------:R-:W2:Y:S02]  /*b870*/  LDL.LU.64 R16, [R1+0x988] ;  /* 0x0009880001107983 */ /* 0x000ea40000300a00 */
[----:B--2---:R-:W-:Y:S02]  /*b880*/  HMMA.1688.F32.TF32 R8, R16, R8, R4 ;  /* 0x000000081008723c */ /* 0x004fe40000081004 */
[----:B------:R-:W2:Y:S04]  /*b890*/  LDL.LU.64 R6, [R1+0x980] ;  /* 0x0009800001067983 */ /* 0x000ea80000300a00 */
[----:B------:R-:W2:Y:S11]  /*b8a0*/  LDL.LU.64 R4, [R1+0x978] ;  /* 0x0009780001047983 */ /* 0x000eb60000300a00 */
[----:B------:R-:W-:Y:S06]  /*b8b0*/  @!UPT UIADD3 URZ, URZ, URZ, URZ ;  /* 0x0000003f3f3ff290 */ /* 0x000fec000fffe03f */
[----:B------:R1:W-:Y:S04]  /*b8c0*/  STL.64 [R1+0x220], R8 ;  /* 0x0002200801007387 */ /* 0x0003e80000100a00 */
[----:B------:R-:W-:Y:S04]  /*b8d0*/  STL.64 [R1+0x228], R10 ;  /* 0x0002280a01007387 */ /* 0x000fe80000100a00 */
[----:B-1----:R-:W2:Y:S02]  /*b8e0*/  LDL.LU.64 R8, [R1+0x970] ;  /* 0x0009700001087983 */ /* 0x002ea40000300a00 */
[-C--:B--2---:R-:W-:Y:S11]  /*b8f0*/  HMMA.1688.F32.TF32 R4, R12, R8.reuse, R4 ;  /* 0x000000080c04723c */ /* 0x084ff60000081004 */
[----:B------:R-:W-:Y:S11]  /*b900*/  @!UPT UIADD3 URZ, URZ, URZ, URZ ;  /* 0x0000003f3f3ff290 */ /* 0x000ff6000fffe03f */
[----:B------:R-:W-:Y:S01]  /*b910*/  @!UPT UIADD3 URZ, URZ, URZ, URZ ;  /* 0x0000003f3f3ff290 */ /* 0x000fe2000fffe03f */
[----:B------:R-:W-:Y:S04]  /*b920*/  STL.64 [R1+0x230], R4 ;  /* 0x0002300401007387 */ /* 0x000fe80000100a00 */
[----:B------:R1:W-:Y:S04]  /*b930*/  STL.64 [R1+0x238], R6 ;  /* 0x0002380601007387 */ /* 0x0003e80000100a00 */
[----:B-1----:R-:W2:Y:S04]  /*b940*/  LDL.LU.64 R6, [R1+0x968] ;  /* 0x0009680001067983 */ /* 0x002ea80000300a00 */
[----:B------:R-:W2:Y:S02]  /*b950*/  LDL.LU.64 R4, [R1+0x960] ;  /* 0x0009600001047983 */ /* 0x000ea40000300a00 */
        /* <DEDUP_REMOVED lines=9> */
[----:B-1----:R-:W3:Y:S04]  /*b9f0*/  LDL.LU R24, [R1+0xa0] ;  /* 0x0000a00001187983 */ /* 0x002ee80000300800 */
[----:B------:R-:W3:Y:S04]  /*ba00*/  LDL.LU R25, [R1+0xa4] ;  /* 0x0000a40001197983 */ /* 0x000ee80000300800 */
[----:B------:R-:W3:Y:S04]  /*ba10*/  LDL.LU R26, [R1+0xa8] ;  /* 0x0000a800011a7983 */ /* 0x000ee80000300800 */
[----:B------:R-:W3:Y:S04]  /*ba20*/  LDL.LU R27, [R1+0xac] ;  /* 0x0000ac00011b7983 */ /* 0x000ee80000300800 */
[----:B------:R-:W-:Y:S04]  /*ba30*/  STL.64 [R1+0x920], R22 ;  /* 0x0009201601007387 */ /* 0x000fe80000100a00 */
[----:B------:R1:W-:Y:S01]  /*ba40*/  STL.64 [R1+0x918], R20 ;  /* 0x0009181401007387 */ /* 0x0003e20000100a00 */
[-C--:B---3--:R-:W-:Y:S11]  /*ba50*/  HMMA.1688.F32.TF32 R24, R20, R8.reuse, R24 ;  /* 0x000000081418723c */ /* 0x088ff60000081018 */
[----:B------:R-:W-:Y:S11]  /*ba60*/  @!UPT UIADD3 URZ, URZ, URZ, URZ ;  /* 0x0000003f3f3ff290 */ /* 0x000ff6000fffe03f */
[----:B------:R-:W-:Y:S01]  /*ba70*/  @!UPT UIADD3 URZ, URZ, URZ, URZ ;  /* 0x0000003f3f3ff290 */ /* 0x000fe2000fffe03f */
[----:B------:R-:W-:Y:S04]  /*ba80*/  STL.64 [R1+0x200], R24 ;  /* 0x0002001801007387 */ /* 0x000fe80000100a00 */
[----:B------:R-:W-:Y:S04]  /*ba90*/  STL.64 [R1+0x208], R26 ;  /* 0x0002081a01007387 */ /* 0x000fe80000100a00 */
[----:B-1----:R-:W3:Y:S04]  /*baa0*/  LDL.LU R20, [R1+0x100] ;  /* 0x0001000001147983 */ /* 0x002ee80000300800 */
[----:B------:R-:W3:Y:S04]  /*bab0*/  LDL.LU R21, [R1+0x104] ;  /* 0x0001040001157983 */ /* 0x000ee80000300800 */
[----:B------:R-:W4:Y:S04]  /*bac0*/  LDL.LU R22, [R1+0x108] ;  /* 0x0001080001167983 */ /* 0x000f280000300800 */
[----:B------:R-:W4:Y:S01]  /*bad0*/  LDL.LU R23, [R1+0x10c] ;  /* 0x00010c0001177983 */ /* 0x000f220000300800 */
[----:B--2---:R-:W-:Y:S03]  /*bae0*/  HMMA.1688.F32.TF32 R4, R16, R8, R4 ;  /* 0x000000081004723c */ /* 0x004fe60000081004 */
[----:B------:R-:W1:Y:S04]  /*baf0*/  LDSM.16.M88.4 R24, [R0+0x4000] ;  /* 0x004000000018783b */ /* 0x000e680000000200 */
[----:B----4-:R-:W-:Y:S04]  /*bb00*/  STL.64 [R1+0x948], R22 ;  /* 0x0009481601007387 */ /* 0x010fe80000100a00 */
[----:B---3--:R2:W-:Y:S04]  /*bb10*/  STL.64 [R1+0x940], R20 ;  /* 0x0009401401007387 */ /* 0x0085e80000100a00 */
[----:B--2---:R-:W1:Y:S04]  /*bb20*/  LDL.LU R20, [R1+0x2c0] ;  /* 0x0002c00001147983 */ /* 0x004e680000300800 */
[----:B------:R-:W1:Y:S04]  /*bb30*/  LDL.LU R21, [R1+0x2c4] ;  /* 0x0002c40001157983 */ /* 0x000e680000300800 */
[----:B------:R-:W1:Y:S04]  /*bb40*/  LDL.LU R22, [R1+0x2c8] ;  /* 0x0002c80001167983 */ /* 0x000e680000300800 */
[----:B------:R-:W1:Y:S04]  /*bb50*/  LDL.LU R23, [R1+0x2cc] ;  /* 0x0002cc0001177983 */ /* 0x000e680000300800 */
[----:B------:R-:W2:Y:S04]  /*bb60*/  LDL.LU R8, [R1+0x270] ;  /* 0x0002700001087983 */ /* 0x000ea80000300800 */
[----:B------:R-:W-:Y:S04]  /*bb70*/  STL.64 [R1+0x1f0], R4 ;  /* 0x0001f00401007387 */ /* 0x000fe80000100a00 */
[----:B------:R-:W-:Y:S04]  /*bb80*/  STL.64 [R1+0x1f8], R6 ;  /* 0x0001f80601007387 */ /* 0x000fe80000100a00 */
[----:B------:R-:W2:Y:S04]  /*bb90*/  LDL.LU R9, [R1+0x274] ;  /* 0x0002740001097983 */ /* 0x000ea80000300800 */
[----:B------:R-:W3:Y:S04]  /*bba0*/  LDL.LU R10, [R1+0x278] ;  /* 0x00027800010a7983 */ /* 0x000ee80000300800 */
[----:B------:R-:W3:Y:S04]  /*bbb0*/  LDL.LU R11, [R1+0x27c] ;  /* 0x00027c00010b7983 */ /* 0x000ee80000300800 */
[----:B------:R-:W4:Y:S04]  /*bbc0*/  LDSM.16.M88.4 R4, [R0+0x6000] ;  /* 0x006000000004783b */ /* 0x000f280000000200 */
[----:B---3--:R-:W-:Y:S04]  /*bbd0*/  STL.64 [R1+0x850], R10 ;  /* 0x0008500a01007387 */ /* 0x008fe80000100a00 */
[----:B--2---:R2:W-:Y:S04]  /*bbe0*/  STL.64 [R1+0x848], R8 ;  /* 0x0008480801007387 */ /* 0x0045e80000100a00 */
[----:B--2---:R-:W2:Y:S04]  /*bbf0*/  LDL.LU R8, [R1+0x2d0] ;  /* 0x0002d00001087983 */ /* 0x004ea80000300800 */
[----:B------:R-:W2:Y:S04]  /*bc00*/  LDL.LU R9, [R1+0x2d4] ;  /* 0x0002d40001097983 */ /* 0x000ea80000300800 */
[----:B------:R-:W3:Y:S04]  /*bc10*/  LDL.LU R10, [R1+0x2d8] ;  /* 0x0002d800010a7983 */ /* 0x000ee80000300800 */
[----:B------:R-:W3:Y:S01]  /*bc20*/  LDL.LU R11, [R1+0x2dc] ;  /* 0x0002dc00010b7983 */ /* 0x000ee20000300800 */
[----:B-1----:R-:W-:Y:S03]  /*bc30*/  HMMA.1688.F32.TF32 R20, R12, R24, R20 ;  /* 0x000000180c14723c */ /* 0x002fe60000081014 */
[----:B---3--:R-:W-:Y:S04]  /*bc40*/  STL.64 [R1+0x860], R10 ;  /* 0x0008600a01007387 */ /* 0x008fe80000100a00 */
[----:B--2---:R1:W-:Y:S04]  /*bc50*/  STL.64 [R1+0x858], R8 ;  /* 0x0008580801007387 */ /* 0x0043e80000100a00 */
[----:B-1----:R-:W2:Y:S04]  /*bc60*/  LDL.LU R8, [R1+0x320] ;  /* 0x0003200001087983 */ /* 0x002ea80000300800 */
[----:B------:R-:W2:Y:S04]  /*bc70*/  LDL.LU R9, [R1+0x324] ;  /* 0x0003240001097983 */ /* 0x000ea80000300800 */
[----:B------:R-:W3:Y:S04]  /*bc80*/  LDL.LU R10, [R1+0x328] ;  /* 0x00032800010a7983 */ /* 0x000ee80000300800 */
[----:B------:R-:W3:Y:S01]  /*bc90*/  LDL.LU R11, [R1+0x32c] ;  /* 0x00032c00010b7983 */ /* 0x000ee20000300800 */
[----:B------:R-:W-:-:S02]  /*bca0*/  IMAD.MOV.U32 R28, RZ, RZ, R24 ;  /* 0x000000ffff1c7224 */ /* 0x000fc400078e0018 */
[----:B------:R-:W-:Y:S01]  /*bcb0*/  IMAD.MOV.U32 R29, RZ, RZ, R25 ;  /* 0x000000ffff1d7224 */ /* 0x000fe200078e0019 */
[----:B---3--:R-:W-:Y:S04]  /*bcc0*/  STL.64 [R1+0x870], R10 ;  /* 0x0008700a01007387 */ /* 0x008fe80000100a00 */
[----:B--2---:R-:W-:Y:S04]  /*bcd0*/  STL.64 [R1+0x868], R8 ;  /* 0x0008680801007387 */ /* 0x004fe80000100a00 */
[----:B----4-:R-:W-:Y:S04]  /*bce0*/  STL.64 [R1+0x28], R6 ;  /* 0x0000280601007387 */ /* 0x010fe80000100a00 */
[----:B------:R-:W-:Y:S04]  /*bcf0*/  STL.64 [R1+0x38], R26 ;  /* 0x0000381a01007387 */ /* 0x000fe80000100a00 */
[----:B------:R-:W-:Y:S04]  /*bd00*/  STL.64 [R1+0x1a0], R20 ;  /* 0x0001a01401007387 */ /* 0x000fe80000100a00 */
[----:B------:R1:W-:Y:S04]  /*bd10*/  STL.64 [R1+0x1a8], R22 ;  /* 0x0001a81601007387 */ /* 0x0003e80000100a00 */
[----:B------:R-:W2:Y:S04]  /*bd20*/  LDSM.16.M88.4 R8, [R0+0x8000] ;  /* 0x008000000008783b */ /* 0x000ea80000000200 */
[----:B-1----:R-:W3:Y:S04]  /*bd30*/  LDL.LU.64 R22, [R1+0x948] ;  /* 0x0009480001167983 */ /* 0x002ee80000300a00 */
[----:B------:R-:W3:Y:S04]  /*bd40*/  LDL.LU.64 R20, [R1+0x940] ;  /* 0x0009400001147983 */ /* 0x000ee80000300a00 */
[----:B------:R-:W3:Y:S04]  /*bd50*/  LDL.LU.64 R26, [R1+0x938] ;  /* 0x00093800011a7983 */ /* 0x000ee80000300a00 */
[----:B------:R-:W3:Y:S04]  /*bd60*/  LDL.LU.64 R24, [R1+0x930] ;  /* 0x0009300001187983 */ /* 0x000ee80000300a00 */
[----:B------:R-:W-:Y:S04]  /*bd70*/  STL.64 [R1+0x900], R14 ;  /* 0x0009000e01007387 */ /* 0x000fe80000100a00 */
[----:B------:R1:W-:Y:S02]  /*bd80*/  STL.64 [R1+0x8f8], R12 ;  /* 0x0008f80c01007387 */ /* 0x0003e40000100a00 */
[----:B-1----:R-:W-:-:S02]  /*bd90*/  IMAD.MOV.U32 R12, RZ, RZ, R28 ;  /* 0x000000ffff0c7224 */ /* 0x002fc400078e001c */
[----:B------:R-:W-:Y:S01]  /*bda0*/  IMAD.MOV.U32 R13, RZ, RZ, R29 ;  /* 0x000000ffff0d7224 */ /* 0x000fe200078e001d */
[----:B------:R-:W4:Y:S04]  /*bdb0*/  LDL.LU R28, [R1+0x92c] ;  /* 0x00092c00011c7983 */ /* 0x000f280000300800 */
[----:B------:R-:W2:Y:S02]  /*bdc0*/  LDL.LU R29, [R1+0x928] ;  /* 0x00092800011d7983 */ /* 0x000ea40000300800 */
[----:B---3--:R-:W-:Y:S11]  /*bdd0*/  HMMA.1688.F32.TF32 R20, R24, R12, R20 ;  /* 0x0000000c1814723c */ /* 0x008ff60000081014 */
[----:B------:R-:W-:Y:S11]  /*bde0*/  @!UPT UIADD3 URZ, URZ, URZ, URZ ;  /* 0x0000003f3f3ff290 */ /* 0x000ff6000fffe03f */
[----:B------:R-:W-:Y:S01]  /*bdf0*/  @!UPT UIADD3 URZ, URZ, URZ, URZ ;  /* 0x0000003f3f3ff290 */ /* 0x000fe2000fffe03f */
[----:B------:R-:W-:Y:S04]  /*be00*/  STL.64 [R1+0x190], R20 ;  /* 0x0001901401007387 */ /* 0x000fe80000100a00 */
[----:B------:R1:W-:Y:S04]  /*be10*/  STL.64 [R1+0x198], R22 ;  /* 0x0001981601007387 */ /* 0x0003e80000100a00 */
[----:B-1----:R-:W3:Y:S04]  /*be20*/  LDL.LU.64 R22, [R1+0x920] ;  /* 0x0009200001167983 */ /* 0x002ee80000300a00 */
[----:B------:R-:W4:Y:S04]  /*be30*/  LDL.LU.64 R20, [R1+0x918] ;  /* 0x0009180001147983 */ /* 0x000f280000300a00 */
[----:B------:R-:W-:Y:S04]  /*be40*/  STL.64 [R1+0x8f0], R26 ;  /* 0x0008f01a01007387 */ /* 0x000fe80000100a00 */
[----:B------:R1:W-:Y:S04]  /*be50*/  STL.64 [R1+0x8e8], R24 ;  /* 0x0008e81801007387 */ /* 0x0003e80000100a00 */
[----:B-1----:R-:W4:Y:S04]  /*be60*/  LDL.LU R24, [R1+0xd0] ;  /* 0x0000d00001187983 */ /* 0x002f280000300800 */
[----:B------:R-:W4:Y:S04]  /*be70*/  LDL.LU R25, [R1+0xd4] ;  /* 0x0000d40001197983 */ /* 0x000f280000300800 */
[----:B------:R-:W4:Y:S04]  /*be80*/  LDL.LU R26, [R1+0xd8] ;  /* 0x0000d800011a7983 */ /* 0x000f280000300800 */
[----:B------:R-:W4:Y:S01]  /*be90*/  LDL.LU R27, [R1+0xdc] ;  /* 0x0000dc00011b7983 */ /* 0x000f220000300800 */
[----:B------:R-:W-:-:S02]  /*bea0*/  IMAD.MOV.U32 R3, RZ, RZ, R4 ;  /* 0x000000ffff037224 */ /* 0x000fc400078e0004 */
[----:B------:R-:W-:Y:S02]  /*beb0*/  IMAD.MOV.U32 R2, RZ, RZ, R5 ;  /* 0x000000ffff027224 */ /* 0x000fe400078e0005 */
[----:B------:R-:W1:Y:S04]  /*bec0*/  LDSM.16.M88.4 R4, [R0+0xa000] ;  /* 0x00a000000004783b */ /* 0x000e680000000200 */
[----:B--2---:R-:W-:Y:S04]  /*bed0*/  STL.64 [R1+0x18], R10 ;  /* 0x0000180a01007387 */ /* 0x004fe80000100a00 */
[----:B------:R2:W-:Y:S02]  /*bee0*/  STL.64 [R1+0x8b0], R8 ;  /* 0x0008b00801007387 */ /* 0x0005e40000100a00 */
[----:B--2---:R-:W-:-:S02]  /*bef0*/  IMAD.MOV.U32 R8, RZ, RZ, R3 ;  /* 0x000000ffff087224 */ /* 0x004fc400078e0003 */
[----:B------:R-:W-:Y:S01]  /*bf00*/  IMAD.MOV.U32 R9, RZ, RZ, R2 ;  /* 0x000000ffff097224 */ /* 0x000fe200078e0002 */
[----:B------:R-:W2:Y:S04]  /*bf10*/  LDL.LU R3, [R1+0x914] ;  /* 0x0009140001037983 */ /* 0x000ea80000300800 */
[----:B------:R-:W2:Y:S04]  /*bf20*/  LDL.LU R2, [R1+0x910] ;  /* 0x0009100001027983 */ /* 0x000ea80000300800 */
[----:B------:R1:W-:Y:S04]  /*bf30*/  STL.64 [R1+0x908], R8 ;  /* 0x0009080801007387 */ /* 0x0003e80000100a00 */
[----:B---3--:R-:W-:Y:S04]  /*bf40*/  STL.64 [R1+0x8e0], R22 ;  /* 0x0008e01601007387 */ /* 0x008fe80000100a00 */
[----:B----4-:R-:W-:Y:S01]  /*bf50*/  STL.64 [R1+0x8d8], R20 ;  /* 0x0008d81401007387 */ /* 0x010fe20000100a00 */
[-C--:B-1----:R-:W-:Y:S11]  /*bf60*/  HMMA.1688.F32.TF32 R8, R20, R12.reuse, R24 ;  /* 0x0000000c1408723c */ /* 0x082ff60000081018 */
[----:B------:R-:W-:Y:S11]  /*bf70*/  @!UPT UIADD3 URZ, URZ, URZ, URZ ;  /* 0x0000003f3f3ff290 */ /* 0x000ff6000fffe03f */
[----:B------:R-:W-:Y:S01]  /*bf80*/  @!UPT UIADD3 URZ, URZ, URZ, URZ ;  /* 0x0000003f3f3ff290 */ /* 0x000fe2000fffe03f */
[----:B------:R-:W-:Y:S04]  /*bf90*/  STL.64 [R1+0x170], R8 ;  /* 0x0001700801007387 */ /* 0x000fe80000100a00 */
[----:B------:R-:W-:Y:S04]  /*bfa0*/  STL.64 [R1+0x178], R10 ;  /* 0x0001780a01007387 */ /* 0x000fe80000100a00 */
[----:B------:R-:W-:Y:S04]  /*bfb0*/  STL.64 [R1+0x8], R6 ;  /* 0x0000080601007387 */ /* 0x000fe80000100a00 */
[----:B------:R1:W-:Y:S04]  /*bfc0*/  STL.64 [R1+0x878], R4 ;  /* 0x0008780401007387 */ /* 0x0003e80000100a00 */
[----:B-1----:R-:W3:Y:S04]  /*bfd0*/  LDL.LU R4, [R1+0x70] ;  /* 0x0000700001047983 */ /* 0x002ee80000300800 */
[----:B------:R-:W3:Y:S04]  /*bfe0*/  LDL.LU R5, [R1+0x74] ;  /* 0x0000740001057983 */ /* 0x000ee80000300800 */
[----:B------:R-:W4:Y:S04]  /*bff0*/  LDL.LU R6, [R1+0x78] ;  /* 0x0000780001067983 */ /* 0x000f280000300800 */
[----:B------:R-:W4:Y:S04]  /*c000*/  LDL.LU R7, [R1+0x7c] ;  /* 0x00007c0001077983 */ /* 0x000f280000300800 */
[----:B------:R-:W2:Y:S04]  /*c010*/  LDL.LU R20, [R1+0x110] ;  /* 0x0001100001147983 */ /* 0x000ea80000300800 */
        /* <DEDUP_REMOVED lines=11> */
[----:B----4-:R-:W-:Y:S04]  /*c0d0*/  STL.64 [R1+0x888], R6 ;  /* 0x0008880601007387 */ /* 0x010fe80000100a00 */
[----:B---3--:R1:W-:Y:S04]  /*c0e0*/  STL.64 [R1+0x880], R4 ;  /* 0x0008800401007387 */ /* 0x0083e80000100a00 */
[----:B-1----:R-:W3:Y:S04]  /*c0f0*/  LDL.LU R4, [R1+0x1b0] ;  /* 0x0001b00001047983 */ /* 0x002ee80000300800 */
[----:B------:R-:W3:Y:S04]  /*c100*/  LDL.LU R5, [R1+0x1b4] ;  /* 0x0001b40001057983 */ /* 0x000ee80000300800 */
[----:B------:R-:W4:Y:S04]  /*c110*/  LDL.LU R6, [R1+0x1b8] ;  /* 0x0001b80001067983 */ /* 0x000f280000300800 */
[----:B------:R-:W4:Y:S04]  /*c120*/  LDL.LU R7, [R1+0x1bc] ;  /* 0x0001bc0001077983 */ /* 0x000f280000300800 */
        /* <DEDUP_REMOVED lines=11> */
[----:B------:R-:W4:Y:S01]  /*c1e0*/  LDL.LU R7, [R1+0x30c] ;  /* 0x00030c0001077983 */ /* 0x000f220000300800 */
[----:B--2---:R-:W-:Y:S03]  /*c1f0*/  HMMA.1688.F32.TF32 R12, R16, R12, R8 ;  /* 0x0000000c100c723c */ /* 0x004fe60000081008 */
        /* <DEDUP_REMOVED lines=12> */
[----:B------:R-:W3:Y:S04]  /*c2c0*/  LDL.LU.64 R8, [R1+0x908] ;  /* 0x0009080001087983 */ /* 0x000ee80000300a00 */
        /* <DEDUP_REMOVED lines=54> */
[----:B------:R-:W2:Y:S11]  /*c630*/  LDL.LU.64 R4, [R1+0x878] ;  /* 0x0008780001047983 */ /* 0x000eb60000300a00 */
[----:B------:R-:W-:Y:S10]  /*c640*/  @!UPT UIADD3 URZ, URZ, URZ, URZ ;  /* 0x0000003f3f3ff290 */ /* 0x000ff4000fffe03f */
        /* <DEDUP_REMOVED lines=29> */
[----:B------:R-:W2:Y:S04]  /*c820*/  LDL.LU R26, [R1+0x348] ;  /* 0x00034800011a7983 */ /* 0x000ea80000300800 */
[----:B------:R-:W2:Y:S04]  /*c830*/  LDL.LU R27, [R1+0x34c] ;  /* 0x00034c00011b7983 */ /* 0x000ea80000300800 */
[----:B------:R-:W-:Y:S04]  /*c840*/  STL.64 [R1+0xc0], R8 ;  /* 0x0000c00801007387 */ /* 0x000fe80000100a00 */
[----:B------:R1:W-:Y:S04]  /*c850*/  STL.64 [R1+0xc8], R10 ;  /* 0x0000c80a01007387 */ /* 0x0003e80000100a00 */
[----:B-1----:R-:W3:Y:S04]  /*c860*/  LDL.LU.64 R10, [R1+0x840] ;  /* 0x00084000010a7983 */ /* 0x002ee80000300a00 */
[----:B------:R-:W3:Y:S04]  /*c870*/  LDL.LU.64 R8, [R1+0x838] ;  /* 0x0008380001087983 */ /* 0x000ee80000300a00 */
[----:B------:R-:W-:Y:S04]  /*c880*/  STL.64 [R1+0x800], R22 ;  /* 0x0008001601007387 */ /* 0x000fe80000100a00 */
[----:B------:R1:W-:Y:S04]  /*c890*/  STL.64 [R1+0x7f8], R20 ;  /* 0x0007f81401007387 */ /* 0x0003e80000100a00 */
[----:B-1----:R-:W4:Y:S04]  /*c8a0*/  LDL.LU R20, [R1+0x2f0] ;  /* 0x0002f00001147983 */ /* 0x002f280000300800 */
[----:B------:R-:W4:Y:S04]  /*c8b0*/  LDL.LU R21, [R1+0x2f4] ;  /* 0x0002f40001157983 */ /* 0x000f280000300800 */
[----:B------:R-:W2:Y:S04]  /*c8c0*/  LDL.LU R22, [R1+0x2f8] ;  /* 0x0002f80001167983 */ /* 0x000ea80000300800 */
[----:B------:R-:W2:Y:S01]  /*c8d0*/  LDL.LU R23, [R1+0x2fc] ;  /* 0x0002fc0001177983 */ /* 0x000ea20000300800 */
[----:B---3--:R-:W-:Y:S03]  /*c8e0*/  HMMA.1688.F32.TF32 R4, R16, R4, R8 ;  /* 0x000000041004723c */ /* 0x008fe60000081008 */
[----:B------:R-:W-:Y:S04]  /*c8f0*/  LDSM.16.M88.4 R8, [R0+0xe000] ;  /* 0x00e000000008783b */ /* 0x000fe80000000200 */
[----:B--2---:R-:W-:Y:S04]  /*c900*/  STL.64 [R1+0x810], R22 ;  /* 0x0008101601007387 */ /* 0x004fe80000100a00 */
[----:B----4-:R1:W-:Y:S04]  /*c910*/  STL.64 [R1+0x808], R20 ;  /* 0x0008081401007387 */ /* 0x0103e80000100a00 */
[----:B-1----:R-:W2:Y:S04]  /*c920*/  LDL.LU R20, [R1+0x310] ;  /* 0x0003100001147983 */ /* 0x002ea80000300800 */
[----:B------:R-:W2:Y:S04]  /*c930*/  LDL.LU R21, [R1+0x314] ;  /* 0x0003140001157983 */ /* 0x000ea80000300800 */
[----:B------:R-:W2:Y:S04]  /*c940*/  LDL.LU R22, [R1+0x318] ;  /* 0x0003180001167983 */ /* 0x000ea80000300800 */
[----:B------:R-:W2:Y:S04]  /*c950*/  LDL.LU R23, [R1+0x31c] ;  /* 0x00031c0001177983 */ /* 0x000ea80000300800 */
[----:B------:R-:W-:Y:S04]  /*c960*/  STL.64 [R1+0x7d8], R18 ;  /* 0x0007d81201007387 */ /* 0x000fe80000100a00 */
[----:B------:R1:W-:Y:S04]  /*c970*/  STL.64 [R1+0x7d0], R16 ;  /* 0x0007d01001007387 */ /* 0x0003e80000100a00 */
[----:B------:R-:W-:Y:S04]  /*c980*/  STL.64 [R1+0x1b0], R4 ;  /* 0x0001b00401007387 */ /* 0x000fe80000100a00 */
[----:B------:R-:W-:Y:S04]  /*c990*/  STL.64 [R1+0x1b8], R6 ;  /* 0x0001b80601007387 */ /* 0x000fe80000100a00 */
[----:B-1----:R-:W3:Y:S04]  /*c9a0*/  LDL.LU R16, [R1+0x2a0] ;  /* 0x0002a00001107983 */ /* 0x002ee80000300800 */
[----:B------:R-:W3:Y:S04]  /*c9b0*/  LDL.LU R17, [R1+0x2a4] ;  /* 0x0002a40001117983 */ /* 0x000ee80000300800 */
[----:B------:R-:W4:Y:S04]  /*c9c0*/  LDL.LU R18, [R1+0x2a8] ;  /* 0x0002a80001127983 */ /* 0x000f280000300800 */
[----:B------:R-:W4:Y:S04]  /*c9d0*/  LDL.LU R19, [R1+0x2ac] ;  /* 0x0002ac0001137983 */ /* 0x000f280000300800 */
[----:B------:R-:W1:Y:S02]  /*c9e0*/  LDSM.16.M88.4 R4, [R0+0xc000] ;  /* 0x00c000000004783b */ /* 0x000e640000000200 */
[C---:B-1----:R-:W-:Y:S02]  /*c9f0*/  HMMA.1688.F32.TF32 R24, R12.reuse, R4, R24 ;  /* 0x000000040c18723c */ /* 0x042fe40000081018 */
[----:B----4-:R-:W-:Y:S04]  /*ca00*/  STL.64 [R1+0x7e8], R18 ;  /* 0x0007e81201007387 */ /* 0x010fe80000100a00 */
[----:B---3--:R1:W-:Y:S04]  /*ca10*/  STL.64 [R1+0x7e0], R16 ;  /* 0x0007e01001007387 */ /* 0x0083e80000100a00 */
[----:B-1----:R-:W3:Y:S04]  /*ca20*/  LDL.LU R16, [R1+0x2b0] ;  /* 0x0002b00001107983 */ /* 0x002ee80000300800 */
[----:B------:R-:W3:Y:S04]  /*ca30*/  LDL.LU R17, [R1+0x2b4] ;  /* 0x0002b40001117983 */ /* 0x000ee80000300800 */
[----:B------:R-:W3:Y:S04]  /*ca40*/  LDL.LU R18, [R1+0x2b8] ;  /* 0x0002b80001127983 */ /* 0x000ee80000300800 */
[----:B------:R-:W3:Y:S04]  /*ca50*/  LDL.LU R19, [R1+0x2bc] ;  /* 0x0002bc0001137983 */ /* 0x000ee80000300800 */
[----:B------:R-:W-:Y:S04]  /*ca60*/  STL.64 [R1+0xb0], R24 ;  /* 0x0000b01801007387 */ /* 0x000fe80000100a00 */
[----:B------:R1:W-:Y:S04]  /*ca70*/  STL.64 [R1+0xb8], R26 ;  /* 0x0000b81a01007387 */ /* 0x0003e80000100a00 */
[----:B-1----:R-:W4:Y:S04]  /*ca80*/  LDL.LU.64 R26, [R1+0x830] ;  /* 0x00083000011a7983 */ /* 0x002f280000300a00 */
[----:B------:R-:W4:Y:S02]  /*ca90*/  LDL.LU.64 R24, [R1+0x828] ;  /* 0x0008280001187983 */ /* 0x000f240000300a00 */
[----:B----4-:R-:W-:Y:S02]  /*caa0*/  HMMA.1688.F32.TF32 R12, R12, R8, R24 ;  /* 0x000000080c0c723c */ /* 0x010fe40000081018 */
[----:B------:R-:W2:Y:S04]  /*cab0*/  LDL.LU.64 R26, [R1+0x820] ;  /* 0x00082000011a7983 */ /* 0x000ea80000300a00 */
[----:B------:R-:W2:Y:S11]  /*cac0*/  LDL.LU.64 R24, [R1+0x818] ;  /* 0x0008180001187983 */ /* 0x000eb60000300a00 */
[----:B------:R-:W-:Y:S06]  /*cad0*/  @!UPT UIADD3 URZ, URZ, URZ, URZ ;  /* 0x0000003f3f3ff290 */ /* 0x000fec000fffe03f */
[----:B------:R1:W-:Y:S04]  /*cae0*/  STL.64 [R1+0xa0], R12 ;  /* 0x0000a00c01007387 */ /* 0x0003e80000100a00 */
[----:B------:R4:W-:Y:S04]  /*caf0*/  STL.64 [R1+0xa8], R14 ;  /* 0x0000a80e01007387 */ /* 0x0009e80000100a00 */
[----:B-1----:R-:W3:Y:S04]  /*cb00*/  LDL.LU R12, [R1+0x120] ;  /* 0x00012000010c7983 */ /* 0x002ee80000300800 */
[----:B------:R-:W3:Y:S04]  /*cb10*/  LDL.LU R13, [R1+0x124] ;  /* 0x00012400010d7983 */ /* 0x000ee80000300800 */
[----:B----4-:R-:W4:Y:S04]  /*cb20*/  LDL.LU R14, [R1+0x128] ;  /* 0x00012800010e7983 */ /* 0x010f280000300800 */
[----:B------:R-:W4:Y:S01]  /*cb30*/  LDL.LU R15, [R1+0x12c] ;  /* 0x00012c00010f7983 */ /* 0x000f220000300800 */
[----:B--2---:R-:W-:Y:S11]  /*cb40*/  HMMA.1688.F32.TF32 R20, R24, R4, R20 ;  /* 0x000000041814723c */ /* 0x004ff60000081014 */
[----:B------:R-:W-:Y:S11]  /*cb50*/  @!UPT UIADD3 URZ, URZ, URZ, URZ ;  /* 0x0000003f3f3ff290 */ /* 0x000ff6000fffe03f */
[----:B------:R-:W-:Y:S01]  /*cb60*/  @!UPT UIADD3 URZ, URZ, URZ, URZ ;  /* 0x0000003f3f3ff290 */ /* 0x000fe2000fffe03f */
[----:B------:R-:W-:Y:S01]  /*cb70*/  STL.64 [R1+0x90], R20 ;  /* 0x0000901401007387 */ /* 0x000fe20000100a00 */
[----:B------:R-:W-:-:S03]  /*cb80*/  IMAD.MOV.U32 R0, RZ, RZ, R23 ;  /* 0x000000ffff007224 */ /* 0x000fc600078e0017 */
[----:B------:R1:W-:Y:S04]  /*cb90*/  STL [R1+0x98], R22 ;  /* 0x0000981601007387 */ /* 0x0003e80000100800 */
[----:B-1----:R-:W2:Y:S04]  /*cba0*/  LDL.LU.64 R22, [R1+0x810] ;  /* 0x0008100001167983 */ /* 0x002ea80000300a00 */
[----:B------:R-:W2:Y:S02]  /*cbb0*/  LDL.LU.64 R20, [R1+0x808] ;  /* 0x0008080001147983 */ /* 0x000ea40000300a00 */
[----:B--2---:R-:W-:Y:S02]  /*cbc0*/  HMMA.1688.F32.TF32 R24, R24, R8, R20 ;  /* 0x000000081818723c */ /* 0x004fe40000081014 */
[----:B------:R-:W3:Y:S04]  /*cbd0*/  LDL.LU.64 R22, [R1+0x800] ;  /* 0x0008000001167983 */ /* 0x000ee80000300a00 */
[----:B------:R-:W3:Y:S11]  /*cbe0*/  LDL.LU.64 R20, [R1+0x7f8] ;  /* 0x0007f80001147983 */ /* 0x000ef60000300a00 */
[----:B------:R-:W-:Y:S06]  /*cbf0*/  @!UPT UIADD3 URZ, URZ, URZ, URZ ;  /* 0x0000003f3f3ff290 */ /* 0x000fec000fffe03f */
[----:B------:R1:W-:Y:S04]  /*cc00*/  STL.64 [R1+0x80], R24 ;  /* 0x0000801801007387 */ /* 0x0003e80000100a00 */
[----:B------:R-:W-:Y:S01]  /*cc10*/  STL.64 [R1+0x88], R26 ;  /* 0x0000881a01007387 */ /* 0x000fe20000100a00 */
[----:B-1----:R-:W-:-:S03]  /*cc20*/  IMAD.MOV.U32 R24, RZ, RZ, R2 ;  /* 0x000000ffff187224 */ /* 0x002fc600078e0002 */
[----:B------:R-:W2:Y:S01]  /*cc30*/  LDL.LU R2, [R1+0x7f4] ;  /* 0x0007f40001027983 */ /* 0x000ea20000300800 */
[----:B------:R-:W-:-:S03]  /*cc40*/  IMAD.MOV.U32 R25, RZ, RZ, R3 ;  /* 0x000000ffff197224 */ /* 0x000fc600078e0003 */
[----:B------:R-:W2:Y:S01]  /*cc50*/  LDL.LU R3, [R1+0x7f0] ;  /* 0x0007f00001037983 */ /* 0x000ea20000300800 */
[----:B---3--:R-:W-:Y:S11]  /*cc60*/  HMMA.1688.F32.TF32 R16, R20, R4, R16 ;  /* 0x000000041410723c */ /* 0x008ff60000081010 */
[----:B------:R-:W-:Y:S11]  /*cc70*/  @!UPT UIADD3 URZ, URZ, URZ, URZ ;  /* 0x0000003f3f3ff290 */ /* 0x000ff6000fffe03f */
[----:B------:R-:W-:Y:S01]  /*cc80*/  @!UPT UIADD3 URZ, URZ, URZ, URZ ;  /* 0x0000003f3f3ff290 */ /* 0x000fe2000fffe03f */
[----:B------:R-:W-:Y:S04]  /*cc90*/  STL.64 [R1+0x70], R16 ;  /* 0x0000701001007387 */ /* 0x000fe80000100a00 */
[----:B------:R1:W-:Y:S04]  /*cca0*/  STL.64 [R1+0x78], R18 ;  /* 0x0000781201007387 */ /* 0x0003e80000100a00 */
[----:B-1----:R-:W3:Y:S04]  /*ccb0*/  LDL.LU.64 R18, [R1+0x7e8] ;  /* 0x0007e80001127983 */ /* 0x002ee80000300a00 */
[----:B------:R-:W3:Y:S01]  /*ccc0*/  LDL.LU.64 R16, [R1+0x7e0] ;  /* 0x0007e00001107983 */ /* 0x000ee20000300a00 */
[----:B------:R-:W-:-:S02]  /*ccd0*/  IMAD.MOV.U32 R26, RZ, RZ, R29 ;  /* 0x000000ffff1a7224 */ /* 0x000fc400078e001d */
[----:B------:R-:W-:Y:S01]  /*cce0*/  IMAD.MOV.U32 R27, RZ, RZ, R28 ;  /* 0x000000ffff1b7224 */ /* 0x000fe200078e001c */
[----:B---3--:R-:W-:Y:S01]  /*ccf0*/  HMMA.1688.F32.TF32 R20, R20, R8, R16 ;  /* 0x000000081414723c */ /* 0x008fe20000081010 */
[----:B------:R-:W3:Y:S04]  /*cd00*/  LDL.LU.64 R18, [R1+0x7d8] ;  /* 0x0007d80001127983 */ /* 0x000ee80000300a00 */
[----:B------:R-:W3:Y:S11]  /*cd10*/  LDL.LU.64 R16, [R1+0x7d0] ;  /* 0x0007d00001107983 */ /* 0x000ef60000300a00 */
[----:B------:R-:W-:Y:S07]  /*cd20*/  @!UPT UIADD3 URZ, URZ, URZ, URZ ;  /* 0x0000003f3f3ff290 */ /* 0x000fee000fffe03f */
[----:B------:R-:W-:Y:S04]  /*cd30*/  STL.64 [R1+0x60], R20 ;  /* 0x0000601401007387 */ /* 0x000fe80000100a00 */
[----:B------:R3:W-:Y:S04]  /*cd40*/  STL.64 [R1+0x68], R22 ;  /* 0x0000681601007387 */ /* 0x0007e80000100a00 */
[----:B------:R-:W-:Y:S01]  /*cd50*/  STL.64 [R1+0x778], R6 ;  /* 0x0007780601007387 */ /* 0x000fe20000100a00 */
[C---:B---3--:R-:W-:Y:S03]  /*cd60*/  HMMA.1688.F32.TF32 R20, R16.reuse, R4, R24 ;  /* 0x000000041014723c */ /* 0x048fe60000081018 */
[----:B--2---:R-:W-:Y:S04]  /*cd70*/  LDS R26, [R3+0x23980] ;  /* 0x02398000031a7984 */ /* 0x004fe80000000800 */
[----:B------:R-:W-:Y:S01]  /*cd80*/  LDS R27, [R2+0x23980] ;  /* 0x02398000021b7984 */ /* 0x000fe20000000800 */
[----:B----4-:R-:W-:Y:S03]  /*cd90*/  HMMA.1688.F32.TF32 R12, R16, R8, R12 ;  /* 0x00000008100c723c */ /* 0x010fe6000008100c */
[----:B------:R-:W-:Y:S04]  /*cda0*/  LDS R18, [R3+0x23880] ;  /* 0x0238800003127984 */ /* 0x000fe80000000800 */
[----:B------:R-:W1:Y:S04]  /*cdb0*/  LDS R19, [R2+0x23880] ;  /* 0x0238800002137984 */ /* 0x000e680000000800 */
[----:B------:R-:W-:Y:S04]  /*cdc0*/  LDS R16, [R3+0x23080] ;  /* 0x0230800003107984 */ /* 0x000fe80000000800 */
[----:B------:R-:W2:Y:S04]  /*cdd0*/  LDS R17, [R2+0x23080] ;  /* 0x0230800002117984 */ /* 0x000ea80000000800 */
[----:B------:R-:W-:Y:S04]  /*cde0*/  STL.64 [R1+0x160], R20 ;  /* 0x0001601401007387 */ /* 0x000fe80000100a00 */
[----:B------:R-:W-:Y:S04]  /*cdf0*/  STL.64 [R1+0x168], R22 ;  /* 0x0001681601007387 */ /* 0x000fe80000100a00 */
[----:B------:R-:W-:Y:S04]  /*ce00*/  LDS R22, [R3+0x23900] ;  /* 0x0239000003167984 */ /* 0x000fe80000000800 */
[----:B------:R-:W3:Y:S04]  /*ce10*/  LDS R23, [R2+0x23900] ;  /* 0x0239000002177984 */ /* 0x000ee80000000800 */
[----:B------:R-:W-:Y:S04]  /*ce20*/  LDS R20, [R3+0x23100] ;  /* 0x0231000003147984 */ /* 0x000fe80000000800 */
[----:B------:R-:W4:Y:S01]  /*ce30*/  LDS R21, [R2+0x23100] ;  /* 0x0231000002157984 */ /* 0x000f220000000800 */
[----:B------:R-:W-:-:S02]  /*ce40*/  IMAD.MOV.U32 R29, RZ, RZ, R15 ;  /* 0x000000ffff1d7224 */ /* 0x000fc400078e000f */
[----:B------:R-:W-:Y:S01]  /*ce50*/  IMAD.MOV.U32 R28, RZ, RZ, R14 ;  /* 0x000000ffff1c7224 */ /* 0x000fe200078e000e */
[----:B------:R-:W-:Y:S04]  /*ce60*/  STL.64 [R1+0x120], R12 ;  /* 0x0001200c01007387 */ /* 0x000fe80000100a00 */
[----:B------:R-:W-:Y:S04]  /*ce70*/  STL.64 [R1+0x770], R10 ;  /* 0x0007700a01007387 */ /* 0x000fe80000100a00 */
[----:B------:R-:W-:Y:S04]  /*ce80*/  STL [R1+0x610], R29 ;  /* 0x0006101d01007387 */ /* 0x000fe80000100800 */
[----:B------:R-:W-:Y:S04]  /*ce90*/  STL [R1+0x5e8], R28 ;  /* 0x0005e81c01007387 */ /* 0x000fe80000100800 */
[----:B-1----:R-:W-:Y:S04]  /*cea0*/  STL.64 [R1+0x768], R18 ;  /* 0x0007681201007387 */ /* 0x002fe80000100a00 */
[----:B--2---:R-:W-:Y:S04]  /*ceb0*/  STL.64 [R1+0x760], R16 ;  /* 0x0007601001007387 */ /* 0x004fe80000100a00 */
[----:B------:R-:W-:Y:S04]  /*cec0*/  LDS R24, [R3+0x23180] ;  /* 0x0231800003187984 */ /* 0x000fe80000000800 */
[----:B---3--:R1:W-:Y:S04]  /*ced0*/  STL.64 [R1+0x6d8], R22 ;  /* 0x0006d81601007387 */ /* 0x0083e80000100a00 */
[----:B------:R-:W2:Y:S04]  /*cee0*/  LDS R25, [R2+0x23180] ;  /* 0x0231800002197984 */ /* 0x000ea80000000800 */
[----:B----4-:R3:W-:Y:S04]  /*cef0*/  STL.64 [R1+0x6d0], R20 ;  /* 0x0006d01401007387 */ /* 0x0107e80000100a00 */
[----:B-1----:R-:W4:Y:S04]  /*cf00*/  LDL R22, [R1+0x8] ;  /* 0x0000080001167983 */ /* 0x002f280000100800 */
[----:B------:R-:W4:Y:S04]  /*cf10*/  LDL R23, [R1+0xc] ;  /* 0x00000c0001177983 */ /* 0x000f280000100800 */
[----:B------:R-:W-:Y:S04]  /*cf20*/  LDS R12, [R3+0x23000] ;  /* 0x02300000030c7984 */ /* 0x000fe80000000800 */
[----:B------:R-:W-:Y:S04]  /*cf30*/  LDS R14, [R3+0x23800] ;  /* 0x02380000030e7984 */ /* 0x000fe80000000800 */
[----:B------:R-:W-:Y:S04]  /*cf40*/  LDS R13, [R2+0x23000] ;  /* 0x02300000020d7984 */ /* 0x000fe80000000800 */
[----:B------:R-:W1:Y:S04]  /*cf50*/  LDS R15, [R2+0x23800] ;  /* 0x02380000020f7984 */ /* 0x000e680000000800 */
[----:B------:R-:W-:Y:S06]  /*cf60*/  BAR.SYNC.DEFER_BLOCKING 0x0 ;  /* 0x0000000000007b1d */ /* 0x000fec0000010000 */
[----:B----4-:R4:W-:Y:S04]  /*cf70*/  STL.64 [R1+0x7c8], R22 ;  /* 0x0007c81601007387 */ /* 0x0109e80000100a00 */
        /* <DEDUP_REMOVED lines=8> */
[----:B---3--:R-:W1:Y:S04]  /*d000*/  LDL.LU R20, [R1+0x260] ;  /* 0x0002600001147983 */ /* 0x008e680000300800 */
[----:B------:R-:W1:Y:S04]  /*d010*/  LDL.LU R21, [R1+0x264] ;  /* 0x0002640001157983 */ /* 0x000e680000300800 */
[----:B----4-:R-:W1:Y:S04]  /*d020*/  LDL.LU R22, [R1+0x268] ;  /* 0x0002680001167983 */ /* 0x010e680000300800 */
[----:B------:R-:W1:Y:S04]  /*d030*/  LDL.LU R23, [R1+0x26c] ;  /* 0x00026c0001177983 */ /* 0x000e680000300800 */
[----:B--2---:R2:W-:Y:S04]  /*d040*/  STL.64 [R1+0x7b0], R10 ;  /* 0x0007b00a01007387 */ /* 0x0045e80000100a00 */
[----:B------:R-:W-:Y:S04]  /*d050*/  STL.64 [R1+0x7a8], R8 ;  /* 0x0007a80801007387 */ /* 0x000fe80000100a00 */
[----:B--2---:R-:W2:Y:S04]  /*d060*/  LDL.LU.64 R10, [R1+0x48] ;  /* 0x00004800010a7983 */ /* 0x004ea80000300a00 */
[----:B--2---:R2:W-:Y:S04]  /*d070*/  STL.64 [R1+0x7c0], R10 ;  /* 0x0007c00a01007387 */ /* 0x0045e80000100a00 */
[----:B--2---:R-:W1:Y:S04]  /*d080*/  LDL.64 R10, [R1+0x58] ;  /* 0x00005800010a7983 */ /* 0x004e680000100a00 */
[----:B------:R2:W-:Y:S04]  /*d090*/  STL.64 [R1+0x788], R18 ;  /* 0x0007881201007387 */ /* 0x0005e80000100a00 */
[----:B------:R-:W-:Y:S04]  /*d0a0*/  STL.64 [R1+0x780], R16 ;  /* 0x0007801001007387 */ /* 0x000fe80000100a00 */
[----:B--2---:R-:W2:Y:S04]  /*d0b0*/  LDL.64 R18, [R1+0x28] ;  /* 0x0000280001127983 */ /* 0x004ea80000100a00 */
[----:B--2---:R2:W-:Y:S04]  /*d0c0*/  STL.64 [R1+0x7a0], R18 ;  /* 0x0007a01201007387 */ /* 0x0045e80000100a00 */
[----:B--2---:R-:W2:Y:S04]  /*d0d0*/  LDL.64 R18, [R1+0x38] ;  /* 0x0000380001127983 */ /* 0x004ea80000100a00 */
[----:B--2---:R2:W-:Y:S04]  /*d0e0*/  STL.64 [R1+0x7b8], R18 ;  /* 0x0007b81201007387 */ /* 0x0045e80000100a00 */
[----:B------:R-:W3:Y:S04]  /*d0f0*/  LDL.LU R16, [R1+0x230] ;  /* 0x0002300001107983 */ /* 0x000ee80000300800 */
[----:B------:R-:W3:Y:S04]  /*d100*/  LDL.LU R17, [R1+0x234] ;  /* 0x0002340001117983 */ /* 0x000ee80000300800 */
[----:B--2---:R-:W3:Y:S04]  /*d110*/  LDL.LU R18, [R1+0x238] ;  /* 0x0002380001127983 */ /* 0x004ee80000300800 */
[----:B------:R-:W3:Y:S04]  /*d120*/  LDL.LU R19, [R1+0x23c] ;  /* 0x00023c0001137983 */ /* 0x000ee80000300800 */
[----:B------:R-:W-:Y:S04]  /*d130*/  STL.64 [R1+0x648], R26 ;  /* 0x0006481a01007387 */ /* 0x000fe80000100a00 */
[----:B------:R2:W-:Y:S04]  /*d140*/  STL.64 [R1+0x640], R24 ;  /* 0x0006401801007387 */ /* 0x0005e80000100a00 */
[----:B--2---:R-:W2:Y:S04]  /*d150*/  LDL.LU R24, [R1+0x80] ;  /* 0x0000800001187983 */ /* 0x004ea80000300800 */
[----:B------:R-:W2:Y:S04]  /*d160*/  LDL.LU R25, [R1+0x84] ;  /* 0x0000840001197983 */ /* 0x000ea80000300800 */
[----:B------:R-:W4:Y:S04]  /*d170*/  LDL.LU R26, [R1+0x88] ;  /* 0x00008800011a7983 */ /* 0x000f280000300800 */
[----:B------:R-:W4:Y:S01]  /*d180*/  LDL.LU R27, [R1+0x8c] ;  /* 0x00008c00011b7983 */ /* 0x000f220000300800 */
[----:B-1----:R-:W-:Y:S03]  /*d190*/  HMMA.1688.F32.TF32 R20, R12, R10, R20 ;  /* 0x0000000a0c14723c */ /* 0x002fe60000081014 */
[----:B----4-:R-:W-:Y:S04]  /*d1a0*/  STL.64 [R1+0x6e8], R26 ;  /* 0x0006e81a01007387 */ /* 0x010fe80000100a00 */
[----:B--2---:R1:W-:Y:S04]  /*d1b0*/  STL.64 [R1+0x6e0], R24 ;  /* 0x0006e01801007387 */ /* 0x0043e80000100a00 */
[----:B-1----:R-:W2:Y:S04]  /*d1c0*/  LDL.LU R24, [R1+0xd0] ;  /* 0x0000d00001187983 */ /* 0x002ea80000300800 */
[----:B------:R-:W2:Y:S04]  /*d1d0*/  LDL.LU R25, [R1+0xd4] ;  /* 0x0000d40001197983 */ /* 0x000ea80000300800 */
[----:B------:R-:W4:Y:S04]  /*d1e0*/  LDL.LU R26, [R1+0xd8] ;  /* 0x0000d800011a7983 */ /* 0x000f280000300800 */
[----:B------:R-:W4:Y:S04]  /*d1f0*/  LDL.LU R27, [R1+0xdc] ;  /* 0x0000dc00011b7983 */ /* 0x000f280000300800 */
[----:B------:R-:W2:Y:S04]  /*d200*/  LDL.LU R4, [R1+0xe0] ;  /* 0x0000e00001047983 */ /* 0x000ea80000300800 */
        /* <DEDUP_REMOVED lines=9> */
[----:B----4-:R1:W-:Y:S04]  /*d2a0*/  STL.64 [R1+0x6f8], R26 ;  /* 0x0006f81a01007387 */ /* 0x0103e80000100a00 */
[----:B------:R-:W-:Y:S04]  /*d2b0*/  STL.64 [R1+0x6f0], R24 ;  /* 0x0006f01801007387 */ /* 0x000fe80000100a00 */
[----:B-1----:R-:W4:Y:S04]  /*d2c0*/  LDL.64 R26, [R1+0x18] ;  /* 0x00001800011a7983 */ /* 0x002f280000100a00 */
[----:B------:R1:W-:Y:S04]  /*d2d0*/  STL.64 [R1+0x260], R20 ;  /* 0x0002601401007387 */ /* 0x0003e80000100a00 */
[----:B------:R3:W-:Y:S01]  /*d2e0*/  STL.64 [R1+0x268], R22 ;  /* 0x0002681601007387 */ /* 0x0007e20000100a00 */
[----:B-1----:R-:W-:-:S02]  /*d2f0*/  IMAD.MOV.U32 R21, RZ, RZ, R10 ;  /* 0x000000ffff157224 */ /* 0x002fc400078e000a */
[----:B------:R-:W-:Y:S01]  /*d300*/  IMAD.MOV.U32 R20, RZ, RZ, R11 ;  /* 0x000000ffff147224 */ /* 0x000fe200078e000b */
[----:B---3--:R-:W2:Y:S04]  /*d310*/  LDL.LU.64 R22, [R1+0x7c8] ;  /* 0x0007c80001167983 */ /* 0x008ea80000300a00 */
[----:B------:R-:W2:Y:S02]  /*d320*/  LDL.LU.64 R10, [R1+0x7c0] ;  /* 0x0007c000010a7983 */ /* 0x000ea40000300a00 */
[C---:B--2---:R-:W-:Y:S01]  /*d330*/  HMMA.1688.F32.TF32 R16, R12.reuse, R10, R16 ;  /* 0x0000000a0c10723c */ /* 0x044fe20000081010 */
[----:B------:R-:W-:Y:S02]  /*d340*/  IMAD.MOV.U32 R3, RZ, RZ, R10 ;  /* 0x000000ffff037224 */ /* 0x000fe400078e000a */
[----:B------:R-:W-:Y:S11]  /*d350*/  IMAD.MOV.U32 R2, RZ, RZ, R11 ;  /* 0x000000ffff027224 */ /* 0x000ff600078e000b */
[----:B------:R-:W-:Y:S09]  /*d360*/  @!UPT UIADD3 URZ, URZ, URZ, URZ ;  /* 0x0000003f3f3ff290 */ /* 0x000ff2000fffe03f */
[----:B------:R-:W-:Y:S04]  /*d370*/  STL.64 [R1+0x280], R16 ;  /* 0x0002801001007387 */ /* 0x000fe80000100a00 */
[----:B------:R1:W-:Y:S04]  /*d380*/  STL.64 [R1+0x288], R18 ;  /* 0x0002881201007387 */ /* 0x0003e80000100a00 */
[----:B-1----:R-:W2:Y:S04]  /*d390*/  LDL.LU.64 R18, [R1+0x7b8] ;  /* 0x0007b80001127983 */ /* 0x002ea80000300a00 */
[----:B------:R-:W2:Y:S04]  /*d3a0*/  LDL.LU.64 R10, [R1+0x7b0] ;  /* 0x0007b000010a7983 */ /* 0x000ea80000300a00 */
[----:B------:R-:W2:Y:S02]  /*d3b0*/  LDL.LU.64 R8, [R1+0x7a8] ;  /* 0x0007a80001087983 */ /* 0x000ea40000300a00 */
[C---:B--2---:R-:W-:Y:S11]  /*d3c0*/  HMMA.1688.F32.TF32 R8, R12.reuse, R18, R8 ;  /* 0x000000120c08723c */ /* 0x044ff60000081008 */
[----:B------:R-:W-:Y:S11]  /*d3d0*/  @!UPT UIADD3 URZ, URZ, URZ, URZ ;  /* 0x0000003f3f3ff290 */ /* 0x000ff6000fffe03f */
[----:B------:R-:W-:Y:S01]  /*d3e0*/  @!UPT UIADD3 URZ, URZ, URZ, URZ ;  /* 0x0000003f3f3ff290 */ /* 0x000fe2000fffe03f */
[----:B------:R1:W-:Y:S04]  /*d3f0*/  STL.64 [R1+0x2d0], R8 ;  /* 0x0002d00801007387 */ /* 0x0003e80000100a00 */
[----:B------:R2:W-:Y:S01]  /*d400*/  STL.64 [R1+0x2d8], R10 ;  /* 0x0002d80a01007387 */ /* 0x0005e20000100a00 */
[----:B-1----:R-:W-:Y:S02]  /*d410*/  IMAD.MOV.U32 R9, RZ, RZ, R18 ;  /* 0x000000ffff097224 */ /* 0x002fe400078e0012 */
[----:B------:R-:W-:Y:S02]  /*d420*/  IMAD.MOV.U32 R8, RZ, RZ, R19 ;  /* 0x000000ffff087224 */ /* 0x000fe400078e0013 */
[----:B------:R-:W2:Y:S02]  /*d430*/  LDL.LU.64 R18, [R1+0x7a0] ;  /* 0x0007a00001127983 */ /* 0x000ea40000300a00 */
[----:B--2---:R-:W-:Y:S01]  /*d440*/  HMMA.1688.F32.TF32 R4, R12, R18, R4 ;  /* 0x000000120c04723c */ /* 0x004fe20000081004 */
[----:B------:R-:W-:-:S02]  /*d450*/  IMAD.MOV.U32 R11, RZ, RZ, R18 ;  /* 0x000000ffff0b7224 */ /* 0x000fc400078e0012 */
[----:B------:R-:W-:Y:S11]  /*d460*/  IMAD.MOV.U32 R10, RZ, RZ, R19 ;  /* 0x000000ffff0a7224 */ /* 0x000ff600078e0013 */
[----:B------:R-:W-:Y:S09]  /*d470*/  @!UPT UIADD3 URZ, URZ, URZ, URZ ;  /* 0x0000003f3f3ff290 */ /* 0x000ff2000fffe03f */
[----:B------:R-:W-:Y:S04]  /*d480*/  STL.64 [R1+0x2f0], R4 ;  /* 0x0002f00401007387 */ /* 0x000fe80000100a00 */
[----:B------:R1:W-:Y:S04]  /*d490*/  STL.64 [R1+0x2f8], R6 ;  /* 0x0002f80601007387 */ /* 0x0003e80000100a00 */
[----:B-1----:R-:W2:Y:S04]  /*d4a0*/  LDL.LU.64 R6, [R1+0x798] ;  /* 0x0007980001067983 */ /* 0x002ea80000300a00 */
[----:B------:R-:W2:Y:S04]  /*d4b0*/  LDL.LU.64 R4, [R1+0x790] ;  /* 0x0007900001047983 */ /* 0x000ea80000300a00 */
[----:B------:R-:W2:Y:S04]  /*d4c0*/  LDL.LU.64 R18, [R1+0x788] ;  /* 0x0007880001127983 */ /* 0x000ea80000300a00 */
[----:B------:R-:W2:Y:S04]  /*d4d0*/  LDL.LU.64 R16, [R1+0x780] ;  /* 0x0007800001107983 */ /* 0x000ea80000300a00 */
[----:B----4-:R1:W-:Y:S01]  /*d4e0*/  STL.64 [R1+0x708], R26 ;  /* 0x0007081a01007387 */ /* 0x0103e20000100a00 */
[----:B--2---:R-:W-:Y:S07]  /*d4f0*/  HMMA.1688.F32.TF32 R16, R12, R26, R16 ;  /* 0x0000001a0c10723c */ /* 0x004fee0000081010 */
[----:B-1----:R-:W-:-:S02]  /*d500*/  IMAD.MOV.U32 R26, RZ, RZ, R11 ;  /* 0x000000ffff1a7224 */ /* 0x002fc400078e000b */
[----:B------:R-:W-:Y:S11]  /*d510*/  IMAD.MOV.U32 R27, RZ, RZ, R10 ;  /* 0x000000ffff1b7224 */ /* 0x000ff600078e000a */
[----:B------:R-:W-:Y:S03]  /*d520*/  @!UPT UIADD3 URZ, URZ, URZ, URZ ;  /* 0x0000003f3f3ff290 */ /* 0x000fe6000fffe03f */
[----:B------:R1:W-:Y:S04]  /*d530*/  STL.64 [R1+0x310], R16 ;  /* 0x0003101001007387 */ /* 0x0003e80000100a00 */
[----:B------:R2:W-:Y:S04]  /*d540*/  STL.64 [R1+0x318], R18 ;  /* 0x0003181201007387 */ /* 0x0005e80000100a00 */
[----:B------:R4:W-:Y:S04]  /*d550*/  STL.64 [R1+0x720], R26 ;  /* 0x0007201a01007387 */ /* 0x0009e80000100a00 */
[----:B-1----:R-:W3:Y:S04]  /*d560*/  LDL.LU R16, [R1+0xa0] ;  /* 0x0000a00001107983 */ /* 0x002ee80000300800 */
[----:B------:R-:W3:Y:S04]  /*d570*/  LDL.LU R17, [R1+0xa4] ;  /* 0x0000a40001117983 */ /* 0x000ee80000300800 */
[----:B--2---:R-:W3:Y:S01]  /*d580*/  LDL.LU R18, [R1+0xa8] ;  /* 0x0000a80001127983 */ /* 0x004ee20000300800 */
[----:B----4-:R-:W-:-:S02]  /*d590*/  IMAD.MOV.U32 R26, RZ, RZ, R9 ;  /* 0x000000ffff1a7224 */ /* 0x010fc400078e0009 */
[----:B------:R-:W-:Y:S01]  /*d5a0*/  IMAD.MOV.U32 R27, RZ, RZ, R8 ;  /* 0x000000ffff1b7224 */ /* 0x000fe200078e0008 */
[----:B------:R-:W3:Y:S04]  /*d5b0*/  LDL.LU R19, [R1+0xac] ;  /* 0x0000ac0001137983 */ /* 0x000ee80000300800 */
[----:B------:R-:W2:Y:S04]  /*d5c0*/  LDL.LU R8, [R1+0xb0] ;  /* 0x0000b00001087983 */ /* 0x000ea80000300800 */
[----:B------:R-:W2:Y:S04]  /*d5d0*/  LDL.LU R9, [R1+0xb4] ;  /* 0x0000b40001097983 */ /* 0x000ea80000300800 */
[----:B------:R-:W2:Y:S04]  /*d5e0*/  LDL.LU R10, [R1+0xb8] ;  /* 0x0000b800010a7983 */ /* 0x000ea80000300800 */
[----:B------:R-:W2:Y:S04]  /*d5f0*/  LDL.LU R11, [R1+0xbc] ;  /* 0x0000bc00010b7983 */ /* 0x000ea80000300800 */
[----:B------:R1:W-:Y:S04]  /*d600*/  STL.64 [R1+0x738], R26 ;  /* 0x0007381a01007387 */ /* 0x0003e80000100a00 */
[----:B------:R-:W4:Y:S04]  /*d610*/  LDL.LU R24, [R1+0x210] ;  /* 0x0002100001187983 */ /* 0x000f280000300800 */
[----:B------:R-:W4:Y:S04]  /*d620*/  LDL.LU R25, [R1+0x214] ;  /* 0x0002140001197983 */ /* 0x000f280000300800 */
[----:B-1----:R-:W2:Y:S04]  /*d630*/  LDL.LU R26, [R1+0x218] ;  /* 0x00021800011a7983 */ /* 0x002ea80000300800 */
[----:B------:R-:W2:Y:S01]  /*d640*/  LDL.LU R27, [R1+0x21c] ;  /* 0x00021c00011b7983 */ /* 0x000ea20000300800 */
[C---:B------:R-:W-:Y:S03]  /*d650*/  HMMA.1688.F32.TF32 R4, R12.reuse, R22, R4 ;  /* 0x000000160c04723c */ /* 0x040fe60000081004 */
[----:B--2---:R1:W-:Y:S04]  /*d660*/  STL.64 [R1+0x748], R26 ;  /* 0x0007481a01007387 */ /* 0x0043e80000100a00 */
[----:B----4-:R-:W-:Y:S11]  /*d670*/  STL.64 [R1+0x740], R24 ;  /* 0x0007401801007387 */ /* 0x010ff60000100a00 */
[----:B------:R-:W-:Y:S05]  /*d680*/  @!UPT UIADD3 URZ, URZ, URZ, URZ ;  /* 0x0000003f3f3ff290 */ /* 0x000fea000fffe03f */
[----:B------:R-:W-:Y:S04]  /*d690*/  STL.64 [R1+0x330], R4 ;  /* 0x0003300401007387 */ /* 0x000fe80000100a00 */
[----:B------:R2:W-:Y:S01]  /*d6a0*/  STL.64 [R1+0x338], R6 ;  /* 0x0003380601007387 */ /* 0x0005e20000100a00 */
[----:B-1----:R-:W-:Y:S02]  /*d6b0*/  IMAD.MOV.U32 R27, RZ, RZ, R20 ;  /* 0x000000ffff1b7224 */ /* 0x002fe400078e0014 */
[----:B------:R-:W-:Y:S01]  /*d6c0*/  IMAD.MOV.U32 R26, RZ, RZ, R21 ;  /* 0x000000ffff1a7224 */ /* 0x000fe200078e0015 */
[----:B--2---:R-:W2:Y:S04]  /*d6d0*/  LDL.LU.64 R6, [R1+0x778] ;  /* 0x0007780001067983 */ /* 0x004ea80000300a00 */
[----:B------:R1:W-:Y:S04]  /*d6e0*/  STL.64 [R1+0x700], R22 ;  /* 0x0007001601007387 */ /* 0x0003e80000100a00 */
[----:B------:R-:W4:Y:S04]  /*d6f0*/  LDL.LU R20, [R1+0x100] ;  /* 0x0001000001147983 */ /* 0x000f280000300800 */
[----:B------:R-:W4:Y:S04]  /*d700*/  LDL.LU R21, [R1+0x104] ;  /* 0x0001040001157983 */ /* 0x000f280000300800 */
[----:B-1----:R-:W2:Y:S04]  /*d710*/  LDL.LU R22, [R1+0x108] ;  /* 0x0001080001167983 */ /* 0x002ea80000300800 */
[----:B------:R-:W2:Y:S04]  /*d720*/  LDL.LU R23, [R1+0x10c] ;  /* 0x00010c0001177983 */ /* 0x000ea80000300800 */
[----:B--2---:R-:W-:Y:S04]  /*d730*/  STL.64 [R1+0x718], R22 ;  /* 0x0007181601007387 */ /* 0x004fe80000100a00 */
[----:B----4-:R1:W-:Y:S04]  /*d740*/  STL.64 [R1+0x710], R20 ;  /* 0x0007101401007387 */ /* 0x0103e80000100a00 */
[----:B-1----:R-:W2:Y:S04]  /*d750*/  LDL.LU R20, [R1+0x140] ;  /* 0x0001400001147983 */ /* 0x002ea80000300800 */
[----:B------:R-:W2:Y:S04]  /*d760*/  LDL.LU R21, [R1+0x144] ;  /* 0x0001440001157983 */ /* 0x000ea80000300800 */
[----:B------:R-:W4:Y:S04]  /*d770*/  LDL.LU R22, [R1+0x148] ;  /* 0x0001480001167983 */ /* 0x000f280000300800 */
[----:B------:R-:W4:Y:S01]  /*d780*/  LDL.LU R23, [R1+0x14c] ;  /* 0x00014c0001177983 */ /* 0x000f220000300800 */
[C---:B------:R-:W-:Y:S03]  /*d790*/  HMMA.1688.F32.TF32 R8, R12.reuse, R6, R8 ;  /* 0x000000060c08723c */ /* 0x040fe60000081008 */
[----:B----4-:R-:W-:Y:S04]  /*d7a0*/  STL.64 [R1+0x730], R22 ;  /* 0x0007301601007387 */ /* 0x010fe80000100a00 */
[----:B--2---:R1:W-:Y:S04]  /*d7b0*/  STL.64 [R1+0x728], R20 ;  /* 0x0007281401007387 */ /* 0x0043e80000100a00 */
[----:B-1----:R-:W2:Y:S04]  /*d7c0*/  LDL.LU R20, [R1+0x190] ;  /* 0x0001900001147983 */ /* 0x002ea80000300800 */
[----:B------:R-:W2:Y:S04]  /*d7d0*/  LDL.LU R21, [R1+0x194] ;  /* 0x0001940001157983 */ /* 0x000ea80000300800 */
[----:B------:R-:W4:Y:S04]  /*d7e0*/  LDL.LU R22, [R1+0x198] ;  /* 0x0001980001167983 */ /* 0x000f280000300800 */
[----:B------:R-:W4:Y:S04]  /*d7f0*/  LDL.LU R23, [R1+0x19c] ;  /* 0x00019c0001177983 */ /* 0x000f280000300800 */
[----:B----4-:R-:W-:Y:S04]  /*d800*/  STL.64 [R1+0x758], R22 ;  /* 0x0007581601007387 */ /* 0x010fe80000100a00 */
[----:B--2---:R1:W-:Y:S04]  /*d810*/  STL.64 [R1+0x750], R20 ;  /* 0x0007501401007387 */ /* 0x0043e80000100a00 */
[----:B-1----:R-:W2:Y:S04]  /*d820*/  LDL.LU R20, [R1+0x250] ;  /* 0x0002500001147983 */ /* 0x002ea80000300800 */
[----:B------:R-:W2:Y:S04]  /*d830*/  LDL.LU R21, [R1+0x254] ;  /* 0x0002540001157983 */ /* 0x000ea80000300800 */
[----:B------:R-:W2:Y:S04]  /*d840*/  LDL.LU R22, [R1+0x258] ;  /* 0x0002580001167983 */ /* 0x000ea80000300800 */
[----:B------:R-:W2:Y:S04]  /*d850*/  LDL.LU R23, [R1+0x25c] ;  /* 0x00025c0001177983 */ /* 0x000ea80000300800 */
[----:B------:R-:W-:Y:S04]  /*d860*/  STL.64 [R1+0x350], R8 ;  /* 0x0003500801007387 */ /* 0x000fe80000100a00 */
[----:B------:R1:W-:Y:S04]  /*d870*/  STL.64 [R1+0x358], R10 ;  /* 0x0003580a01007387 */ /* 0x0003e80000100a00 */
[----:B-1----:R-:W3:Y:S02]  /*d880*/  LDL.LU.64 R10, [R1+0x770] ;  /* 0x00077000010a7983 */ /* 0x002ee40000300a00 */
[----:B---3--:R-:W-:Y:S02]  /*d890*/  HMMA.1688.F32.TF32 R12, R12, R10, R16 ;  /* 0x0000000a0c0c723c */ /* 0x008fe40000081010 */
[----:B------:R-:W2:Y:S04]  /*d8a0*/  LDL.LU.64 R18, [R1+0x768] ;  /* 0x0007680001127983 */ /* 0x000ea80000300a00 */
[----:B------:R-:W2:Y:S11]  /*d8b0*/  LDL.LU.64 R16, [R1+0x760] ;  /* 0x0007600001107983 */ /* 0x000eb60000300a00 */
[----:B------:R-:W-:Y:S06]  /*d8c0*/  @!UPT UIADD3 URZ, URZ, URZ, URZ ;  /* 0x0000003f3f3ff290 */ /* 0x000fec000fffe03f */
[----:B------:R-:W-:Y:S04]  /*d8d0*/  STL.64 [R1+0x340], R12 ;  /* 0x0003400c01007387 */ /* 0x000fe80000100a00 */
[----:B------:R-:W-:Y:S01]  /*d8e0*/  STL.64 [R1+0x348], R14 ;  /* 0x0003480e01007387 */ /* 0x000fe20000100a00 */
[----:B--2---:R-:W-:Y:S03]  /*d8f0*/  HMMA.1688.F32.TF32 R24, R16, R26, R20 ;  /* 0x0000001a1018723c */ /* 0x004fe60000081014 */
[----:B------:R-:W2:Y:S04]  /*d900*/  LDL.LU.64 R22, [R1+0x758] ;  /* 0x0007580001167983 */ /* 0x000ea80000300a00 */
[----:B------:R-:W2:Y:S11]  /*d910*/  LDL.LU.64 R20, [R1+0x750] ;  /* 0x0007500001147983 */ /* 0x000eb60000300a00 */
[----:B------:R-:W-:Y:S05]  /*d920*/  @!UPT UIADD3 URZ, URZ, URZ, URZ ;  /* 0x0000003f3f3ff290 */ /* 0x000fea000fffe03f */
[----:B------:R-:W-:Y:S04]  /*d930*/  STL.64 [R1+0xb0], R24 ;  /* 0x0000b01801007387 */ /* 0x000fe80000100a00 */
[----:B------:R1:W-:Y:S04]  /*d940*/  STL.64 [R1+0xb8], R26 ;  /* 0x0000b81a01007387 */ /* 0x0003e80000100a00 */
[----:B-1----:R-:W3:Y:S04]  /*d950*/  LDL.LU.64 R26, [R1+0x748] ;  /* 0x00074800011a7983 */ /* 0x002ee80000300a00 */
[----:B------:R-:W3:Y:S01]  /*d960*/  LDL.LU.64 R24, [R1+0x740] ;  /* 0x0007400001187983 */ /* 0x000ee20000300a00 */
[----:B------:R-:W-:-:S02]  /*d970*/  IMAD.MOV.U32 R14, RZ, RZ, R3 ;  /* 0x000000ffff0e7224 */ /* 0x000fc400078e0003 */
[----:B------:R-:W-:-:S07]  /*d980*/  IMAD.MOV.U32 R15, RZ, RZ, R2 ;  /* 0x000000ffff0f7224 */ /* 0x000fce00078e0002 */
[C---:B---3--:R-:W-:Y:S11]  /*d990*/  HMMA.1688.F32.TF32 R24, R16.reuse, R14, R24 ;  /* 0x0000000e1018723c */ /* 0x048ff60000081018 */
[----:B------:R-:W-:Y:S11]  /*d9a0*/  @!UPT UIADD3 URZ, URZ, URZ, URZ ;  /* 0x0000003f3f3ff290 */ /* 0x000ff6000fffe03f */
[----:B------:R-:W-:Y:S01]  /*d9b0*/  @!UPT UIADD3 URZ, URZ, URZ, URZ ;  /* 0x0000003f3f3ff290 */ /* 0x000fe2000fffe03f */
[----:B------:R-:W-:Y:S04]  /*d9c0*/  STL.64 [R1+0xe0], R24 ;  /* 0x0000e01801007387 */ /* 0x000fe80000100a00 */
[----:B------:R1:W-:Y:S04]  /*d9d0*/  STL.64 [R1+0xe8], R26 ;  /* 0x0000e81a01007387 */ /* 0x0003e80000100a00 */
[----:B-1----:R-:W2:Y:S04]  /*d9e0*/  LDL.LU.64 R26, [R1+0x738] ;  /* 0x00073800011a7983 */ /* 0x002ea80000300a00 */
[----:B------:R1:W-:Y:S04]  /*d9f0*/  STL.64 [R1+0x6b8], R14 ;  /* 0x0006b80e01007387 */ /* 0x0003e80000100a00 */
[----:B------:R-:W3:Y:S04]  /*da00*/  LDL.LU R12, [R1+0x90] ;  /* 0x00009000010c7983 */ /* 0x000ee80000300800 */
[----:B------:R-:W3:Y:S04]  /*da10*/  LDL.LU R13, [R1+0x94] ;  /* 0x00009400010d7983 */ /* 0x000ee80000300800 */
[----:B-1----:R-:W3:Y:S01]  /*da20*/  LDL.LU R14, [R1+0x98] ;  /* 0x00009800010e7983 */ /* 0x002ee20000300800 */
        /* <DEDUP_REMOVED lines=11> */
[----:B------:R-:W-:Y:S04]  /*dae0*/  STL.64 [R1+0x290], R24 ;  /* 0x0002901801007387 */ /* 0x000fe80000100a00 */
[----:B------:R1:W-:Y:S04]  /*daf0*/  STL.64 [R1+0x298], R26 ;  /* 0x0002981a01007387 */ /* 0x0003e80000100a00 */
[----:B-1----:R-:W2:Y:S01]  /*db00*/  LDL.LU.64 R26, [R1+0x708] ;  /* 0x00070800011a7983 */ /* 0x002ea20000300a00 */
[----:B------:R-:W-:Y:S01]  /*db10*/  IMAD.MOV.U32 R15, RZ, RZ, R0 ;  /* 0x000000ffff0f7224 */ /* 0x000fe200078e0000 */
        /* <DEDUP_REMOVED lines=8> */
[----:B------:R-:W2:Y:S01]  /*dba0*/  LDL.LU.64 R24, [R1+0x6f0] ;  /* 0x0006f00001187983 */ /* 0x000ea20000300a00 */
[C---:B---3--:R-:W-:Y:S08]  /*dbb0*/  HMMA.1688.F32.TF32 R12, R16.reuse, R6, R12 ;  /* 0x00000006100c723c */ /* 0x048ff0000008100c */
[C---:B--2---:R-:W-:Y:S01]  /*dbc0*/  HMMA.1688.F32.TF32 R20, R16.reuse, R22, R24 ;  /* 0x000000161014723c */ /* 0x044fe20000081018 */
[----:B------:R-:W2:Y:S04]  /*dbd0*/  LDL.LU.64 R26, [R1+0x6e8] ;  /* 0x0006e800011a7983 */ /* 0x000ea80000300a00 */
[----:B------:R-:W2:Y:S11]  /*dbe0*/  LDL.LU.64 R24, [R1+0x6e0] ;  /* 0x0006e00001187983 */ /* 0x000eb60000300a00 */
[----:B------:R-:W-:Y:S07]  /*dbf0*/  @!UPT UIADD3 URZ, URZ, URZ, URZ ;  /* 0x0000003f3f3ff290 */ /* 0x000fee000fffe03f */
[----:B------:R-:W-:Y:S04]  /*dc00*/  STL.64 [R1+0x2e0], R20 ;  /* 0x0002e01401007387 */ /* 0x000fe80000100a00 */
[----:B------:R1:W-:Y:S04]  /*dc10*/  STL.64 [R1+0x2e8], R22 ;  /* 0x0002e81601007387 */ /* 0x0003e80000100a00 */
[----:B-1----:R-:W3:Y:S04]  /*dc20*/  LDL.LU.64 R22, [R1+0x6d8] ;  /* 0x0006d80001167983 */ /* 0x002ee80000300a00 */
[----:B------:R-:W3:Y:S04]  /*dc30*/  LDL.LU.64 R20, [R1+0x6d0] ;  /* 0x0006d00001147983 */ /* 0x000ee80000300a00 */
[----:B------:R-:W-:Y:S04]  /*dc40*/  STL.64 [R1+0x6a0], R6 ;  /* 0x0006a00601007387 */ /* 0x000fe80000100a00 */
[----:B------:R-:W-:Y:S04]  /*dc50*/  STL.64 [R1+0x320], R12 ;  /* 0x0003200c01007387 */ /* 0x000fe80000100a00 */
[----:B------:R1:W-:Y:S04]  /*dc60*/  STL.64 [R1+0x328], R14 ;  /* 0x0003280e01007387 */ /* 0x0003e80000100a00 */
[----:B-1----:R-:W3:Y:S04]  /*dc70*/  LDL.LU.64 R14, [R1+0x58] ;  /* 0x00005800010e7983 */ /* 0x002ee80000300a00 */
[----:B------:R-:W-:Y:S01]  /*dc80*/  STL.64 [R1+0x690], R10 ;  /* 0x0006900a01007387 */ /* 0x000fe20000100a00 */
[----:B--2---:R-:W-:Y:S11]  /*dc90*/  HMMA.1688.F32.TF32 R4, R16, R10, R24 ;  /* 0x0000000a1004723c */ /* 0x004ff60000081018 */
[----:B------:R-:W-:Y:S11]  /*dca0*/  @!UPT UIADD3 URZ, URZ, URZ, URZ ;  /* 0x0000003f3f3ff290 */ /* 0x000ff6000fffe03f */
[----:B------:R-:W-:Y:S01]  /*dcb0*/  @!UPT UIADD3 URZ, URZ, URZ, URZ ;  /* 0x0000003f3f3ff290 */ /* 0x000fe2000fffe03f */
[----:B------:R1:W-:Y:S04]  /*dcc0*/  STL.64 [R1+0x300], R4 ;  /* 0x0003000401007387 */ /* 0x0003e80000100a00 */
[----:B------:R2:W-:Y:S04]  /*dcd0*/  STL.64 [R1+0x308], R6 ;  /* 0x0003080601007387 */ /* 0x0005e80000100a00 */
[----:B------:R-:W4:Y:S04]  /*dce0*/  LDL.LU R24, [R1+0x60] ;  /* 0x0000600001187983 */ /* 0x000f280000300800 */
[----:B------:R-:W4:Y:S04]  /*dcf0*/  LDL.LU R25, [R1+0x64] ;  /* 0x0000640001197983 */ /* 0x000f280000300800 */
[----:B------:R-:W3:Y:S04]  /*dd00*/  LDL.LU R26, [R1+0x68] ;  /* 0x00006800011a7983 */ /* 0x000ee80000300800 */
[----:B------:R-:W3:Y:S04]  /*dd10*/  LDL.LU R27, [R1+0x6c] ;  /* 0x00006c00011b7983 */ /* 0x000ee80000300800 */
        /* <DEDUP_REMOVED lines=17> */
[----:B------:R-:W2:Y:S04]  /*de30*/  LDL.LU.64 R10, [R1+0x28] ;  /* 0x00002800010a7983 */ /* 0x000ea80000300a00 */
[----:B------:R-:W-:Y:S04]  /*de40*/  STL.64 [R1+0x658], R26 ;  /* 0x0006581a01007387 */ /* 0x000fe80000100a00 */
[----:B----4-:R1:W-:Y:S04]  /*de50*/  STL.64 [R1+0x650], R24 ;  /* 0x0006501801007387 */ /* 0x0103e80000100a00 */
[----:B-1----:R-:W4:Y:S04]  /*de60*/  LDL.LU R24, [R1+0x70] ;  /* 0x0000700001187983 */ /* 0x002f280000300800 */
[----:B------:R-:W4:Y:S04]  /*de70*/  LDL.LU R25, [R1+0x74] ;  /* 0x0000740001197983 */ /* 0x000f280000300800 */
[----:B------:R-:W2:Y:S04]  /*de80*/  LDL.LU R26, [R1+0x78] ;  /* 0x00007800011a7983 */ /* 0x000ea80000300800 */
[----:B------:R-:W2:Y:S04]  /*de90*/  LDL.LU R27, [R1+0x7c] ;  /* 0x00007c00011b7983 */ /* 0x000ea80000300800 */
[----:B--2---:R1:W-:Y:S04]  /*dea0*/  STL.64 [R1+0x668], R26 ;  /* 0x0006681a01007387 */ /* 0x0043e80000100a00 */
[----:B----4-:R-:W-:Y:S04]  /*deb0*/  STL.64 [R1+0x660], R24 ;  /* 0x0006601801007387 */ /* 0x010fe80000100a00 */
[----:B-1----:R-:W2:Y:S01]  /*dec0*/  LDL.LU.64 R26, [R1+0x8] ;  /* 0x00000800011a7983 */ /* 0x002ea20000300a00 */
[----:B------:R-:W-:Y:S01]  /*ded0*/  HMMA.1688.F32.TF32 R4, R20, R14, R4 ;  /* 0x0000000e1404723c */ /* 0x000fe20000081004 */
[----:B------:R-:W-:-:S02]  /*dee0*/  IMAD.MOV.U32 R3, RZ, RZ, R14 ;  /* 0x000000ffff037224 */ /* 0x000fc400078e000e */
[----:B--2---:R1:W-:Y:S02]  /*def0*/  STL.64 [R1+0x678], R26 ;  /* 0x0006781a01007387 */ /* 0x0043e40000100a00 */
[----:B-1----:R-:W-:Y:S02]  /*df00*/  IMAD.MOV.U32 R26, RZ, RZ, R2 ;  /* 0x000000ffff1a7224 */ /* 0x002fe400078e0002 */
[----:B------:R-:W-:-:S05]  /*df10*/  IMAD.MOV.U32 R27, RZ, RZ, R0 ;  /* 0x000000ffff1b7224 */ /* 0x000fca00078e0000 */
[----:B------:R1:W-:Y:S04]  /*df20*/  STL.64 [R1+0x698], R26 ;  /* 0x0006981a01007387 */ /* 0x0003e80000100a00 */
[----:B------:R-:W2:Y:S04]  /*df30*/  LDL.LU R24, [R1+0x130] ;  /* 0x0001300001187983 */ /* 0x000ea80000300800 */
[----:B------:R-:W2:Y:S04]  /*df40*/  LDL.LU R25, [R1+0x134] ;  /* 0x0001340001197983 */ /* 0x000ea80000300800 */
[----:B-1----:R-:W2:Y:S04]  /*df50*/  LDL.LU R26, [R1+0x138] ;  /* 0x00013800011a7983 */ /* 0x002ea80000300800 */
[----:B------:R-:W2:Y:S01]  /*df60*/  LDL.LU R27, [R1+0x13c] ;  /* 0x00013c00011b7983 */ /* 0x000ea20000300800 */
[----:B------:R-:W-:-:S03]  /*df70*/  IMAD.MOV.U32 R0, RZ, RZ, R15 ;  /* 0x000000ffff007224 */ /* 0x000fc600078e000f */
[----:B------:R-:W-:Y:S04]  /*df80*/  STL.64 [R1+0x80], R4 ;  /* 0x0000800401007387 */ /* 0x000fe80000100a00 */
[----:B------:R1:W-:Y:S04]  /*df90*/  STL.64 [R1+0x88], R6 ;  /* 0x0000880601007387 */ /* 0x0003e80000100a00 */
[----:B-1----:R-:W4:Y:S04]  /*dfa0*/  LDL.LU.64 R6, [R1+0x6c8] ;  /* 0x0006c80001067983 */ /* 0x002f280000300a00 */
[----:B------:R-:W4:Y:S04]  /*dfb0*/  LDL.LU.64 R4, [R1+0x6c0] ;  /* 0x0006c00001047983 */ /* 0x000f280000300a00 */
[----:B------:R-:W4:Y:S02]  /*dfc0*/  LDL.LU.64 R14, [R1+0x6b8] ;  /* 0x0006b800010e7983 */ /* 0x000f240000300a00 */
[C---:B----4-:R-:W-:Y:S11]  /*dfd0*/  HMMA.1688.F32.TF32 R4, R20.reuse, R14, R4 ;  /* 0x0000000e1404723c */ /* 0x050ff60000081004 */
[----:B------:R-:W-:Y:S11]  /*dfe0*/  @!UPT UIADD3 URZ, URZ, URZ, URZ ;  /* 0x0000003f3f3ff290 */ /* 0x000ff6000fffe03f */
[----:B------:R-:W-:Y:S01]  /*dff0*/  @!UPT UIADD3 URZ, URZ, URZ, URZ ;  /* 0x0000003f3f3ff290 */ /* 0x000fe2000fffe03f */
[----:B------:R-:W-:Y:S04]  /*e000*/  STL.64 [R1+0xa0], R4 ;  /* 0x0000a00401007387 */ /* 0x000fe80000100a00 */
[----:B------:R1:W-:Y:S04]  /*e010*/  STL.64 [R1+0xa8], R6 ;  /* 0x0000a80601007387 */ /* 0x0003e80000100a00 */
[----:B-1----:R-:W3:Y:S04]  /*e020*/  LDL.LU.64 R6, [R1+0x6b0] ;  /* 0x0006b00001067983 */ /* 0x002ee80000300a00 */
[----:B------:R-:W3:Y:S04]  /*e030*/  LDL.LU.64 R4, [R1+0x6a8] ;  /* 0x0006a80001047983 */ /* 0x000ee80000300a00 */
[----:B------:R1:W-:Y:S04]  /*e040*/  STL.64 [R1+0x670], R14 ;  /* 0x0006700e01007387 */ /* 0x0003e80000100a00 */
[----:B------:R-:W4:Y:S04]  /*e050*/  LDL.LU R12, [R1+0xc0] ;  /* 0x0000c000010c7983 */ /* 0x000f280000300800 */
[----:B------:R-:W4:Y:S04]  /*e060*/  LDL.LU R13, [R1+0xc4] ;  /* 0x0000c400010d7983 */ /* 0x000f280000300800 */
[----:B-1----:R-:W4:Y:S04]  /*e070*/  LDL.LU R14, [R1+0xc8] ;  /* 0x0000c800010e7983 */ /* 0x002f280000300800 */
[----:B------:R-:W4:Y:S01]  /*e080*/  LDL.LU R15, [R1+0xcc] ;  /* 0x0000cc00010f7983 */ /* 0x000f220000300800 */
[C---:B--2---:R-:W-:Y:S08]  /*e090*/  HMMA.1688.F32.TF32 R24, R20.reuse, R10, R24 ;  /* 0x0000000a1418723c */ /* 0x044ff00000081018 */
[----:B---3--:R-:W-:Y:S01]  /*e0a0*/  HMMA.1688.F32.TF32 R4, R20, R18, R4 ;  /* 0x000000121404723c */ /* 0x008fe20000081004 */
[----:B----4-:R-:W-:Y:S04]  /*e0b0*/  STL.64 [R1+0x688], R14 ;  /* 0x0006880e01007387 */ /* 0x010fe80000100a00 */
[----:B------:R1:W-:Y:S04]  /*e0c0*/  STL.64 [R1+0x680], R12 ;  /* 0x0006800c01007387 */ /* 0x0003e80000100a00 */
[----:B-1----:R-:W2:Y:S04]  /*e0d0*/  LDL.LU R12, [R1+0xf0] ;  /* 0x0000f000010c7983 */ /* 0x002ea80000300800 */
[----:B------:R-:W2:Y:S04]  /*e0e0*/  LDL.LU R13, [R1+0xf4] ;  /* 0x0000f400010d7983 */ /* 0x000ea80000300800 */
[----:B------:R-:W2:Y:S04]  /*e0f0*/  LDL.LU R14, [R1+0xf8] ;  /* 0x0000f800010e7983 */ /* 0x000ea80000300800 */
[----:B------:R-:W2:Y:S04]  /*e100*/  LDL.LU R15, [R1+0xfc] ;  /* 0x0000fc00010f7983 */ /* 0x000ea80000300800 */
[----:B------:R-:W-:Y:S04]  /*e110*/  STL.64 [R1+0xd0], R4 ;  /* 0x0000d00401007387 */ /* 0x000fe80000100a00 */
[----:B------:R1:W-:Y:S04]  /*e120*/  STL.64 [R1+0xd8], R6 ;  /* 0x0000d80601007387 */ /* 0x0003e80000100a00 */
[----:B-1----:R-:W3:Y:S04]  /*e130*/  LDL.LU.64 R6, [R1+0x6a0] ;  /* 0x0006a00001067983 */ /* 0x002ee80000300a00 */
[----:B------:R-:W-:Y:S04]  /*e140*/  STL.64 [R1+0x170], R24 ;  /* 0x0001701801007387 */ /* 0x000fe80000100a00 */
[----:B------:R1:W-:Y:S04]  /*e150*/  STL.64 [R1+0x178], R26 ;  /* 0x0001781a01007387 */ /* 0x0003e80000100a00 */
[----:B-1----:R-:W2:Y:S01]  /*e160*/  LDL.LU.64 R26, [R1+0x698] ;  /* 0x00069800011a7983 */ /* 0x002ea20000300a00 */
[----:B------:R-:W-:-:S02]  /*e170*/  IMAD.MOV.U32 R29, RZ, RZ, R10 ;  /* 0x000000ffff1d7224 */ /* 0x000fc400078e000a */
[----:B------:R-:W-:Y:S02]  /*e180*/  IMAD.MOV.U32 R8, RZ, RZ, R11 ;  /* 0x000000ffff087224 */ /* 0x000fe400078e000b */
[----:B------:R-:W4:Y:S01]  /*e190*/  LDL.LU.64 R10, [R1+0x690] ;  /* 0x00069000010a7983 */ /* 0x000f220000300a00 */
[C---:B--2---:R-:W-:Y:S03]  /*e1a0*/  HMMA.1688.F32.TF32 R24, R20.reuse, R26, R12 ;  /* 0x0000001a1418723c */ /* 0x044fe6000008100c */
[----:B------:R-:W2:Y:S04]  /*e1b0*/  LDL.LU.64 R14, [R1+0x688] ;  /* 0x00068800010e7983 */ /* 0x000ea80000300a00 */
[----:B------:R-:W2:Y:S11]  /*e1c0*/  LDL.LU.64 R12, [R1+0x680] ;  /* 0x00068000010c7983 */ /* 0x000eb60000300a00 */
[----:B------:R-:W-:Y:S05]  /*e1d0*/  @!UPT UIADD3 URZ, URZ, URZ, URZ ;  /* 0x0000003f3f3ff290 */ /* 0x000fea000fffe03f */
[----:B------:R-:W-:Y:S04]  /*e1e0*/  STL.64 [R1+0x250], R24 ;  /* 0x0002501801007387 */ /* 0x000fe80000100a00 */
[----:B------:R1:W-:Y:S04]  /*e1f0*/  STL.64 [R1+0x258], R26 ;  /* 0x0002581a01007387 */ /* 0x0003e80000100a00 */
[----:B-1----:R-:W2:Y:S02]  /*e200*/  LDL.LU.64 R26, [R1+0x678] ;  /* 0x00067800011a7983 */ /* 0x002ea40000300a00 */
[----:B--2---:R-:W-:Y:S01]  /*e210*/  HMMA.1688.F32.TF32 R12, R20, R26, R12 ;  /* 0x0000001a140c723c */ /* 0x004fe2000008100c */
[----:B------:R-:W-:-:S02]  /*e220*/  IMAD.MOV.U32 R28, RZ, RZ, R26 ;  /* 0x000000ffff1c7224 */ /* 0x000fc400078e001a */
[----:B------:R-:W-:Y:S11]  /*e230*/  IMAD.MOV.U32 R17, RZ, RZ, R27 ;  /* 0x000000ffff117224 */ /* 0x000ff600078e001b */
[----:B------:R-:W-:Y:S09]  /*e240*/  @!UPT UIADD3 URZ, URZ, URZ, URZ ;  /* 0x0000003f3f3ff290 */ /* 0x000ff2000fffe03f */
[----:B------:R-:W-:Y:S04]  /*e250*/  STL.64 [R1+0x270], R12 ;  /* 0x0002700c01007387 */ /* 0x000fe80000100a00 */
[----:B------:R1:W-:Y:S04]  /*e260*/  STL.64 [R1+0x278], R14 ;  /* 0x0002780e01007387 */ /* 0x0003e80000100a00 */
[----:B-1----:R-:W2:Y:S04]  /*e270*/  LDL.LU.64 R14, [R1+0x670] ;  /* 0x00067000010e7983 */ /* 0x002ea80000300a00 */
[----:B------:R-:W3:Y:S04]  /*e280*/  LDL.LU.64 R26, [R1+0x668] ;  /* 0x00066800011a7983 */ /* 0x000ee80000300a00 */
[----:B------:R-:W3:Y:S01]  /*e290*/  LDL.LU.64 R24, [R1+0x660] ;  /* 0x0006600001187983 */ /* 0x000ee20000300a00 */
[----:B------:R-:W-:-:S03]  /*e2a0*/  IMAD.MOV.U32 R5, RZ, RZ, R18 ;  /* 0x000000ffff057224 */ /* 0x000fc600078e0012 */
[----:B------:R-:W1:Y:S01]  /*e2b0*/  S2R R18, SR_TID.X ;  /* 0x0000000000127919 */ /* 0x000e620000002100 */
[----:B------:R-:W-:Y:S01]  /*e2c0*/  IMAD.MOV.U32 R2, RZ, RZ, R19 ;  /* 0x000000ffff027224 */ /* 0x000fe200078e0013 */
[----:B-1----:R-:W-:-:S04]  /*e2d0*/  SHF.R.U32.HI R19, RZ, 0x7, R18 ;  /* 0x00000007ff137819 */ /* 0x002fc80000011612 */
[----:B------:R-:W-:-:S05]  /*e2e0*/  SGXT.U32 R19, R19, 0x2 ;  /* 0x000000021313781a */ /* 0x000fca0000000000 */
[----:B------:R-:W-:Y:S04]  /*e2f0*/  STL.64 [R1+0x638], R18 ;  /* 0x0006381201007387 */ /* 0x000fe80000100a00 */
[----:B------:R1:W-:Y:S04]  /*e300*/  STL [R1+0x630], R17 ;  /* 0x0006301101007387 */ /* 0x0003e80000100800 */
[----:B------:R-:W2:Y:S04]  /*e310*/  LDL.LU R16, [R1+0x220] ;  /* 0x0002200001107983 */ /* 0x000ea80000300800 */
[----:B-1----:R-:W2:Y:S04]  /*e320*/  LDL.LU R17, [R1+0x224] ;  /* 0x0002240001117983 */ /* 0x002ea80000300800 */
[----:B------:R-:W2:Y:S04]  /*e330*/  LDL.LU R18, [R1+0x228] ;  /* 0x0002280001127983 */ /* 0x000ea80000300800 */
[----:B------:R-:W2:Y:S01]  /*e340*/  LDL.LU R19, [R1+0x22c] ;  /* 0x00022c0001137983 */ /* 0x000ea20000300800 */
[C---:B---3--:R-:W-:Y:S11]  /*e350*/  HMMA.1688.F32.TF32 R24, R20.reuse, R6, R24 ;  /* 0x000000061418723c */ /* 0x048ff60000081018 */
[----:B------:R-:W-:Y:S11]  /*e360*/  @!UPT UIADD3 URZ, URZ, URZ, URZ ;  /* 0x0000003f3f3ff290 */ /* 0x000ff6000fffe03f */
[----:B------:R-:W-:Y:S01]  /*e370*/  @!UPT UIADD3 URZ, URZ, URZ, URZ ;  /* 0x0000003f3f3ff290 */ /* 0x000fe2000fffe03f */
[----:B------:R-:W-:Y:S04]  /*e380*/  STL.64 [R1+0x2c0], R24 ;  /* 0x0002c01801007387 */ /* 0x000fe80000100a00 */
[----:B------:R1:W-:Y:S04]  /*e390*/  STL.64 [R1+0x2c8], R26 ;  /* 0x0002c81a01007387 */ /* 0x0003e80000100a00 */
[----:B-1----:R-:W4:Y:S04]  /*e3a0*/  LDL.LU.64 R26, [R1+0x658] ;  /* 0x00065800011a7983 */ /* 0x002f280000300a00 */
[----:B------:R-:W4:Y:S04]  /*e3b0*/  LDL.LU.64 R24, [R1+0x650] ;  /* 0x0006500001187983 */ /* 0x000f280000300a00 */
[----:B------:R-:W-:Y:S04]  /*e3c0*/  STL.64 [R1+0x628], R6 ;  /* 0x0006280601007387 */ /* 0x000fe80000100a00 */
[----:B------:R1:W-:Y:S04]  /*e3d0*/  STL [R1+0x620], R5 ;  /* 0x0006200501007387 */ /* 0x0003e80000100800 */
[----:B------:R-:W3:Y:S04]  /*e3e0*/  LDL.LU R4, [R1+0x1f0] ;  /* 0x0001f00001047983 */ /* 0x000ee80000300800 */
[----:B-1----:R-:W3:Y:S04]  /*e3f0*/  LDL.LU R5, [R1+0x1f4] ;  /* 0x0001f40001057983 */ /* 0x002ee80000300800 */
[----:B------:R-:W3:Y:S04]  /*e400*/  LDL.LU R6, [R1+0x1f8] ;  /* 0x0001f80001067983 */ /* 0x000ee80000300800 */
[----:B------:R-:W3:Y:S01]  /*e410*/  LDL.LU R7, [R1+0x1fc] ;  /* 0x0001fc0001077983 */ /* 0x000ee20000300800 */
[----:B----4-:R-:W-:Y:S03]  /*e420*/  HMMA.1688.F32.TF32 R20, R20, R10, R24 ;  /* 0x0000000a1414723c */ /* 0x010fe60000081018 */
[----:B------:R-:W2:Y:S04]  /*e430*/  LDL.LU.64 R26, [R1+0x648] ;  /* 0x00064800011a7983 */ /* 0x000ea80000300a00 */
[----:B------:R-:W2:Y:S11]  /*e440*/  LDL.LU.64 R24, [R1+0x640] ;  /* 0x0006400001187983 */ /* 0x000eb60000300a00 */
[----:B------:R-:W-:Y:S05]  /*e450*/  @!UPT UIADD3 URZ, URZ, URZ, URZ ;  /* 0x0000003f3f3ff290 */ /* 0x000fea000fffe03f */
[----:B------:R-:W-:Y:S04]  /*e460*/  STL.64 [R1+0x2b0], R20 ;  /* 0x0002b01401007387 */ /* 0x000fe80000100a00 */
[----:B------:R1:W-:Y:S02]  /*e470*/  STL.64 [R1+0x2b8], R22 ;  /* 0x0002b81601007387 */ /* 0x0003e40000100a00 */
[----:B-1----:R-:W-:Y:S02]  /*e480*/  IMAD.MOV.U32 R23, RZ, RZ, R0 ;  /* 0x000000ffff177224 */ /* 0x002fe400078e0000 */
[----:B------:R-:W1:Y:S01]  /*e490*/  S2R R0, SR_TID.X ;  /* 0x0000000000007919 */ /* 0x000e620000002100 */
[----:B------:R-:W-:Y:S02]  /*e4a0*/  IMAD.MOV.U32 R22, RZ, RZ, R3 ;  /* 0x000000ffff167224 */ /* 0x000fe400078e0003 */
[----:B------:R-:W-:Y:S01]  /*e4b0*/  IMAD.MOV.U32 R13, RZ, RZ, 0x1f ;  /* 0x0000001fff0d7424 */ /* 0x000fe200078e00ff */
[----:B------:R-:W-:Y:S04]  /*e4c0*/  STL.64 [R1+0x618], R10 ;  /* 0x0006180a01007387 */ /* 0x000fe80000100a00 */
[----:B------:R4:W-:Y:S01]  /*e4d0*/  STL [R1+0x614], R8 ;  /* 0x0006140801007387 */ /* 0x0009e20000100800 */
[----:B------:R-:W-:-:S03]  /*e4e0*/  IADD3 R13, R13, c[0x0][0x180], RZ ;  /* 0x000060000d0d7a10 */ /* 0x000fc60007ffe0ff */
[----:B----4-:R-:W4:Y:S04]  /*e4f0*/  LDL.LU R8, [R1+0x180] ;  /* 0x0001800001087983 */ /* 0x010f280000300800 */
[----:B------:R-:W4:Y:S01]  /*e500*/  LDL.LU R9, [R1+0x184] ;  /* 0x0001840001097983 */ /* 0x000f220000300800 */
[----:B-1----:R-:W-:-:S03]  /*e510*/  SHF.R.U32.HI R3, RZ, 0x7, R0 ;  /* 0x00000007ff037819 */ /* 0x002fc60000011600 */
[----:B------:R-:W4:Y:S01]  /*e520*/  LDL.LU R10, [R1+0x188] ;  /* 0x00018800010a7983 */ /* 0x000f220000300800 */
[----:B------:R-:W-:-:S03]  /*e530*/  SGXT.U32 R3, R3, 0x2 ;  /* 0x000000020303781a */ /* 0x000fc60000000000 */
[----:B------:R-:W4:Y:S01]  /*e540*/  LDL.LU R11, [R1+0x18c] ;  /* 0x00018c00010b7983 */ /* 0x000f220000300800 */
[----:B------:R-:W-:Y:S02]  /*e550*/  SHF.R.S32.HI R0, RZ, 0x1f, R13 ;  /* 0x0000001fff007819 */ /* 0x000fe4000001140d */
[----:B------:R-:W-:Y:S02]  /*e560*/  LOP3.LUT R12, R3, 0x4, RZ, 0xfc, !PT ;  /* 0x00000004030c7812 */ /* 0x000fe400078efcff */
[----:B------:R-:W-:Y:S02]  /*e570*/  LEA.HI R0, R0, R13, RZ, 0x5 ;  /* 0x0000000d00007211 */ /* 0x000fe400078f28ff */
[----:B------:R-:W-:Y:S01]  /*e580*/  ISETP.GE.AND P2, PT, R12, UR5, PT ;  /* 0x000000050c007c0c */ /* 0x000fe2000bf46270 */
[C---:B--2---:R-:W-:Y:S01]  /*e590*/  HMMA.1688.F32.TF32 R20, R24.reuse, R22, R16 ;  /* 0x000000161814723c */ /* 0x044fe20000081010 */
[----:B------:R-:W2:Y:S04]  /*e5a0*/  LDL.LU.64 R18, [R1+0x638] ;  /* 0x0006380001127983 */ /* 0x000ea80000300a00 */
[----:B------:R-:W4:Y:S03]  /*e5b0*/  LDL.LU R17, [R1+0x630] ;  /* 0x0006300001117983 */ /* 0x000f260000300800 */
[----:B---3--:R-:W-:Y:S11]  /*e5c0*/  HMMA.1688.F32.TF32 R12, R24, R14, R4 ;  /* 0x0000000e180c723c */ /* 0x008ff60000081004 */
[----:B------:R-:W-:Y:S04]  /*e5d0*/  @!UPT UIADD3 URZ, URZ, URZ, URZ ;  /* 0x0000003f3f3ff290 */ /* 0x000fe8000fffe03f */
[----:B------:R-:W-:Y:S04]  /*e5e0*/  STL.64 [R1+0x50], R20 ;  /* 0x0000501401007387 */ /* 0x000fe80000100a00 */
[----:B------:R1:W-:Y:S04]  /*e5f0*/  STL.64 [R1+0x58], R22 ;  /* 0x0000581601007387 */ /* 0x0003e80000100a00 */
[----:B-1----:R-:W3:Y:S04]  /*e600*/  LDL.LU R23, [R1+0x1e8] ;  /* 0x0001e80001177983 */ /* 0x002ee80000300800 */
[----:B------:R-:W3:Y:S04]  /*e610*/  LDL.LU.64 R6, [R1+0x628] ;  /* 0x0006280001067983 */ /* 0x000ee80000300a00 */
[----:B------:R-:W3:Y:S04]  /*e620*/  LDL.LU R5, [R1+0x620] ;  /* 0x0006200001057983 */ /* 0x000ee80000300800 */
[----:B------:R-:W4:Y:S04]  /*e630*/  LDL.LU R4, [R1+0x364] ;  /* 0x0003640001047983 */ /* 0x000f280000300800 */
[----:B------:R-:W4:Y:S04]  /*e640*/  LDL R21, [R1+0x4a4] ;  /* 0x0004a40001157983 */ /* 0x000f280000100800 */
[----:B------:R-:W-:Y:S04]  /*e650*/  STL [R1+0x500], R12 ;  /* 0x0005000c01007387 */ /* 0x000fe80000100800 */
[----:B------:R-:W-:Y:S04]  /*e660*/  STL [R1+0x4fc], R13 ;  /* 0x0004fc0d01007387 */ /* 0x000fe80000100800 */
[----:B------:R-:W-:Y:S04]  /*e670*/  STL [R1+0x4f8], R14 ;  /* 0x0004f80e01007387 */ /* 0x000fe80000100800 */
[----:B------:R1:W-:Y:S04]  /*e680*/  STL [R1+0x4f4], R15 ;  /* 0x0004f40f01007387 */ /* 0x0003e80000100800 */
[----:B------:R-:W4:Y:S01]  /*e690*/  LDL.LU R16, [R1+0x1e4] ;  /* 0x0001e40001107983 */ /* 0x000f220000300800 */
[----:B------:R-:W-:-:S04]  /*e6a0*/  SHF.R.S32.HI R0, RZ, 0x5, R0 ;  /* 0x00000005ff007819 */ /* 0x000fc80000011400 */
[----:B------:R-:W-:Y:S02]  /*e6b0*/  IADD3 R0, R0, -0x2, RZ ;  /* 0xfffffffe00007810 */ /* 0x000fe40007ffe0ff */
[----:B------:R-:W-:Y:S02]  /*e6c0*/  LOP3.LUT R3, R3, 0x8, RZ, 0xfc, !PT ;  /* 0x0000000803037812 */ /* 0x000fe400078efcff */
[----:B------:R-:W-:Y:S01]  /*e6d0*/  ISETP.LE.AND P1, PT, R0, UR4, PT ;  /* 0x0000000400007c0c */ /* 0x000fe2000bf23270 */
[----:B-1----:R-:W-:Y:S01]  /*e6e0*/  IMAD.MOV.U32 R15, RZ, RZ, R2 ;  /* 0x000000ffff0f7224 */ /* 0x002fe200078e0002 */
[----:B--2---:R-:W-:Y:S01]  /*e6f0*/  ISETP.GE.AND P0, PT, R19, UR5, PT ;  /* 0x0000000513007c0c */ /* 0x004fe2000bf06270 */
[----:B---3--:R-:W-:Y:S02]  /*e700*/  IMAD.MOV.U32 R14, RZ, RZ, R5 ;  /* 0x000000ffff0e7224 */ /* 0x008fe400078e0005 */
[----:B------:R-:W1:Y:S02]  /*e710*/  S2R R5, SR_TID.X ;  /* 0x0000000000057919 */ /* 0x000e640000002100 */
[----:B-1----:R-:W-:-:S04]  /*e720*/  SHF.R.U32.HI R5, RZ, 0x7, R5 ;  /* 0x00000007ff057819 */ /* 0x002fc80000011605 */
[----:B------:R-:W-:-:S04]  /*e730*/  SGXT.U32 R5, R5, 0x2 ;  /* 0x000000020505781a */ /* 0x000fc80000000000 */
[----:B------:R-:W-:Y:S02]  /*e740*/  LOP3.LUT R20, R5, 0xc, RZ, 0xfc, !PT ;  /* 0x0000000c05147812 */ /* 0x000fe400078efcff */
[----:B------:R-:W1:Y:S01]  /*e750*/  S2R R5, SR_TID.X ;  /* 0x0000000000057919 */ /* 0x000e620000002100 */
[----:B------:R-:W-:Y:S02]  /*e760*/  SEL R0, RZ, 0x4, P0 ;  /* 0x00000004ff007807 */ /* 0x000fe40000000000 */
[----:B------:R-:W-:Y:S02]  /*e770*/  ISETP.GE.AND P0, PT, R3, UR5, PT ;  /* 0x0000000503007c0c */ /* 0x000fe4000bf06270 */
[----:B------:R-:W-:Y:S02]  /*e780*/  SEL R0, R0, RZ, !P1 ;  /* 0x000000ff00007207 */ /* 0x000fe40004800000 */
[----:B------:R-:W-:Y:S02]  /*e790*/  SEL R2, RZ, 0x4, P0 ;  /* 0x00000004ff027807 */ /* 0x000fe40000000000 */
[----:B------:R-:W-:-:S02]  /*e7a0*/  ISETP.NE.U32.AND P0, PT, R0, RZ, PT ;  /* 0x000000ff0000720c */ /* 0x000fc40003f05070 */
[----:B----4-:R-:W-:Y:S01]  /*e7b0*/  IADD3 R0, R4, 0x1, RZ ;  /* 0x0000000104007810 */ /* 0x010fe20007ffe0ff */
[----:B------:R-:W-:Y:S01]  /*e7c0*/  HMMA.1688.F32.TF32 R12, R24, R14, R8 ;  /* 0x0000000e180c723c */ /* 0x000fe20000081008 */
[----:B------:R-:W-:Y:S01]  /*e7d0*/  SEL R3, RZ, 0x4, P2 ;  /* 0x00000004ff037807 */ /* 0x000fe20001000000 */
[----:B------:R-:W2:Y:S01]  /*e7e0*/  LDL.LU.64 R10, [R1+0x618] ;  /* 0x00061800010a7983 */ /* 0x000ea20000300a00 */
[----:B-1----:R-:W-:-:S03]  /*e7f0*/  SHF.R.U32.HI R4, RZ, 0x7, R5 ;  /* 0x00000007ff047819 */ /* 0x002fc60000011605 */
[----:B------:R-:W3:Y:S01]  /*e800*/  LDL.LU R8, [R1+0x614] ;  /* 0x0006140001087983 */ /* 0x000ee20000300800 */
[----:B------:R-:W-:Y:S02]  /*e810*/  SHF.R.U32.HI R9, RZ, 0x7, R5 ;  /* 0x00000007ff097819 */ /* 0x000fe40000011605 */
[----:B------:R-:W-:Y:S02]  /*e820*/  SGXT.U32 R4, R4, 0x2 ;  /* 0x000000020404781a */ /* 0x000fe40000000000 */
[----:B------:R-:W-:Y:S02]  /*e830*/  SGXT.U32 R9, R9, 0x2 ;  /* 0x000000020909781a */ /* 0x000fe40000000000 */
[----:B------:R-:W-:-:S04]  /*e840*/  LOP3.LUT R4, R4, 0x10, RZ, 0xfc, !PT ;  /* 0x0000001004047812 */ /* 0x000fc800078efcff */
[----:B------:R-:W-:Y:S01]  /*e850*/  ISETP.GE.AND P5, PT, R4, UR5, PT ;  /* 0x0000000504007c0c */ /* 0x000fe2000bfa6270 */
[----:B------:R-:W-:Y:S01]  /*e860*/  IMAD R4, R9, c[0x0][0x188], RZ ;  /* 0x0000620009047a24 */ /* 0x000fe200078e02ff */
[----:B------:R-:W-:Y:S01]  /*e870*/  ISETP.GE.AND P2, PT, R20, UR5, PT ;  /* 0x0000000514007c0c */ /* 0x000fe2000bf46270 */
[----:B------:R-:W-:Y:S01]  /*e880*/  IMAD.MOV.U32 R5, RZ, RZ, c[0x0][0x188] ;  /* 0x00006200ff057624 */ /* 0x000fe200078e00ff */
[----:B------:R-:W-:Y:S01]  /*e890*/  SEL R3, R3, RZ, !P1 ;  /* 0x000000ff03037207 */ /* 0x000fe20004800000 */
[----:B------:R-:W-:Y:S02]  /*e8a0*/  IMAD R20, R9, c[0x0][0x188], RZ ;  /* 0x0000620009147a24 */ /* 0x000fe400078e02ff */
[----:B------:R-:W-:Y:S01]  /*e8b0*/  IMAD.SHL.U32 R4, R4, 0x4, RZ ;  /* 0x0000000404047824 */ /* 0x000fe200078e00ff */
[----:B------:R-:W-:Y:S01]  /*e8c0*/  ISETP.NE.U32.AND P3, PT, R3, RZ, PT ;  /* 0x000000ff0300720c */ /* 0x000fe20003f65070 */
[----:B------:R-:W-:Y:S01]  /*e8d0*/  IMAD R20, R5, 0x4, R20 ;  /* 0x0000000405147824 */ /* 0x000fe200078e0214 */
[----:B------:R-:W-:-:S02]  /*e8e0*/  SEL R3, RZ, 0x4, P2 ;  /* 0x00000004ff037807 */ /* 0x000fc40001000000 */
[----:B------:R-:W-:Y:S01]  /*e8f0*/  IADD3 R4, P2, R4, R23, RZ ;  /* 0x0000001704047210 */ /* 0x000fe20007f5e0ff */
[----:B------:R-:W-:Y:S01]  /*e900*/  IMAD.SHL.U32 R20, R20, 0x4, RZ ;  /* 0x0000000414147824 */ /* 0x000fe200078e00ff */
[----:B------:R-:W-:Y:S02]  /*e910*/  SEL R2, R2, RZ, !P1 ;  /* 0x000000ff02027207 */ /* 0x000fe40004800000 */
[----:B------:R-:W-:Y:S01]  /*e920*/  ISETP.GT.AND P6, PT, R0, 0x1, PT ;  /* 0x000000010000780c */ /* 0x000fe20003fc4270 */
[----:B------:R-:W-:Y:S01]  /*e930*/  STL.64 [R1+0x30], R12 ;  /* 0x0000300c01007387 */ /* 0x000fe20000100a00 */
[----:B------:R-:W-:Y:S01]  /*e940*/  IMAD.X R5, R16, 0x1, R21, P2 ;  /* 0x0000000110057824 */ /* 0x000fe200010e0615 */
[----:B------:R-:W-:Y:S02]  /*e950*/  ISETP.NE.U32.AND P4, PT, R2, RZ, PT ;  /* 0x000000ff0200720c */ /* 0x000fe40003f85070 */
[----:B------:R-:W-:Y:S01]  /*e960*/  STL.64 [R1+0x38], R14 ;  /* 0x0000380e01007387 */ /* 0x000fe20000100a00 */
[----:B------:R-:W-:-:S02]  /*e970*/  SEL R9, R0, RZ, !P6 ;  /* 0x000000ff00097207 */ /* 0x000fc40007000000 */
[----:B------:R-:W-:Y:S01]  /*e980*/  IADD3 R2, P6, R20, R23, RZ ;  /* 0x0000001714027210 */ /* 0x000fe20007fde0ff */
[----:B------:R1:W-:Y:S04]  /*e990*/  STL [R1+0x5d4], R23 ;  /* 0x0005d41701007387 */ /* 0x0003e80000100800 */
[----:B------:R-:W4:Y:S04]  /*e9a0*/  LDL.LU R22, [R1+0x18] ;  /* 0x0000180001167983 */ /* 0x000f280000300800 */
[----:B-1----:R-:W4:Y:S04]  /*e9b0*/  LDL.LU R23, [R1+0x1c] ;  /* 0x00001c0001177983 */ /* 0x002f280000300800 */
[----:B------:R-:W-:Y:S04]  /*e9c0*/  STL.64 [R1+0x608], R6 ;  /* 0x0006080601007387 */ /* 0x000fe80000100a00 */
[----:B------:R1:W-:Y:S04]  /*e9d0*/  STL.64 [R1+0x600], R4 ;  /* 0x0006000401007387 */ /* 0x0003e80000100a00 */
[----:B-1----:R-:W2:Y:S04]  /*e9e0*/  LDL.LU R4, [R1+0x1d0] ;  /* 0x0001d00001047983 */ /* 0x002ea80000300800 */
[----:B------:R-:W2:Y:S04]  /*e9f0*/  LDL.LU R5, [R1+0x1d4] ;  /* 0x0001d40001057983 */ /* 0x000ea80000300800 */
[----:B------:R-:W2:Y:S04]  /*ea00*/  LDL.LU R6, [R1+0x1d8] ;  /* 0x0001d80001067983 */ /* 0x000ea80000300800 */
[----:B------:R-:W2:Y:S04]  /*ea10*/  LDL.LU R7, [R1+0x1dc] ;  /* 0x0001dc0001077983 */ /* 0x000ea80000300800 */
[----:B------:R-:W1:Y:S04]  /*ea20*/  S2R R21, SR_TID.X ;  /* 0x0000000000157919 */ /* 0x000e680000002100 */
[----:B------:R-:W3:Y:S04]  /*ea30*/  S2R R20, SR_TID.X ;  /* 0x0000000000147919 */ /* 0x000ee80000002100 */
[----:B------:R1:W-:Y:S04]  /*ea40*/  STL.64 [R1+0x5f8], R18 ;  /* 0x0005f81201007387 */ /* 0x0003e80000100a00 */
[----:B------:R2:W-:Y:S01]  /*ea50*/  STL.64 [R1+0x5f0], R16 ;  /* 0x0005f01001007387 */ /* 0x0005e20000100a00 */
[----:B-1----:R-:W-:-:S03]  /*ea60*/  IMAD.MOV.U32 R18, RZ, RZ, R29 ;  /* 0x000000ffff127224 */ /* 0x002fc600078e001d */
[----:B------:R-:W4:Y:S01]  /*ea70*/  LDL.LU R29, [R1+0x610] ;  /* 0x00061000011d7983 */ /* 0x000f220000300800 */
[----:B------:R-:W-:-:S04]  /*ea80*/  LOP3.LUT R21, R21, 0x180, RZ, 0xc0, !PT ;  /* 0x0000018015157812 */ /* 0x000fc800078ec0ff */
[----:B------:R-:W-:Y:S01]  /*ea90*/  SHF.R.U32.HI R21, RZ, 0x2, R21 ;  /* 0x00000002ff157819 */ /* 0x000fe20000011615 */
[----:B------:R-:W-:Y:S01]  /*eaa0*/  STL [R1+0x364], R9 ;  /* 0x0003640901007387 */ /* 0x000fe20000100800 */
[----:B---3--:R-:W-:Y:S01]  /*eab0*/  IMAD.MOV.U32 R19, RZ, RZ, R8 ;  /* 0x000000ffff137224 */ /* 0x008fe200078e0008 */
[----:B------:R-:W-:Y:S01]  /*eac0*/  SHF.R.U32.HI R8, RZ, 0x7, R20 ;  /* 0x00000007ff087819 */ /* 0x000fe20000011614 */
[----:B------:R-:W-:-:S05]  /*ead0*/  IMAD.SHL.U32 R20, R20, 0x4, RZ ;  /* 0x0000000414147824 */ /* 0x000fca00078e00ff */
[----:B------:R-:W-:-:S05]  /*eae0*/  LOP3.LUT R13, R21, 0x7fc, R20, 0x78, !PT ;  /* 0x000007fc150d7812 */ /* 0x000fca00078e7814 */
[----:B------:R-:W-:Y:S01]  /*eaf0*/  IMAD R0, R9, 0x4000, R13 ;  /* 0x0000400009007824 */ /* 0x000fe200078e020d */
[----:B--2---:R-:W-:Y:S01]  /*eb00*/  HMMA.1688.F32.TF32 R16, R24, R18, R4 ;  /* 0x000000121810723c */ /* 0x004fe20000081004 */
[----:B------:R-:W2:Y:S04]  /*eb10*/  LDL.LU.64 R6, [R1+0x608] ;  /* 0x0006080001067983 */ /* 0x000ea80000300a00 */
[----:B------:R-:W3:Y:S11]  /*eb20*/  LDL.LU.64 R4, [R1+0x600] ;  /* 0x0006000001047983 */ /* 0x000ef60000300a00 */
[----:B------:R-:W-:Y:S07]  /*eb30*/  @!UPT UIADD3 URZ, URZ, URZ, URZ ;  /* 0x0000003f3f3ff290 */ /* 0x000fee000fffe03f */
[----:B------:R-:W-:Y:S04]  /*eb40*/  STL.64 [R1+0x20], R16 ;  /* 0x0000201001007387 */ /* 0x000fe80000100a00 */
[----:B------:R1:W-:Y:S04]  /*eb50*/  STL.64 [R1+0x28], R18 ;  /* 0x0000281201007387 */ /* 0x0003e80000100a00 */
[----:B-1----:R-:W2:Y:S04]  /*eb60*/  LDL.LU.64 R18, [R1+0x5f8] ;  /* 0x0005f80001127983 */ /* 0x002ea80000300a00 */
[----:B------:R-:W2:Y:S04]  /*eb70*/  LDL.LU.64 R16, [R1+0x5f0] ;  /* 0x0005f00001107983 */ /* 0x000ea80000300a00 */
[----:B------:R-:W4:Y:S01]  /*eb80*/  LDL R13, [R1+0x4b8] ;  /* 0x0004b800010d7983 */ /* 0x000f220000100800 */
[----:B------:R-:W-:Y:S01]  /*eb90*/  SGXT.U32 R8, R8, 0x2 ;  /* 0x000000020808781a */ /* 0x000fe20000000000 */
[----:B------:R-:W-:-:S04]  /*eba0*/  IMAD.MOV.U32 R12, RZ, RZ, c[0x0][0x188] ;  /* 0x00006200ff0c7624 */ /* 0x000fc800078e00ff */
[C---:B------:R-:W-:Y:S02]  /*ebb0*/  IMAD R15, R8.reuse, c[0x0][0x188], RZ ;  /* 0x00006200080f7a24 */ /* 0x040fe400078e02ff */
[----:B------:R-:W-:Y:S02]  /*ebc0*/  IMAD R14, R8, c[0x0][0x188], RZ ;  /* 0x00006200080e7a24 */ /* 0x000fe400078e02ff */
[C---:B------:R-:W-:Y:S02]  /*ebd0*/  IMAD R15, R12.reuse, 0x4, R15 ;  /* 0x000000040c0f7824 */ /* 0x040fe400078e020f */
[----:B------:R-:W-:-:S03]  /*ebe0*/  IMAD R14, R12, 0x4, R14 ;  /* 0x000000040c0e7824 */ /* 0x000fc600078e020e */
[----:B------:R-:W-:Y:S02]  /*ebf0*/  SHF.R.S32.HI R15, RZ, 0x1f, R15 ;  /* 0x0000001fff0f7819 */ /* 0x000fe4000001140f */
[----:B------:R-:W-:Y:S02]  /*ec00*/  SEL R3, R3, RZ, !P1 ;  /* 0x000000ff03037207 */ /* 0x000fe40004800000 */
[----:B------:R-:W-:Y:S02]  /*ec10*/  SHF.L.U64.HI R14, R14, 0x2, R15 ;  /* 0x000000020e0e7819 */ /* 0x000fe4000001020f */
[----:B------:R-:W-:Y:S02]  /*ec20*/  LOP3.LUT R12, R8, 0x14, RZ, 0xfc, !PT ;  /* 0x00000014080c7812 */ /* 0x000fe400078efcff */
[----:B------:R-:W-:Y:S02]  /*ec30*/  ISETP.NE.U32.AND P2, PT, R3, RZ, PT ;  /* 0x000000ff0300720c */ /* 0x000fe40003f45070 */
[----:B------:R-:W-:-:S02]  /*ec40*/  SEL R8, RZ, 0x4, P5 ;  /* 0x00000004ff087807 */ /* 0x000fc40002800000 */
[----:B------:R-:W-:Y:S01]  /*ec50*/  ISETP.GE.AND P5, PT, R12, UR5, PT ;  /* 0x000000050c007c0c */ /* 0x000fe2000bfa6270 */
[----:B------:R-:W-:Y:S01]  /*ec60*/  @!PT LDS RZ, [RZ] ;  /* 0x00000000fffff984 */ /* 0x000fe20000000800 */
[----:B------:R-:W-:Y:S01]  /*ec70*/  @!PT LDS RZ, [RZ] ;  /* 0x00000000fffff984 */ /* 0x000fe20000000800 */
[----:B------:R-:W-:Y:S01]  /*ec80*/  @!PT LDS RZ, [RZ] ;  /* 0x00000000fffff984 */ /* 0x000fe20000000800 */
[----:B---3--:R1:W-:Y:S01]  /*ec90*/  LDGSTS.E [R0+0x20000], [R4.64], P0 ;  /* 0x2000000004007fae */ /* 0x0083e20008121846 */
[----:B--2---:R-:W-:Y:S02]  /*eca0*/  IMAD.X R3, R16, 0x1, R14, P6 ;  /* 0x0000000110037824 */ /* 0x004fe400030e060e */
[----:B------:R-:W-:Y:S01]  /*ecb0*/  IMAD.MOV.U32 R14, RZ, RZ, R28 ;  /* 0x000000ffff0e7224 */ /* 0x000fe200078e001c */
[----:B----4-:R-:W-:Y:S04]  /*ecc0*/  STL [R1+0x5cc], R13 ;  /* 0x0005cc0d01007387 */ /* 0x010fe80000100800 */
[----:B------:R-:W2:Y:S04]  /*ecd0*/  LDL.LU R28, [R1+0x5e8] ;  /* 0x0005e800011c7983 */ /* 0x000ea80000300800 */
[----:B------:R-:W3:Y:S01]  /*ece0*/  LDL R12, [R1+0x49c] ;  /* 0x00049c00010c7983 */ /* 0x000ee20000100800 */
[----:B------:R-:W-:-:S03]  /*ecf0*/  IMAD.MOV.U32 R15, RZ, RZ, R17 ;  /* 0x000000ffff0f7224 */ /* 0x000fc600078e0011 */
[----:B------:R4:W-:Y:S04]  /*ed00*/  LDGSTS.E [R0+0x20800], [R2.64], P3 ;  /* 0x2080000002007fae */ /* 0x0009e80009921846 */
[----:B------:R-:W-:Y:S04]  /*ed10*/  STL.64 [R1+0x5e0], R14 ;  /* 0x0005e00e01007387 */ /* 0x000fe80000100a00 */
[----:B---3--:R3:W-:Y:S04]  /*ed20*/  STL [R1+0x5d8], R12 ;  /* 0x0005d80c01007387 */ /* 0x0087e80000100800 */
[----:B---3--:R-:W3:Y:S04]  /*ed30*/  LDL.LU R12, [R1+0x1c0] ;  /* 0x0001c000010c7983 */ /* 0x008ee80000300800 */
[----:B------:R-:W3:Y:S04]  /*ed40*/  LDL.LU R13, [R1+0x1c4] ;  /* 0x0001c400010d7983 */ /* 0x000ee80000300800 */
[----:B------:R-:W3:Y:S04]  /*ed50*/  LDL.LU R14, [R1+0x1c8] ;  /* 0x0001c800010e7983 */ /* 0x000ee80000300800 */
[----:B------:R-:W3:Y:S02]  /*ed60*/  LDL.LU R15, [R1+0x1cc] ;  /* 0x0001cc00010f7983 */ /* 0x000ee40000300800 */
[----:B---3--:R-:W-:Y:S02]  /*ed70*/  HMMA.1688.F32.TF32 R20, R24, R22, R12 ;  /* 0x000000161814723c */ /* 0x008fe4000008100c */
[----:B------:R-:W3:Y:S04]  /*ed80*/  LDL.LU.64 R14, [R1+0x5e0] ;  /* 0x0005e000010e7983 */ /* 0x000ee80000300a00 */
[----:B------:R-:W2:Y:S11]  /*ed90*/  LDL.LU R12, [R1+0x5d8] ;  /* 0x0005d800010c7983 */ /* 0x000eb60000300800 */
[----:B------:R-:W-:Y:S06]  /*eda0*/  @!UPT UIADD3 URZ, URZ, URZ, URZ ;  /* 0x0000003f3f3ff290 */ /* 0x000fec000fffe03f */
[----:B------:R-:W-:Y:S04]  /*edb0*/  STL.64 [R1+0x40], R20 ;  /* 0x0000401401007387 */ /* 0x000fe80000100a00 */
[----:B------:R1:W-:Y:S04]  /*edc0*/  STL.64 [R1+0x48], R22 ;  /* 0x0000481601007387 */ /* 0x0003e80000100a00 */
[----:B-1----:R-:W2:Y:S01]  /*edd0*/  LDL.LU R23, [R1+0x5d4] ;  /* 0x0005d40001177983 */ /* 0x002ea20000300800 */
[----:B------:R-:W-:-:S04]  /*ede0*/  SHF.R.U32.HI R17, RZ, 0x7, R18 ;  /* 0x00000007ff117819 */ /* 0x000fc80000011612 */
[----:B------:R-:W-:Y:S01]  /*edf0*/  SGXT.U32 R17, R17, 0x2 ;  /* 0x000000021111781a */ /* 0x000fe20000000000 */
[----:B------:R-:W-:-:S04]  /*ee00*/  IMAD.MOV.U32 R18, RZ, RZ, c[0x0][0x188] ;  /* 0x00006200ff127624 */ /* 0x000fc800078e00ff */
[----:B------:R-:W-:-:S04]  /*ee10*/  IMAD R17, R17, c[0x0][0x188], RZ ;  /* 0x0000620011117a24 */ /* 0x000fc800078e02ff */
[----:B------:R-:W-:-:S04]  /*ee20*/  IMAD R17, R18, 0x4, R17 ;  /* 0x0000000412117824 */ /* 0x000fc800078e0211 */
[----:B------:R-:W-:-:S04]  /*ee30*/  IMAD R17, R18, 0x4, R17 ;  /* 0x0000000412117824 */ /* 0x000fc800078e0211 */
[----:B------:R-:W-:Y:S01]  /*ee40*/  IMAD.SHL.U32 R17, R17, 0x4, RZ ;  /* 0x0000000411117824 */ /* 0x000fe200078e00ff */
[----:B--2---:R1:W-:Y:S04]  /*ee50*/  STL [R1+0x5d0], R23 ;  /* 0x0005d01701007387 */ /* 0x0043e80000100800 */
[----:B----4-:R-:W-:Y:S01]  /*ee60*/  IADD3 R2, P3, R17, R23, RZ ;  /* 0x0000001711027210 */ /* 0x010fe20007f7e0ff */
[----:B------:R-:W3:Y:S04]  /*ee70*/  LDL.LU R20, [R1+0x1b0] ;  /* 0x0001b00001147983 */ /* 0x000ee80000300800 */
[----:B------:R-:W3:Y:S04]  /*ee80*/  LDL.LU R21, [R1+0x1b4] ;  /* 0x0001b40001157983 */ /* 0x000ee80000300800 */
[----:B------:R-:W3:Y:S04]  /*ee90*/  LDL.LU R22, [R1+0x1b8] ;  /* 0x0001b80001167983 */ /* 0x000ee80000300800 */
[----:B-1----:R-:W3:Y:S01]  /*eea0*/  LDL.LU R23, [R1+0x1bc] ;  /* 0x0001bc0001177983 */ /* 0x002ee20000300800 */
[----:B------:R-:W-:Y:S01]  /*eeb0*/  LOP3.LUT R13, R19, 0x1c, RZ, 0xfc, !PT ;  /* 0x0000001c130d7812 */ /* 0x000fe200078efcff */
[----:B------:R-:W-:-:S03]  /*eec0*/  IMAD.X R3, R16, 0x1, R12, P3 ;  /* 0x0000000110037824 */ /* 0x000fc600018e060c */
[----:B------:R-:W-:Y:S02]  /*eed0*/  ISETP.GE.AND P6, PT, R13, UR5, PT ;  /* 0x000000050d007c0c */ /* 0x000fe4000bfc6270 */
[----:B------:R-:W-:Y:S01]  /*eee0*/  SEL R8, R8, RZ, !P1 ;  /* 0x000000ff08087207 */ /* 0x000fe20004800000 */
[----:B------:R1:W-:Y:S03]  /*eef0*/  LDGSTS.E [R0+0x21000], [R2.64], P4 ;  /* 0x2100000002007fae */ /* 0x0003e6000a121846 */
[----:B------:R-:W-:Y:S02]  /*ef00*/  ISETP.NE.U32.AND P0, PT, R8, RZ, PT ;  /* 0x000000ff0800720c */ /* 0x000fe40003f05070 */
[----:B------:R-:W2:Y:S01]  /*ef10*/  LDL R8, [R1+0x498] ;  /* 0x0004980001087983 */ /* 0x000ea20000100800 */
[----:B---3--:R-:W-:Y:S03]  /*ef20*/  HMMA.1688.F32.TF32 R12, R24, R14, R20 ;  /* 0x0000000e180c723c */ /* 0x008fe60000081014 */
[----:B------:R-:W3:Y:S11]  /*ef30*/  LDL.LU R23, [R1+0x5d0] ;  /* 0x0005d00001177983 */ /* 0x000ef60000300800 */
[----:B------:R-:W-:Y:S09]  /*ef40*/  @!UPT UIADD3 URZ, URZ, URZ, URZ ;  /* 0x0000003f3f3ff290 */ /* 0x000ff2000fffe03f */
[----:B------:R4:W-:Y:S04]  /*ef50*/  STL.64 [R1+0x90], R12 ;  /* 0x0000900c01007387 */ /* 0x0009e80000100a00 */
[----:B------:R-:W-:Y:S04]  /*ef60*/  STL.64 [R1+0x98], R14 ;  /* 0x0000980e01007387 */ /* 0x000fe80000100a00 */
[----:B----4-:R-:W1:Y:S04]  /*ef70*/  LDL.LU R13, [R1+0x5cc] ;  /* 0x0005cc00010d7983 */ /* 0x010e680000300800 */
[----:B------:R-:W4:Y:S04]  /*ef80*/  LDL R12, [R1+0x4b4] ;  /* 0x0004b400010c7983 */ /* 0x000f280000100800 */
[----:B---3--:R3:W-:Y:S04]  /*ef90*/  STL [R1+0x5c8], R23 ;  /* 0x0005c81701007387 */ /* 0x0087e80000100800 */
[----:B------:R-:W4:Y:S04]  /*efa0*/  LDL.LU R20, [R1+0x160] ;  /* 0x0001600001147983 */ /* 0x000f280000300800 */
[----:B------:R-:W4:Y:S04]  /*efb0*/  LDL.LU R21, [R1+0x164] ;  /* 0x0001640001157983 */ /* 0x000f280000300800 */
[----:B------:R-:W4:Y:S01]  /*efc0*/  LDL.LU R22, [R1+0x168] ;  /* 0x0001680001167983 */ /* 0x000f220000300800 */
[----:B-1----:R-:W-:-:S03]  /*efd0*/  IADD3 R2, P4, R13, R23, RZ ;  /* 0x000000170d027210 */ /* 0x002fc60007f9e0ff */
[----:B---3--:R-:W4:Y:S01]  /*efe0*/  LDL.LU R23, [R1+0x16c] ;  /* 0x00016c0001177983 */ /* 0x008f220000300800 */
[----:B------:R-:W-:Y:S02]  /*eff0*/  SEL R4, RZ, 0x4, P5 ;  /* 0x00000004ff047807 */ /* 0x000fe40002800000 */
[----:B------:R-:W-:Y:S01]  /*f000*/  LOP3.LUT R17, R19, 0x18, RZ, 0xfc, !PT ;  /* 0x0000001813117812 */ /* 0x000fe200078efcff */
[----:B------:R-:W3:Y:S01]  /*f010*/  LDL R18, [R1+0x4b0] ;  /* 0x0004b00001127983 */ /* 0x000ee20000100800 */
[----:B------:R-:W-:Y:S02]  /*f020*/  SEL R4, R4, RZ, !P1 ;  /* 0x000000ff04047207 */ /* 0x000fe40004800000 */
[----:B------:R-:W-:Y:S01]  /*f030*/  ISETP.GE.AND P5, PT, R17, UR5, PT ;  /* 0x0000000511007c0c */ /* 0x000fe2000bfa6270 */
[----:B------:R-:W3:Y:S01]  /*f040*/  LDL R15, [R1+0x4ac] ;  /* 0x0004ac00010f7983 */ /* 0x000ee20000100800 */
[----:B------:R-:W-:Y:S02]  /*f050*/  ISETP.NE.U32.AND P3, PT, R4, RZ, PT ;  /* 0x000000ff0400720c */ /* 0x000fe40003f65070 */
[----:B------:R-:W-:Y:S01]  /*f060*/  SEL R4, RZ, 0x4, P5 ;  /* 0x00000004ff047807 */ /* 0x000fe20002800000 */
[----:B------:R-:W3:Y:S03]  /*f070*/  LDL R14, [R1+0x490] ;  /* 0x00049000010e7983 */ /* 0x000ee60000100800 */
[----:B------:R-:W-:-:S04]  /*f080*/  SEL R3, R4, RZ, !P1 ;  /* 0x000000ff04037207 */ /* 0x000fc80004800000 */
[----:B------:R-:W-:Y:S01]  /*f090*/  ISETP.NE.U32.AND P5, PT, R3, RZ, PT ;  /* 0x000000ff0300720c */ /* 0x000fe20003fa5070 */
[----:B--2---:R-:W-:Y:S02]  /*f0a0*/  IMAD.X R3, R16, 0x1, R8, P4 ;  /* 0x0000000110037824 */ /* 0x004fe400020e0608 */
[----:B------:R-:W2:Y:S01]  /*f0b0*/  LDL R8, [R1+0x494] ;  /* 0x0004940001087983 */ /* 0x000ea20000100800 */
[----:B----4-:R-:W-:Y:S03]  /*f0c0*/  HMMA.1688.F32.TF32 R20, R24, R6, R20 ;  /* 0x000000061814723c */ /* 0x010fe60000081014 */
[----:B------:R-:W1:Y:S01]  /*f0d0*/  S2R R19, SR_TID.X ;  /* 0x0000000000137919 */ /* 0x000e620000002100 */
[----:B------:R-:W-:-:S03]  /*f0e0*/  SEL R5, RZ, 0x4, P6 ;  /* 0x00000004ff057807 */ /* 0x000fc60003000000 */
[----:B------:R4:W-:Y:S11]  /*f0f0*/  LDGSTS.E [R0+0x21800], [R2.64], P2 ;  /* 0x2180000002007fae */ /* 0x0009f60009121846 */
[----:B------:R-:W-:Y:S05]  /*f100*/  @!UPT UIADD3 URZ, URZ, URZ, URZ ;  /* 0x0000003f3f3ff290 */ /* 0x000fea000fffe03f */
[----:B------:R-:W-:Y:S04]  /*f110*/  STL.64 [R1+0x240], R20 ;  /* 0x0002401401007387 */ /* 0x000fe80000100a00 */
[----:B------:R1:W-:Y:S04]  /*f120*/  STL.64 [R1+0x248], R22 ;  /* 0x0002481601007387 */ /* 0x0003e80000100a00 */
[----:B-1----:R-:W2:Y:S01]  /*f130*/  LDL.LU R23, [R1+0x5c8] ;  /* 0x0005c80001177983 */ /* 0x002ea20000300800 */
[----:B------:R-:W-:Y:S02]  /*f140*/  LOP3.LUT R13, R19, 0x1f, RZ, 0xc0, !PT ;  /* 0x0000001f130d7812 */ /* 0x000fe400078ec0ff */
[----:B------:R-:W-:-:S02]  /*f150*/  SEL R4, R5, RZ, !P1 ;  /* 0x000000ff05047207 */ /* 0x000fc40004800000 */
[----:B------:R-:W-:Y:S02]  /*f160*/  ISETP.GE.AND P6, PT, R13, UR5, PT ;  /* 0x000000050d007c0c */ /* 0x000fe4000bfc6270 */
[----:B------:R-:W-:Y:S01]  /*f170*/  ISETP.NE.U32.AND P4, PT, R4, RZ, PT ;  /* 0x000000ff0400720c */ /* 0x000fe20003f85070 */
[----:B------:R-:W4:Y:S01]  /*f180*/  LDL R13, [R1+0x4a8] ;  /* 0x0004a800010d7983 */ /* 0x000f220000100800 */
[----:B------:R-:W-:Y:S02]  /*f190*/  SEL R5, RZ, 0x4, P6 ;  /* 0x00000004ff057807 */ /* 0x000fe40003000000 */
[----:B--2---:R-:W-:Y:S02]  /*f1a0*/  IADD3 R4, P6, R12, R23, RZ ;  /* 0x000000170c047210 */ /* 0x004fe40007fde0ff */
[----:B------:R-:W4:Y:S04]  /*f1b0*/  LDL R12, [R1+0x48c] ;  /* 0x00048c00010c7983 */ /* 0x000f280000100800 */
[----:B---3--:R-:W-:Y:S04]  /*f1c0*/  STL.64 [R1+0x5b8], R14 ;  /* 0x0005b80e01007387 */ /* 0x008fe80000100a00 */
[----:B----4-:R1:W-:Y:S04]  /*f1d0*/  STL.64 [R1+0x5b0], R12 ;  /* 0x0005b00c01007387 */ /* 0x0103e80000100a00 */
[----:B-1----:R-:W2:Y:S04]  /*f1e0*/  LDL.LU R12, [R1+0x120] ;  /* 0x00012000010c7983 */ /* 0x002ea80000300800 */
[----:B------:R-:W2:Y:S01]  /*f1f0*/  LDL.LU R13, [R1+0x124] ;  /* 0x00012400010d7983 */ /* 0x000ea20000300800 */
[----:B------:R-:W-:-:S02]  /*f200*/  IMAD.MOV.U32 R14, RZ, RZ, R28 ;  /* 0x000000ffff0e7224 */ /* 0x000fc400078e001c */
[----:B------:R-:W-:Y:S01]  /*f210*/  IMAD.MOV.U32 R15, RZ, RZ, R29 ;  /* 0x000000ffff0f7224 */ /* 0x000fe200078e001d */
[----:B------:R-:W3:Y:S01]  /*f220*/  LDL.LU R28, [R1+0x5c4] ;  /* 0x0005c400011c7983 */ /* 0x000ee20000300800 */
[----:B------:R-:W-:Y:S01]  /*f230*/  SEL R6, R5, RZ, !P1 ;  /* 0x000000ff05067207 */ /* 0x000fe20004800000 */
[----:B------:R-:W-:Y:S02]  /*f240*/  IMAD.X R5, R16, 0x1, R8, P6 ;  /* 0x0000000110057824 */ /* 0x000fe400030e0608 */
[----:B------:R-:W4:Y:S01]  /*f250*/  LDL.LU R29, [R1+0x5c0] ;  /* 0x0005c000011d7983 */ /* 0x000f220000300800 */
[----:B------:R-:W-:-:S03]  /*f260*/  IADD3 R2, P1, R18, R23, RZ ;  /* 0x0000001712027210 */ /* 0x000fc60007f3e0ff */
[----:B------:R-:W4:Y:S04]  /*f270*/  LDL.LU R17, [R1+0x468] ;  /* 0x0004680001117983 */ /* 0x000f280000300800 */
[----:B------:R-:W3:Y:S04]  /*f280*/  LDL R8, [R1+0x488] ;  /* 0x0004880001087983 */ /* 0x000ee80000100800 */
[----:B------:R-:W3:Y:S01]  /*f290*/  LDL.LU R18, [R1+0x460] ;  /* 0x0004600001127983 */ /* 0x000ee20000300800 */
[----:B--2---:R-:W-:Y:S03]  /*f2a0*/  HMMA.1688.F32.TF32 R24, R24, R10, R12 ;  /* 0x0000000a1818723c */ /* 0x004fe6000008100c */
[----:B------:R-:W2:Y:S04]  /*f2b0*/  LDL.LU.64 R14, [R1+0x5b8] ;  /* 0x0005b800010e7983 */ /* 0x000ea80000300a00 */
[----:B------:R-:W3:Y:S04]  /*f2c0*/  LDL.LU.64 R12, [R1+0x5b0] ;  /* 0x0005b000010c7983 */ /* 0x000ee80000300a00 */
[----:B------:R-:W1:Y:S01]  /*f2d0*/  S2R R22, SR_TID.X ;  /* 0x0000000000167919 */ /* 0x000e620000002100 */
[----:B------:R-:W-:-:S03]  /*f2e0*/  ISETP.NE.U32.AND P2, PT, R6, RZ, PT ;  /* 0x000000ff0600720c */ /* 0x000fc60003f45070 */
[----:B------:R3:W-:Y:S08]  /*f2f0*/  LDGSTS.E [R0+0x22000], [R4.64], P0 ;  /* 0x2200000004007fae */ /* 0x0007f00008121846 */
[----:B------:R-:W-:Y:S04]  /*f300*/  STL.64 [R1+0x230], R24 ;  /* 0x0002301801007387 */ /* 0x000fe80000100a00 */
[----:B------:R1:W-:Y:S04]  /*f310*/  STL.64 [R1+0x238], R26 ;  /* 0x0002381a01007387 */ /* 0x0003e80000100a00 */
[----:B-1----:R-:W4:Y:S04]  /*f320*/  LDL.LU R27, [R1+0x464] ;  /* 0x00046400011b7983 */ /* 0x002f280000300800 */
[----:B------:R-:W4:Y:S04]  /*f330*/  LDL.LU R26, [R1+0x46c] ;  /* 0x00046c00011a7983 */ /* 0x000f280000300800 */
[----:B------:R-:W4:Y:S04]  /*f340*/  LDL.LU R19, [R1+0x458] ;  /* 0x0004580001137983 */ /* 0x000f280000300800 */
[----:B------:R-:W-:Y:S01]  /*f350*/  STL [R1+0x504], R23 ;  /* 0x0005041701007387 */ /* 0x000fe20000100800 */
[----:B--2---:R-:W-:-:S03]  /*f360*/  IMAD.X R3, R16, 0x1, R14, P1 ;  /* 0x0000000110037824 */ /* 0x004fc600008e060e */
[----:B------:R-:W1:Y:S01]  /*f370*/  S2R R14, SR_TID.X ;  /* 0x00000000000e7919 */ /* 0x000e620000002100 */
[-C--:B------:R-:W-:Y:S02]  /*f380*/  IADD3 R6, P6, R15, R23.reuse, RZ ;  /* 0x000000170f067210 */ /* 0x080fe40007fde0ff */
[----:B---3--:R-:W-:Y:S01]  /*f390*/  IADD3 R4, P0, R13, R23, RZ ;  /* 0x000000170d047210 */ /* 0x008fe20007f1e0ff */
[----:B------:R2:W-:Y:S02]  /*f3a0*/  LDGSTS.E [R0+0x22800], [R2.64], P3 ;  /* 0x2280000002007fae */ /* 0x0005e40009921846 */
[----:B------:R-:W-:Y:S01]  /*f3b0*/  IMAD.X R7, R16, 0x1, R12, P6 ;  /* 0x0000000110077824 */ /* 0x000fe200030e060c */
[----:B------:R-:W-:Y:S01]  /*f3c0*/  LOP3.LUT R12, R22, 0xe0, RZ, 0xc0, !PT ;  /* 0x000000e0160c7812 */ /* 0x000fe200078ec0ff */
[----:B------:R-:W3:Y:S01]  /*f3d0*/  LDL.LU R13, [R1+0x45c] ;  /* 0x00045c00010d7983 */ /* 0x000ee20000300800 */
[----:B------:R-:W-:-:S03]  /*f3e0*/  IMAD.X R5, R16, 0x1, R8, P0 ;  /* 0x0000000110057824 */ /* 0x000fc600000e0608 */
[----:B------:R-:W3:Y:S01]  /*f3f0*/  LDL.LU R20, [R1+0x450] ;  /* 0x0004500001147983 */ /* 0x000ee20000300800 */
[----:B------:R-:W-:-:S03]  /*f400*/  SHF.R.U32.HI R12, RZ, 0x1, R12 ;  /* 0x00000001ff0c7819 */ /* 0x000fc6000001160c */
[----:B------:R2:W-:Y:S04]  /*f410*/  LDGSTS.E [R0+0x23000], [R6.64], P5 ;  /* 0x2300000006007fae */ /* 0x0005e8000a921846 */
[----:B------:R2:W-:Y:S01]  /*f420*/  LDGSTS.E [R0+0x23800], [R4.64], P4 ;  /* 0x2380000004007fae */ /* 0x0005e2000a121846 */
[----:B-1----:R-:W-:-:S03]  /*f430*/  IMAD.SHL.U32 R14, R14, 0x4, RZ ;  /* 0x000000040e0e7824 */ /* 0x002fc600078e00ff */
[----:B------:R-:W0:Y:S02]  /*f440*/  LDGDEPBAR ;  /* 0x00000000000079af */ /* 0x000e240000000000 */
[----:B------:R-:W-:Y:S02]  /*f450*/  LOP3.LUT R8, R12, 0x7fc, R14, 0x78, !PT ;  /* 0x000007fc0c087812 */ /* 0x000fe400078e780e */
[----:B----4-:R-:W-:Y:S04]  /*f460*/  STL [R1+0x508], R26 ;  /* 0x0005081a01007387 */ /* 0x010fe80000100800 */
[----:B------:R1:W-:Y:S01]  /*f470*/  STL [R1+0x50c], R16 ;  /* 0x00050c1001007387 */ /* 0x0003e20000100800 */
[----:B--2---:R-:W-:Y:S01]  /*f480*/  IADD3 R2, P1, R28, R26, RZ ;  /* 0x0000001a1c027210 */ /* 0x004fe20007f3e0ff */
[----:B------:R-:W-:-:S02]  /*f490*/  IMAD R0, R9, 0x10000, R8 ;  /* 0x0001000009007824 */ /* 0x000fc400078e0208 */
[----:B-1----:R-:W3:Y:S04]  /*f4a0*/  LDL.LU R16, [R1+0x44c] ;  /* 0x00044c0001107983 */ /* 0x002ee80000300800 */
[----:B------:R-:W4:Y:S04]  /*f4b0*/  LDL.LU R23, [R1+0x454] ;  /* 0x0004540001177983 */ /* 0x000f280000300800 */
[----:B------:R-:W3:Y:S01]  /*f4c0*/  LDL.LU R22, [R1+0x440] ;  /* 0x0004400001167983 */ /* 0x000ee20000300800 */
[----:B------:R-:W-:-:S03]  /*f4d0*/  IMAD.X R3, R17, 0x1, R29, P1 ;  /* 0x0000000111037824 */ /* 0x000fc600008e061d */
[----:B------:R-:W3:Y:S04]  /*f4e0*/  LDL.LU R21, [R1+0x448] ;  /* 0x0004480001157983 */ /* 0x000ee80000300800 */
[----:B------:R-:W-:Y:S04]  /*f4f0*/  STL [R1+0x510], R27 ;  /* 0x0005101b01007387 */ /* 0x000fe80000100800 */
[----:B------:R1:W-:Y:S04]  /*f500*/  STL [R1+0x514], R17 ;  /* 0x0005141101007387 */ /* 0x0003e80000100800 */
[----:B------:R-:W3:Y:S04]  /*f510*/  LDL R8, [R1+0x43c] ;  /* 0x00043c0001087983 */ /* 0x000ee80000100800 */
[----:B------:R-:W3:Y:S04]  /*f520*/  LDL R9, [R1+0x41c] ;  /* 0x00041c0001097983 */ /* 0x000ee80000100800 */
[----:B-1----:R-:W3:Y:S01]  /*f530*/  LDL.LU R17, [R1+0x444] ;  /* 0x0004440001117983 */ /* 0x002ee20000300800 */
[----:B------:R-:W-:-:S03]  /*f540*/  IADD3 R6, P0, R28, R27, RZ ;  /* 0x0000001b1c067210 */ /* 0x000fc60007f1e0ff */
[----:B------:R-:W3:Y:S04]  /*f550*/  LDL.LU R27, [R1+0x410] ;  /* 0x00041000011b7983 */ /* 0x000ee80000300800 */
[----:B------:R-:W3:Y:S04]  /*f560*/  LDL.LU R26, [R1+0x418] ;  /* 0x00041800011a7983 */ /* 0x000ee80000300800 */
[----:B------:R-:W3:Y:S04]  /*f570*/  LDL.LU R12, [R1+0x420] ;  /* 0x00042000010c7983 */ /* 0x000ee80000300800 */
[----:B------:R-:W3:Y:S04]  /*f580*/  LDL.LU R14, [R1+0x428] ;  /* 0x00042800010e7983 */ /* 0x000ee80000300800 */
[----:B------:R-:W3:Y:S01]  /*f590*/  LDL.LU R15, [R1+0x430] ;  /* 0x00043000010f7983 */ /* 0x000ee20000300800 */
[----:B------:R-:W-:-:S03]  /*f5a0*/  IMAD.X R7, R18, 0x1, R29, P0 ;  /* 0x0000000112077824 */ /* 0x000fc600000e061d */
[----:B------:R-:W3:Y:S04]  /*f5b0*/  LDL.LU R24, [R1+0x438] ;  /* 0x0004380001187983 */ /* 0x000ee80000300800 */
[----:B------:R4:W-:Y:S04]  /*f5c0*/  LDGSTS.E [R0], [R2.64], P2 ;  /* 0x0000000002007fae */ /* 0x0009e80009121846 */
[----:B------:R3:W-:Y:S02]  /*f5d0*/  LDGSTS.E [R0+0x800], [R6.64], P2 ;  /* 0x0080000006007fae */ /* 0x0007e40009121846 */
[----:B---3--:R-:W-:-:S02]  /*f5e0*/  IADD3 R4, P1, R28, R13, RZ ;  /* 0x0000000d1c047210 */ /* 0x008fc40007f3e0ff */
[----:B------:R1:W-:Y:S03]  /*f5f0*/  STL [R1+0x518], R13 ;  /* 0x0005180d01007387 */ /* 0x0003e60000100800 */
[----:B------:R-:W-:-:S05]  /*f600*/  IMAD.X R5, R19, 0x1, R29, P1 ;  /* 0x0000000113057824 */ /* 0x000fca00008e061d */
[----:B------:R3:W-:Y:S04]  /*f610*/  LDGSTS.E [R0+0x1000], [R4.64], P2 ;  /* 0x0100000004007fae */ /* 0x0007e80009121846 */
[----:B-1----:R-:W2:Y:S04]  /*f620*/  LDL.LU R13, [R1+0x408] ;  /* 0x00040800010d7983 */ /* 0x002ea80000300800 */
[----:B------:R-:W-:Y:S01]  /*f630*/  STL [R1+0x51c], R18 ;  /* 0x00051c1201007387 */ /* 0x000fe20000100800 */
[----:B----4-:R-:W-:-:S03]  /*f640*/  IADD3 R2, P0, R28, R23, RZ ;  /* 0x000000171c027210 */ /* 0x010fc60007f1e0ff */
[----:B------:R1:W-:Y:S01]  /*f650*/  STL [R1+0x520], R23 ;  /* 0x0005201701007387 */ /* 0x0003e20000100800 */
[----:B---3--:R-:W-:-:S03]  /*f660*/  IADD3 R6, P1, R28, R16, RZ ;  /* 0x000000101c067210 */ /* 0x008fc60007f3e0ff */
[----:B-1----:R-:W3:Y:S04]  /*f670*/  LDL.LU R23, [R1+0x434] ;  /* 0x0004340001177983 */ /* 0x002ee80000300800 */
[----:B------:R-:W-:Y:S01]  /*f680*/  STL [R1+0x524], R19 ;  /* 0x0005241301007387 */ /* 0x000fe20000100800 */
[----:B------:R-:W-:-:S03]  /*f690*/  IMAD.X R3, R20, 0x1, R29, P0 ;  /* 0x0000000114037824 */ /* 0x000fc600000e061d */
[----:B------:R1:W-:Y:S01]  /*f6a0*/  STL [R1+0x528], R16 ;  /* 0x0005281001007387 */ /* 0x0003e20000100800 */
[----:B------:R-:W-:-:S03]  /*f6b0*/  IMAD.X R7, R21, 0x1, R29, P1 ;  /* 0x0000000115077824 */ /* 0x000fc600008e061d */
[----:B------:R4:W-:Y:S04]  /*f6c0*/  LDGSTS.E [R0+0x1800], [R2.64], P2 ;  /* 0x0180000002007fae */ /* 0x0009e80009121846 */
[----:B------:R3:W-:Y:S01]  /*f6d0*/  LDGSTS.E [R0+0x2000], [R6.64], P2 ;  /* 0x0200000006007fae */ /* 0x0007e20009121846 */
[----:B------:R-:W-:-:S03]  /*f6e0*/  IADD3 R4, P0, R28, R17, RZ ;  /* 0x000000111c047210 */ /* 0x000fc60007f1e0ff */
[----:B-1----:R-:W2:Y:S04]  /*f6f0*/  LDL.LU R16, [R1+0x42c] ;  /* 0x00042c0001107983 */ /* 0x002ea80000300800 */
[----:B------:R-:W-:Y:S04]  /*f700*/  STL [R1+0x52c], R20 ;  /* 0x00052c1401007387 */ /* 0x000fe80000100800 */
[----:B------:R1:W-:Y:S04]  /*f710*/  STL [R1+0x530], R17 ;  /* 0x0005301101007387 */ /* 0x0003e80000100800 */
[----:B-1----:R-:W2:Y:S01]  /*f720*/  LDL.LU R17, [R1+0x424] ;  /* 0x0004240001117983 */ /* 0x002ea20000300800 */
[----:B----4-:R-:W-:-:S03]  /*f730*/  IADD3 R2, P1, R28, R8, RZ ;  /* 0x000000081c027210 */ /* 0x010fc60007f3e0ff */
[----:B------:R1:W-:Y:S04]  /*f740*/  STL [R1+0x534], R21 ;  /* 0x0005341501007387 */ /* 0x0003e80000100800 */
[----:B------:R-:W4:Y:S01]  /*f750*/  LDL R8, [R1+0x3fc] ;  /* 0x0003fc0001087983 */ /* 0x000f220000100800 */
[----:B------:R-:W-:-:S03]  /*f760*/  IMAD.X R5, R22, 0x1, R29, P0 ;  /* 0x0000000116057824 */ /* 0x000fc600000e061d */
[----:B-1----:R-:W4:Y:S04]  /*f770*/  LDL.LU R21, [R1+0x3e8] ;  /* 0x0003e80001157983 */ /* 0x002f280000300800 */
[----:B------:R-:W4:Y:S04]  /*f780*/  LDL.LU R20, [R1+0x3f0] ;  /* 0x0003f00001147983 */ /* 0x000f280000300800 */
[----:B------:R-:W4:Y:S04]  /*f790*/  LDL.LU R19, [R1+0x3f8] ;  /* 0x0003f80001137983 */ /* 0x000f280000300800 */
[----:B------:R-:W4:Y:S04]  /*f7a0*/  LDL.LU R18, [R1+0x400] ;  /* 0x0004000001127983 */ /* 0x000f280000300800 */
[----:B------:R-:W-:Y:S01]  /*f7b0*/  STL [R1+0x538], R22 ;  /* 0x0005381601007387 */ /* 0x000fe20000100800 */
[----:B------:R-:W-:-:S03]  /*f7c0*/  IMAD.X R3, R24, 0x1, R29, P1 ;  /* 0x0000000118037824 */ /* 0x000fc600008e061d */
[----:B------:R2:W-:Y:S04]  /*f7d0*/  LDGSTS.E [R0+0x2800], [R4.64], P2 ;  /* 0x0280000004007fae */ /* 0x0005e80009121846 */
[----:B------:R1:W-:Y:S01]  /*f7e0*/  LDGSTS.E [R0+0x3000], [R2.64], P2 ;  /* 0x0300000002007fae */ /* 0x0003e20009121846 */
[----:B---3--:R-:W-:-:S03]  /*f7f0*/  IADD3 R6, P0, R28, R23, RZ ;  /* 0x000000171c067210 */ /* 0x008fc60007f1e0ff */
[----:B------:R3:W-:Y:S04]  /*f800*/  STL [R1+0x53c], R23 ;  /* 0x00053c1701007387 */ /* 0x0007e80000100800 */
[----:B---3--:R-:W3:Y:S04]  /*f810*/  LDL.LU R23, [R1+0x414] ;  /* 0x0004140001177983 */ /* 0x008ee80000300800 */
[----:B------:R-:W-:Y:S01]  /*f820*/  STL [R1+0x540], R24 ;  /* 0x0005401801007387 */ /* 0x000fe20000100800 */
[----:B------:R-:W-:Y:S01]  /*f830*/  IMAD.X R7, R15, 0x1, R29, P0 ;  /* 0x000000010f077824 */ /* 0x000fe200000e061d */
[----:B--2---:R-:W-:-:S02]  /*f840*/  IADD3 R4, P1, R28, R16, RZ ;  /* 0x000000101c047210 */ /* 0x004fc40007f3e0ff */
[----:B------:R2:W-:Y:S04]  /*f850*/  STL [R1+0x544], R16 ;  /* 0x0005441001007387 */ /* 0x0005e80000100800 */
[----:B------:R1:W-:Y:S04]  /*f860*/  LDGSTS.E [R0+0x3800], [R6.64], P2 ;  /* 0x0380000006007fae */ /* 0x0003e80009121846 */
[----:B--2---:R-:W2:Y:S04]  /*f870*/  LDL.LU R16, [R1+0x40c] ;  /* 0x00040c0001107983 */ /* 0x004ea80000300800 */
[----:B------:R-:W-:Y:S01]  /*f880*/  STL [R1+0x548], R15 ;  /* 0x0005480f01007387 */ /* 0x000fe20000100800 */
[----:B-1----:R-:W-:-:S03]  /*f890*/  IADD3 R2, P0, R28, R17, RZ ;  /* 0x000000111c027210 */ /* 0x002fc60007f1e0ff */
[----:B------:R1:W-:Y:S04]  /*f8a0*/  STL [R1+0x54c], R17 ;  /* 0x00054c1101007387 */ /* 0x0003e80000100800 */
[----:B-1----:R-:W4:Y:S01]  /*f8b0*/  LDL.LU R17, [R1+0x404] ;  /* 0x0004040001117983 */ /* 0x002f220000300800 */
[----:B------:R-:W-:-:S03]  /*f8c0*/  IMAD.X R5, R14, 0x1, R29, P1 ;  /* 0x000000010e057824 */ /* 0x000fc600008e061d */
[----:B------:R1:W-:Y:S01]  /*f8d0*/  STL [R1+0x550], R14 ;  /* 0x0005500e01007387 */ /* 0x0003e20000100800 */
[--C-:B------:R-:W-:Y:S01]  /*f8e0*/  IMAD.X R3, R12, 0x1, R29.reuse, P0 ;  /* 0x000000010c037824 */ /* 0x100fe200000e061d */
[----:B------:R-:W-:Y:S02]  /*f8f0*/  IADD3 R6, P1, R28, R9, RZ ;  /* 0x000000091c067210 */ /* 0x000fe40007f3e0ff */
[----:B------:R3:W-:Y:S04]  /*f900*/  LDGSTS.E [R0+0x4000], [R4.64], P2 ;  /* 0x0400000004007fae */ /* 0x0007e80009121846 */
[----:B-1----:R-:W4:Y:S04]  /*f910*/  LDL.LU R14, [R1+0x3c8] ;  /* 0x0003c800010e7983 */ /* 0x002f280000300800 */
[----:B------:R-:W4:Y:S04]  /*f920*/  LDL.LU R15, [R1+0x3d0] ;  /* 0x0003d000010f7983 */ /* 0x000f280000300800 */
[----:B------:R-:W4:Y:S04]  /*f930*/  LDL.LU R24, [R1+0x3d8] ;  /* 0x0003d80001187983 */ /* 0x000f280000300800 */
[----:B------:R-:W4:Y:S04]  /*f940*/  LDL.LU R22, [R1+0x3e0] ;  /* 0x0003e00001167983 */ /* 0x000f280000300800 */
[----:B------:R1:W-:Y:S01]  /*f950*/  STL [R1+0x554], R12 ;  /* 0x0005540c01007387 */ /* 0x0003e20000100800 */
[----:B------:R-:W-:-:S03]  /*f960*/  IMAD.X R7, R26, 0x1, R29, P1 ;  /* 0x000000011a077824 */ /* 0x000fc600008e061d */
[----:B------:R2:W-:Y:S04]  /*f970*/  LDGSTS.E [R0+0x4800], [R2.64], P2 ;  /* 0x0480000002007fae */ /* 0x0005e80009121846 */
[----:B------:R2:W-:Y:S04]  /*f980*/  LDGSTS.E [R0+0x5000], [R6.64], P2 ;  /* 0x0500000006007fae */ /* 0x0005e80009121846 */
[----:B-1----:R-:W4:Y:S01]  /*f990*/  LDL.LU R12, [R1+0x3f4] ;  /* 0x0003f400010c7983 */ /* 0x002f220000300800 */
[----:B---3--:R-:W-:-:S03]  /*f9a0*/  IADD3 R4, P0, R28, R23, RZ ;  /* 0x000000171c047210 */ /* 0x008fc60007f1e0ff */
[----:B------:R1:W-:Y:S02]  /*f9b0*/  STL [R1+0x558], R23 ;  /* 0x0005581701007387 */ /* 0x0003e40000100800 */
[----:B------:R-:W-:-:S05]  /*f9c0*/  IMAD.X R5, R27, 0x1, R29, P0 ;  /* 0x000000011b057824 */ /* 0x000fca00000e061d */
[----:B------:R4:W-:Y:S04]  /*f9d0*/  LDGSTS.E [R0+0x5800], [R4.64], P2 ;  /* 0x0580000004007fae */ /* 0x0009e80009121846 */
[----:B-1----:R-:W3:Y:S04]  /*f9e0*/  LDL.LU R23, [R1+0x3ec] ;  /* 0x0003ec0001177983 */ /* 0x002ee80000300800 */
[----:B------:R1:W-:Y:S01]  /*f9f0*/  STL [R1+0x55c], R26 ;  /* 0x00055c1a01007387 */ /* 0x0003e20000100800 */
[----:B--2---:R-:W-:-:S03]  /*fa00*/  IADD3 R2, P1, R28, R16, RZ ;  /* 0x000000101c027210 */ /* 0x004fc60007f3e0ff */
[----:B-1----:R-:W2:Y:S04]  /*fa10*/  LDL.LU R26, [R1+0x3e4] ;  /* 0x0003e400011a7983 */ /* 0x002ea80000300800 */
[----:B------:R1:W-:Y:S01]  /*fa20*/  STL [R1+0x560], R16 ;  /* 0x0005601001007387 */ /* 0x0003e20000100800 */
[--C-:B------:R-:W-:Y:S01]  /*fa30*/  IMAD.X R3, R13, 0x1, R29.reuse, P1 ;  /* 0x000000010d037824 */ /* 0x100fe200008e061d */
[C---:B----4-:R-:W-:Y:S02]  /*fa40*/  IADD3 R4, P1, R28.reuse, R8, RZ ;  /* 0x000000081c047210 */ /* 0x050fe40007f3e0ff */
[----:B------:R-:W-:Y:S02]  /*fa50*/  IADD3 R6, P0, R28, R17, RZ ;  /* 0x000000111c067210 */ /* 0x000fe40007f1e0ff */
[----:B------:R4:W-:Y:S04]  /*fa60*/  LDGSTS.E [R0+0x6000], [R2.64], P2 ;  /* 0x0600000002007fae */ /* 0x0009e80009121846 */
[----:B-1----:R-:W2:Y:S04]  /*fa70*/  LDL.LU R16, [R1+0x3dc] ;  /* 0x0003dc0001107983 */ /* 0x002ea80000300800 */
[----:B------:R1:W-:Y:S04]  /*fa80*/  STL [R1+0x564], R27 ;  /* 0x0005641b01007387 */ /* 0x0003e80000100800 */
[----:B-1----:R-:W2:Y:S04]  /*fa90*/  LDL.LU R27, [R1+0x3d4] ;  /* 0x0003d400011b7983 */ /* 0x002ea80000300800 */
[----:B------:R-:W-:Y:S04]  /*faa0*/  STL [R1+0x568], R17 ;  /* 0x0005681101007387 */ /* 0x000fe80000100800 */
[----:B------:R1:W-:Y:S04]  /*fab0*/  STL [R1+0x56c], R13 ;  /* 0x00056c0d01007387 */ /* 0x0003e80000100800 */
[----:B------:R-:W2:Y:S04]  /*fac0*/  LDL R9, [R1+0x3c4] ;  /* 0x0003c40001097983 */ /* 0x000ea80000100800 */
[----:B------:R-:W2:Y:S04]  /*fad0*/  LDL.LU R8, [R1+0x3b0] ;  /* 0x0003b00001087983 */ /* 0x000ea80000300800 */
[----:B------:R-:W2:Y:S04]  /*fae0*/  LDL.LU R11, [R1+0x3c0] ;  /* 0x0003c000010b7983 */ /* 0x000ea80000300800 */
[----:B------:R-:W2:Y:S04]  /*faf0*/  LDL.LU R10, [R1+0x3b8] ;  /* 0x0003b800010a7983 */ /* 0x000ea80000300800 */
[----:B-1----:R-:W2:Y:S01]  /*fb00*/  LDL.LU R13, [R1+0x3cc] ;  /* 0x0003cc00010d7983 */ /* 0x002ea20000300800 */
[----:B------:R-:W-:Y:S01]  /*fb10*/  IMAD.X R7, R18, 0x1, R29, P0 ;  /* 0x0000000112077824 */ /* 0x000fe200000e061d */
[----:B----4-:R-:W-:-:S02]  /*fb20*/  IADD3 R2, P0, R28, R12, RZ ;  /* 0x0000000c1c027210 */ /* 0x010fc40007f1e0ff */
[----:B------:R-:W4:Y:S04]  /*fb30*/  LDL.LU R17, [R1+0x398] ;  /* 0x0003980001117983 */ /* 0x000f280000300800 */
[----:B------:R-:W-:Y:S04]  /*fb40*/  STL [R1+0x570], R18 ;  /* 0x0005701201007387 */ /* 0x000fe80000100800 */
[----:B------:R1:W-:Y:S01]  /*fb50*/  STL [R1+0x574], R12 ;  /* 0x0005740c01007387 */ /* 0x0003e20000100800 */
[----:B------:R-:W-:-:S03]  /*fb60*/  IMAD.X R5, R19, 0x1, R29, P1 ;  /* 0x0000000113057824 */ /* 0x000fc600008e061d */
[----:B------:R3:W-:Y:S01]  /*fb70*/  LDGSTS.E [R0+0x6800], [R6.64], P2 ;  /* 0x0680000006007fae */ /* 0x0007e20009121846 */
[----:B------:R-:W-:-:S03]  /*fb80*/  IMAD.X R3, R20, 0x1, R29, P0 ;  /* 0x0000000114037824 */ /* 0x000fc600000e061d */
[----:B------:R2:W-:Y:S04]  /*fb90*/  LDGSTS.E [R0+0x7000], [R4.64], P2 ;  /* 0x0700000004007fae */ /* 0x0005e80009121846 */
[----:B-1----:R-:W4:Y:S04]  /*fba0*/  LDL.LU R12, [R1+0x3bc] ;  /* 0x0003bc00010c7983 */ /* 0x002f280000300800 */
[----:B------:R-:W-:Y:S04]  /*fbb0*/  STL [R1+0x578], R19 ;  /* 0x0005781301007387 */ /* 0x000fe80000100800 */
[----:B------:R1:W-:Y:S01]  /*fbc0*/  LDGSTS.E [R0+0x7800], [R2.64], P2 ;  /* 0x0780000002007fae */ /* 0x0003e20009121846 */
[----:B---3--:R-:W-:-:S03]  /*fbd0*/  IADD3 R6, P1, R28, R23, RZ ;  /* 0x000000171c067210 */ /* 0x008fc60007f3e0ff */
[----:B------:R3:W-:Y:S02]  /*fbe0*/  STL [R1+0x57c], R23 ;  /* 0x00057c1701007387 */ /* 0x0007e40000100800 */
[----:B------:R-:W-:-:S05]  /*fbf0*/  IMAD.X R7, R21, 0x1, R29, P1 ;  /* 0x0000000115077824 */ /* 0x000fca00008e061d */
[----:B------:R1:W-:Y:S04]  /*fc00*/  LDGSTS.E [R0+0x8000], [R6.64], P2 ;  /* 0x0800000006007fae */ /* 0x0003e80009121846 */
[----:B---3--:R-:W3:Y:S01]  /*fc10*/  LDL.LU R23, [R1+0x3b4] ;  /* 0x0003b40001177983 */ /* 0x008ee20000300800 */
[----:B--2---:R-:W-:-:S03]  /*fc20*/  IADD3 R4, P0, R28, R26, RZ ;  /* 0x0000001a1c047210 */ /* 0x004fc60007f1e0ff */
[----:B------:R-:W-:Y:S04]  /*fc30*/  STL [R1+0x580], R20 ;  /* 0x0005801401007387 */ /* 0x000fe80000100800 */
[----:B------:R2:W-:Y:S01]  /*fc40*/  STL [R1+0x584], R26 ;  /* 0x0005841a01007387 */ /* 0x0005e20000100800 */
[----:B------:R-:W-:-:S05]  /*fc50*/  IMAD.X R5, R22, 0x1, R29, P0 ;  /* 0x0000000116057824 */ /* 0x000fca00000e061d */
[----:B------:R2:W-:Y:S04]  /*fc60*/  LDGSTS.E [R0+0x8800], [R4.64], P2 ;  /* 0x0880000004007fae */ /* 0x0005e80009121846 */
[----:B--2---:R-:W2:Y:S01]  /*fc70*/  LDL.LU R26, [R1+0x3ac] ;  /* 0x0003ac00011a7983 */ /* 0x004ea20000300800 */
[----:B-1----:R-:W-:-:S03]  /*fc80*/  IADD3 R2, P1, R28, R16, RZ ;  /* 0x000000101c027210 */ /* 0x002fc60007f3e0ff */
[----:B------:R1:W-:Y:S02]  /*fc90*/  STL [R1+0x588], R21 ;  /* 0x0005881501007387 */ /* 0x0003e40000100800 */
[----:B------:R-:W-:Y:S01]  /*fca0*/  IMAD.X R3, R24, 0x1, R29, P1 ;  /* 0x0000000118037824 */ /* 0x000fe200008e061d */
[----:B------:R-:W-:-:S04]  /*fcb0*/  IADD3 R6, P0, R28, R27, RZ ;  /* 0x0000001b1c067210 */ /* 0x000fc80007f1e0ff */
[----:B------:R4:W-:Y:S04]  /*fcc0*/  LDGSTS.E [R0+0x9000], [R2.64], P2 ;  /* 0x0900000002007fae */ /* 0x0009e80009121846 */
[----:B-1----:R-:W2:Y:S04]  /*fcd0*/  LDL.LU R21, [R1+0x3a4] ;  /* 0x0003a40001157983 */ /* 0x002ea80000300800 */
[----:B------:R-:W-:Y:S04]  /*fce0*/  STL [R1+0x58c], R16 ;  /* 0x00058c1001007387 */ /* 0x000fe80000100800 */
[----:B------:R-:W-:Y:S04]  /*fcf0*/  STL [R1+0x590], R22 ;  /* 0x0005901601007387 */ /* 0x000fe80000100800 */
[----:B------:R-:W-:Y:S01]  /*fd00*/  STL [R1+0x594], R27 ;  /* 0x0005941b01007387 */ /* 0x000fe20000100800 */
[----:B------:R-:W-:-:S03]  /*fd10*/  IMAD.X R7, R15, 0x1, R29, P0 ;  /* 0x000000010f077824 */ /* 0x000fc600000e061d */
[----:B------:R-:W-:Y:S04]  /*fd20*/  STL [R1+0x598], R24 ;  /* 0x0005981801007387 */ /* 0x000fe80000100800 */
[----:B------:R4:W-:Y:S04]  /*fd30*/  LDGSTS.E [R0+0x9800], [R6.64], P2 ;  /* 0x0980000006007fae */ /* 0x0009e80009121846 */
[----:B------:R-:W-:Y:S01]  /*fd40*/  STL [R1+0x59c], R13 ;  /* 0x00059c0d01007387 */ /* 0x000fe20000100800 */
[----:B------:R-:W-:-:S03]  /*fd50*/  IADD3 R4, P1, R28, R13, RZ ;  /* 0x0000000d1c047210 */ /* 0x000fc60007f3e0ff */
[----:B------:R1:W-:Y:S04]  /*fd60*/  STL [R1+0x5a0], R15 ;  /* 0x0005a00f01007387 */ /* 0x0003e80000100800 */
[----:B------:R-:W2:Y:S04]  /*fd70*/  LDL.LU R25, [R1+0x390] ;  /* 0x0003900001197983 */ /* 0x000ea80000300800 */
[----:B-1----:R-:W2:Y:S04]  /*fd80*/  LDL.LU R15, [R1+0x374] ;  /* 0x00037400010f7983 */ /* 0x002ea80000300800 */
[----:B------:R-:W2:Y:S04]  /*fd90*/  LDL.LU R13, [R1+0x37c] ;  /* 0x00037c00010d7983 */ /* 0x000ea80000300800 */
[----:B------:R-:W2:Y:S04]  /*fda0*/  LDL.LU R24, [R1+0x384] ;  /* 0x0003840001187983 */ /* 0x000ea80000300800 */
[----:B------:R-:W2:Y:S04]  /*fdb0*/  LDL.LU R27, [R1+0x38c] ;  /* 0x00038c00011b7983 */ /* 0x000ea80000300800 */
[----:B------:R-:W2:Y:S04]  /*fdc0*/  LDL.LU R22, [R1+0x394] ;  /* 0x0003940001167983 */ /* 0x000ea80000300800 */
[----:B------:R-:W2:Y:S01]  /*fdd0*/  LDL.LU R16, [R1+0x39c] ;  /* 0x00039c0001107983 */ /* 0x000ea20000300800 */
[----:B------:R-:W-:-:S03]  /*fde0*/  IMAD.X R5, R14, 0x1, R29, P1 ;  /* 0x000000010e057824 */ /* 0x000fc600008e061d */
[----:B------:R-:W2:Y:S04]  /*fdf0*/  LDL.LU R20, [R1+0x378] ;  /* 0x0003780001147983 */ /* 0x000ea80000300800 */
[----:B------:R-:W2:Y:S01]  /*fe00*/  LDL.LU R19, [R1+0x380] ;  /* 0x0003800001137983 */ /* 0x000ea20000300800 */
[----:B----4-:R-:W-:-:S03]  /*fe10*/  IADD3 R6, P1, R28, R12, RZ ;  /* 0x0000000c1c067210 */ /* 0x010fc60007f3e0ff */
[----:B------:R-:W4:Y:S04]  /*fe20*/  LDL.LU R18, [R1+0x388] ;  /* 0x0003880001127983 */ /* 0x000f280000300800 */
[----:B------:R1:W-:Y:S01]  /*fe30*/  STL [R1+0x5a4], R14 ;  /* 0x0005a40e01007387 */ /* 0x0003e20000100800 */
[----:B------:R-:W-:-:S03]  /*fe40*/  IADD3 R2, P0, R28, R9, RZ ;  /* 0x000000091c027210 */ /* 0x000fc60007f1e0ff */
[----:B------:R3:W-:Y:S04]  /*fe50*/  LDGSTS.E [R0+0xa000], [R4.64], P2 ;  /* 0x0a00000004007fae */ /* 0x0007e80009121846 */
[----:B-1----:R-:W4:Y:S04]  /*fe60*/  LDL.LU R14, [R1+0x3a8] ;  /* 0x0003a800010e7983 */ /* 0x002f280000300800 */
[----:B------:R1:W-:Y:S04]  /*fe70*/  STL [R1+0x5a8], R12 ;  /* 0x0005a80c01007387 */ /* 0x0003e80000100800 */
[----:B-1----:R-:W4:Y:S01]  /*fe80*/  LDL.LU R12, [R1+0x3a0] ;  /* 0x0003a000010c7983 */ /* 0x002f220000300800 */
[----:B------:R-:W-:-:S02]  /*fe90*/  IMAD.X R3, R11, 0x1, R29, P0 ;  /* 0x000000010b037824 */ /* 0x000fc400000e061d */
[----:B------:R-:W-:-:S03]  /*fea0*/  IMAD.X R7, R10, 0x1, R29, P1 ;  /* 0x000000010a077824 */ /* 0x000fc600008e061d */
[----:B------:R2:W-:Y:S04]  /*feb0*/  LDGSTS.E [R0+0xa800], [R2.64], P2 ;  /* 0x0a80000002007fae */ /* 0x0005e80009121846 */
[----:B------:R1:W-:Y:S01]  /*fec0*/  LDGSTS.E [R0+0xb000], [R6.64], P2 ;  /* 0x0b00000006007fae */ /* 0x0003e20009121846 */
[----:B---3--:R-:W-:-:S05]  /*fed0*/  IADD3 R4, P0, R28, R23, RZ ;  /* 0x000000171c047210 */ /* 0x008fca0007f1e0ff */
[----:B------:R-:W-:-:S05]  /*fee0*/  IMAD.X R5, R8, 0x1, R29, P0 ;  /* 0x0000000108057824 */ /* 0x000fca00000e061d */
[----:B------:R3:W-:Y:S01]  /*fef0*/  LDGSTS.E [R0+0xb800], [R4.64], P2 ;  /* 0x0b80000004007fae */ /* 0x0007e20009121846 */
[C---:B--2---:R-:W-:Y:S02]  /*ff00*/  IADD3 R2, P1, R28.reuse, R26, RZ ;  /* 0x0000001a1c027210 */ /* 0x044fe40007f3e0ff */
[----:B-1----:R-:W-:-:S03]  /*ff10*/  IADD3 R6, P0, R28, R21, RZ ;  /* 0x000000151c067210 */ /* 0x002fc60007f1e0ff */
[----:B----4-:R-:W-:Y:S01]  /*ff20*/  IMAD.X R3, R14, 0x1, R29, P1 ;  /* 0x000000010e037824 */ /* 0x010fe200008e061d */
[----:B---3--:R-:W-:-:S04]  /*ff30*/  IADD3 R4, P1, R28, R16, RZ ;  /* 0x000000101c047210 */ /* 0x008fc80007f3e0ff */
[----:B------:R1:W-:Y:S01]  /*ff40*/  LDGSTS.E [R0+0xc000], [R2.64], P2 ;  /* 0x0c00000002007fae */ /* 0x0003e20009121846 */
[--C-:B------:R-:W-:Y:S02]  /*ff50*/  IMAD.X R5, R17, 0x1, R29.reuse, P1 ;  /* 0x0000000111057824 */ /* 0x100fe400008e061d */
[----:B------:R-:W-:Y:S01]  /*ff60*/  IMAD.X R7, R12, 0x1, R29, P0 ;  /* 0x000000010c077824 */ /* 0x000fe200000e061d */
[----:B-1----:R-:W-:-:S04]  /*ff70*/  IADD3 R2, P0, R28, R22, RZ ;  /* 0x000000161c027210 */ /* 0x002fc80007f1e0ff */
[----:B------:R1:W-:Y:S01]  /*ff80*/  LDGSTS.E [R0+0xc800], [R6.64], P2 ;  /* 0x0c80000006007fae */ /* 0x0003e20009121846 */
[----:B------:R-:W-:-:S03]  /*ff90*/  IMAD.X R3, R25, 0x1, R29, P0 ;  /* 0x0000000119037824 */ /* 0x000fc600000e061d */
[----:B------:R2:W-:Y:S04]  /*ffa0*/  LDGSTS.E [R0+0xd000], [R4.64], P2 ;  /* 0x0d00000004007fae */ /* 0x0005e80009121846 */
[----:B------:R3:W-:Y:S01]  /*ffb0*/  LDGSTS.E [R0+0xd800], [R2.64], P2 ;  /* 0x0d80000002007fae */ /* 0x0007e20009121846 */
[----:B-1----:R-:W-:Y:S01]  /*ffc0*/  IADD3 R6, P1, R28, R27, RZ ;  /* 0x0000001b1c067210 */ /* 0x002fe20007f3e0ff */
[----:B------:R-:W-:-:S04]  /*ffd0*/  IMAD.MOV.U32 R7, RZ, RZ, R8 ;  /* 0x000000ffff077224 */ /* 0x000fc800078e0008 */
[----:B------:R-:W-:Y:S02]  /*ffe0*/  IMAD.MOV.U32 R9, RZ, RZ, R7 ;  /* 0x000000ffff097224 */ /* 0x000fe400078e0007 */
[----:B------:R-:W-:-:S05]  /*fff0*/  IMAD.X R7, R18, 0x1, R29, P1 ;  /* 0x0000000112077824 */ /* 0x000fca00008e061d */
[----:B------:R1:W-:Y:S04]  /*10000*/  LDGSTS.E [R0+0xe000], [R6.64], P2 ;  /* 0x0e00000006007fae */ /* 0x0003e80009121846 */
[----:B-1----:R-:W4:Y:S01]  /*10010*/  LDL.LU R7, [R1+0x370] ;  /* 0x0003700001077983 */ /* 0x002f220000300800 */
[C---:B------:R-:W-:Y:S02]  /*10020*/  IADD3 R8, P0, R28.reuse, R24, RZ ;  /* 0x000000181c087210 */ /* 0x040fe40007f1e0ff */
[----:B--2---:R-:W-:Y:S01]  /*10030*/  IADD3 R4, P3, R28, R13, RZ ;  /* 0x0000000d1c047210 */ /* 0x004fe20007f7e0ff */
[----:B---3--:R-:W-:Y:S02]  /*10040*/  IMAD.MOV.U32 R3, RZ, RZ, R9 ;  /* 0x000000ffff037224 */ /* 0x008fe400078e0009 */
[----:B------:R-:W-:-:S02]  /*10050*/  IMAD.X R9, R19, 0x1, R29, P0 ;  /* 0x0000000113097824 */ /* 0x000fc400000e061d */
[----:B------:R-:W-:Y:S01]  /*10060*/  IMAD.X R5, R20, 0x1, R29, P3 ;  /* 0x0000000114057824 */ /* 0x000fe200018e061d */
[----:B------:R-:W-:Y:S02]  /*10070*/  IADD3 R2, P1, R28, R15, RZ ;  /* 0x0000000f1c027210 */ /* 0x000fe40007f3e0ff */
[----:B------:R1:W-:Y:S04]  /*10080*/  LDGSTS.E [R0+0xe800], [R8.64], P2 ;  /* 0x0e80000008007fae */ /* 0x0003e80009121846 */
[----:B------:R2:W-:Y:S01]  /*10090*/  LDGSTS.E [R0+0xf000], [R4.64], P2 ;  /* 0x0f00000004007fae */ /* 0x0005e20009121846 */
[----:B------:R-:W-:Y:S02]  /*100a0*/  IMAD.MOV.U32 R6, RZ, RZ, R3 ;  /* 0x000000ffff067224 */ /* 0x000fe400078e0003 */
[----:B--2---:R-:W-:-:S02]  /*100b0*/  IMAD.MOV.U32 R5, RZ, RZ, R25 ;  /* 0x000000ffff057224 */ /* 0x004fc400078e0019 */
[----:B------:R-:W-:Y:S02]  /*100c0*/  IMAD.MOV.U32 R25, RZ, RZ, c[0x0][0x18c] ;  /* 0x00006300ff197624 */ /* 0x000fe400078e00ff */
[----:B-1----:R-:W-:Y:S02]  /*100d0*/  IMAD.MOV.U32 R8, RZ, RZ, R12 ;  /* 0x000000ffff087224 */ /* 0x002fe400078e000c */
[----:B------:R-:W-:Y:S01]  /*100e0*/  IMAD.SHL.U32 R25, R25, 0x20, RZ ;  /* 0x0000002019197824 */ /* 0x000fe200078e00ff */
[----:B------:R-:W2:Y:S03]  /*100f0*/  LDL.LU R12, [R1+0x5a8] ;  /* 0x0005a800010c7983 */ /* 0x000ea60000300800 */
[----:B------:R-:W-:Y:S02]  /*10100*/  IMAD.SHL.U32 R25, R25, 0x4, RZ ;  /* 0x0000000419197824 */ /* 0x000fe400078e00ff */
[----:B------:R-:W-:-:S02]  /*10110*/  IMAD.MOV.U32 R9, RZ, RZ, R14 ;  /* 0x000000ffff097224 */ /* 0x000fc400078e000e */
[----:B------:R-:W3:Y:S01]  /*10120*/  LDL.LU R14, [R1+0x5a4] ;  /* 0x0005a400010e7983 */ /* 0x000ee20000300800 */
[-C--:B------:R-:W-:Y:S02]  /*10130*/  IADD3 R15, P0, R15, R25.reuse, RZ ;  /* 0x000000190f0f7210 */ /* 0x080fe40007f1e0ff */
[----:B------:R-:W-:-:S03]  /*10140*/  IADD3 R27, P3, R27, R25, RZ ;  /* 0x000000191b1b7210 */ /* 0x000fc60007f7e0ff */
[----:B------:R1:W-:Y:S04]  /*10150*/  STL [R1+0x374], R15 ;  /* 0x0003740f01007387 */ /* 0x0003e80000100800 */
[----:B-1----:R-:W2:Y:S01]  /*10160*/  LDL.LU R15, [R1+0x5a0] ;  /* 0x0005a000010f7983 */ /* 0x002ea20000300800 */
[-C--:B------:R-:W-:Y:S02]  /*10170*/  IADD3 R22, P4, R22, R25.reuse, RZ ;  /* 0x0000001916167210 */ /* 0x080fe40007f9e0ff */
[-C--:B------:R-:W-:Y:S02]  /*10180*/  IADD3 R16, P5, R16, R25.reuse, RZ ;  /* 0x0000001910107210 */ /* 0x080fe40007fbe0ff */
[----:B------:R-:W-:Y:S01]  /*10190*/  IADD3 R21, P6, R21, R25, RZ ;  /* 0x0000001915157210 */ /* 0x000fe20007fde0ff */
[----:B------:R-:W-:-:S02]  /*101a0*/  IMAD.MOV.U32 R4, RZ, RZ, R6 ;  /* 0x000000ffff047224 */ /* 0x000fc400078e0006 */
[----:B----4-:R-:W-:-:S05]  /*101b0*/  IMAD.X R3, R7, 0x1, R29, P1 ;  /* 0x0000000107037824 */ /* 0x010fca00008e061d */
[----:B------:R1:W-:Y:S01]  /*101c0*/  LDGSTS.E [R0+0xf800], [R2.64], P2 ;  /* 0x0f80000002007fae */ /* 0x0003e20009121846 */
[-C--:B------:R-:W-:Y:S02]  /*101d0*/  IADD3 R13, P1, R13, R25.reuse, RZ ;  /* 0x000000190d0d7210 */ /* 0x080fe40007f3e0ff */
[----:B------:R-:W-:Y:S01]  /*101e0*/  IADD3 R24, P2, R24, R25, RZ ;  /* 0x0000001918187210 */ /* 0x000fe20007f5e0ff */
[----:B------:R-:W-:Y:S01]  /*101f0*/  UIADD3 UR4, UR4, 0x1, URZ ;  /* 0x0000000104047890 */ /* 0x000fe2000fffe03f */
[----:B------:R-:W0:Y:S01]  /*10200*/  LDGDEPBAR ;  /* 0x00000000000079af */ /* 0x000e220000000000 */
[----:B-1----:R-:W-:Y:S02]  /*10210*/  IMAD.MOV.U32 R2, RZ, RZ, R8 ;  /* 0x000000ffff027224 */ /* 0x002fe400078e0008 */
[----:B------:R-:W-:Y:S02]  /*10220*/  IMAD.MOV.U32 R8, RZ, RZ, R11 ;  /* 0x000000ffff087224 */ /* 0x000fe400078e000b */
[----:B------:R-:W-:-:S02]  /*10230*/  IMAD.MOV.U32 R11, RZ, RZ, c[0x0][0x18c] ;  /* 0x00006300ff0b7624 */ /* 0x000fc400078e00ff */
[----:B------:R-:W-:Y:S02]  /*10240*/  IMAD.MOV.U32 R0, RZ, RZ, R5 ;  /* 0x000000ffff007224 */ /* 0x000fe400078e0005 */
[----:B------:R-:W-:Y:S02]  /*10250*/  IMAD.MOV.U32 R5, RZ, RZ, R10 ;  /* 0x000000ffff057224 */ /* 0x000fe400078e000a */
[----:B------:R-:W-:Y:S02]  /*10260*/  IMAD.SHL.U32 R11, R11, 0x20, RZ ;  /* 0x000000200b0b7824 */ /* 0x000fe400078e00ff */
[----:B------:R-:W-:Y:S01]  /*10270*/  IMAD.MOV.U32 R10, RZ, RZ, c[0x0][0x18c] ;  /* 0x00006300ff0a7624 */ /* 0x000fe200078e00ff */
[----:B------:R1:W-:Y:S02]  /*10280*/  STL [R1+0x37c], R13 ;  /* 0x00037c0d01007387 */ /* 0x0003e40000100800 */
[----:B------:R-:W-:Y:S01]  /*10290*/  SHF.R.S32.HI R11, RZ, 0x1f, R11 ;  /* 0x0000001fff0b7819 */ /* 0x000fe2000001140b */
[----:B------:R-:W-:-:S02]  /*102a0*/  IMAD.SHL.U32 R10, R10, 0x20, RZ ;  /* 0x000000200a0a7824 */ /* 0x000fc400078e00ff */
[----:B------:R-:W-:Y:S01]  /*102b0*/  IMAD.MOV.U32 R3, RZ, RZ, R9 ;  /* 0x000000ffff037224 */ /* 0x000fe200078e0009 */
[----:B-1----:R-:W4:Y:S04]  /*102c0*/  LDL.LU R13, [R1+0x59c] ;  /* 0x00059c00010d7983 */ /* 0x002f280000300800 */
[----:B------:R1:W-:Y:S01]  /*102d0*/  STL [R1+0x384], R24 ;  /* 0x0003841801007387 */ /* 0x0003e20000100800 */
[----:B------:R-:W-:-:S03]  /*102e0*/  SHF.L.U64.HI R10, R10, 0x2, R11 ;  /* 0x000000020a0a7819 */ /* 0x000fc6000001020b */
[----:B-1----:R-:W3:Y:S04]  /*102f0*/  LDL.LU R24, [R1+0x598] ;  /* 0x0005980001187983 */ /* 0x002ee80000300800 */
[----:B------:R1:W-:Y:S04]  /*10300*/  STL [R1+0x38c], R27 ;  /* 0x00038c1b01007387 */ /* 0x0003e80000100800 */
[----:B-1----:R-:W3:Y:S04]  /*10310*/  LDL.LU R27, [R1+0x594] ;  /* 0x00059400011b7983 */ /* 0x002ee80000300800 */
[----:B------:R-:W3:Y:S04]  /*10320*/  LDL.LU R9, [R1+0x3fc] ;  /* 0x0003fc0001097983 */ /* 0x000ee80000300800 */
[----:B------:R-:W3:Y:S01]  /*10330*/  LDL.LU R11, [R1+0x3c4] ;  /* 0x0003c400010b7983 */ /* 0x000ee20000300800 */
[----:B------:R-:W-:Y:S01]  /*10340*/  IMAD.X R7, R7, 0x1, R10, P0 ;  /* 0x0000000107077824 */ /* 0x000fe200000e060a */
[----:B------:R-:W-:-:S02]  /*10350*/  IADD3 R26, P0, R26, R25, RZ ;  /* 0x000000191a1a7210 */ /* 0x000fc40007f1e0ff */
[----:B------:R1:W-:Y:S01]  /*10360*/  STL [R1+0x394], R22 ;  /* 0x0003941601007387 */ /* 0x0003e20000100800 */
[--C-:B------:R-:W-:Y:S01]  /*10370*/  IMAD.X R20, R20, 0x1, R10.reuse, P1 ;  /* 0x0000000114147824 */ /* 0x100fe200008e060a */
[-C--:B------:R-:W-:Y:S02]  /*10380*/  IADD3 R23, P1, R23, R25.reuse, RZ ;  /* 0x0000001917177210 */ /* 0x080fe40007f3e0ff */
[----:B-1----:R-:W3:Y:S04]  /*10390*/  LDL.LU R22, [R1+0x590] ;  /* 0x0005900001167983 */ /* 0x002ee80000300800 */
[----:B------:R1:W-:Y:S04]  /*103a0*/  STL [R1+0x39c], R16 ;  /* 0x00039c1001007387 */ /* 0x0003e80000100800 */
[----:B-1----:R-:W3:Y:S04]  /*103b0*/  LDL.LU R16, [R1+0x58c] ;  /* 0x00058c0001107983 */ /* 0x002ee80000300800 */
[----:B------:R1:W-:Y:S04]  /*103c0*/  STL [R1+0x3a4], R21 ;  /* 0x0003a41501007387 */ /* 0x0003e80000100800 */
[----:B-1----:R-:W3:Y:S04]  /*103d0*/  LDL.LU R21, [R1+0x588] ;  /* 0x0005880001157983 */ /* 0x002ee80000300800 */
[----:B------:R-:W3:Y:S04]  /*103e0*/  LDL.LU R6, [R1+0x41c] ;  /* 0x00041c0001067983 */ /* 0x000ee80000300800 */
[----:B------:R1:W-:Y:S04]  /*103f0*/  STL [R1+0x3ac], R26 ;  /* 0x0003ac1a01007387 */ /* 0x0003e80000100800 */
[----:B-1----:R-:W3:Y:S04]  /*10400*/  LDL.LU R26, [R1+0x584] ;  /* 0x00058400011a7983 */ /* 0x002ee80000300800 */
[----:B------:R-:W-:Y:S04]  /*10410*/  STL [R1+0x370], R7 ;  /* 0x0003700701007387 */ /* 0x000fe80000100800 */
[----:B------:R1:W-:Y:S04]  /*10420*/  STL [R1+0x378], R20 ;  /* 0x0003781401007387 */ /* 0x0003e80000100800 */
[----:B-1----:R-:W3:Y:S04]  /*10430*/  LDL.LU R20, [R1+0x580] ;  /* 0x0005800001147983 */ /* 0x002ee80000300800 */
[----:B------:R1:W-:Y:S04]  /*10440*/  STL [R1+0x3b4], R23 ;  /* 0x0003b41701007387 */ /* 0x0003e80000100800 */
[----:B-1----:R-:W3:Y:S01]  /*10450*/  LDL.LU R23, [R1+0x57c] ;  /* 0x00057c0001177983 */ /* 0x002ee20000300800 */
[--C-:B------:R-:W-:Y:S01]  /*10460*/  IMAD.X R19, R19, 0x1, R10.reuse, P2 ;  /* 0x0000000113137824 */ /* 0x100fe200010e060a */
[----:B--2---:R-:W-:Y:S01]  /*10470*/  IADD3 R12, P2, R12, R25, RZ ;  /* 0x000000190c0c7210 */ /* 0x004fe20007f5e0ff */
[----:B------:R-:W-:-:S02]  /*10480*/  IMAD.X R18, R18, 0x1, R10, P3 ;  /* 0x0000000112127824 */ /* 0x000fc400018e060a */
[--C-:B------:R-:W-:Y:S01]  /*10490*/  IMAD.X R0, R0, 0x1, R10.reuse, P4 ;  /* 0x0000000100007824 */ /* 0x100fe200020e060a */
[----:B------:R1:W-:Y:S01]  /*104a0*/  STL [R1+0x380], R19 ;  /* 0x0003801301007387 */ /* 0x0003e20000100800 */
[----:B------:R-:W-:-:S03]  /*104b0*/  IMAD.X R17, R17, 0x1, R10, P5 ;  /* 0x0000000111117824 */ /* 0x000fc600028e060a */
[----:B-1----:R-:W2:Y:S04]  /*104c0*/  LDL.LU R19, [R1+0x578] ;  /* 0x0005780001137983 */ /* 0x002ea80000300800 */
[----:B------:R1:W-:Y:S04]  /*104d0*/  STL [R1+0x3bc], R12 ;  /* 0x0003bc0c01007387 */ /* 0x0003e80000100800 */
[----:B-1----:R-:W2:Y:S04]  /*104e0*/  LDL.LU R12, [R1+0x574] ;  /* 0x00057400010c7983 */ /* 0x002ea80000300800 */
[----:B------:R1:W-:Y:S04]  /*104f0*/  STL [R1+0x388], R18 ;  /* 0x0003881201007387 */ /* 0x0003e80000100800 */
[----:B-1----:R-:W2:Y:S04]  /*10500*/  LDL.LU R18, [R1+0x570] ;  /* 0x0005700001127983 */ /* 0x002ea80000300800 */
[----:B------:R-:W2:Y:S01]  /*10510*/  LDL.LU R7, [R1+0x43c] ;  /* 0x00043c0001077983 */ /* 0x000ea20000300800 */
[----:B------:R-:W-:-:S02]  /*10520*/  IMAD.X R2, R2, 0x1, R10, P6 ;  /* 0x0000000102027824 */ /* 0x000fc400030e060a */
[--C-:B------:R-:W-:Y:S02]  /*10530*/  IMAD.X R3, R3, 0x1, R10.reuse, P0 ;  /* 0x0000000103037824 */ /* 0x100fe400000e060a */
[----:B------:R-:W-:Y:S01]  /*10540*/  IMAD.X R4, R4, 0x1, R10, P1 ;  /* 0x0000000104047824 */ /* 0x000fe200008e060a */
[----:B----4-:R-:W-:-:S05]  /*10550*/  IADD3 R13, P4, R13, R25, RZ ;  /* 0x000000190d0d7210 */ /* 0x010fca0007f9e0ff */
[----:B------:R1:W-:Y:S01]  /*10560*/  STL [R1+0x3cc], R13 ;  /* 0x0003cc0d01007387 */ /* 0x0003e20000100800 */
[----:B---3--:R-:W-:-:S05]  /*10570*/  IADD3 R11, P3, R11, R25, RZ ;  /* 0x000000190b0b7210 */ /* 0x008fca0007f7e0ff */
[----:B------:R-:W-:Y:S04]  /*10580*/  STL [R1+0x3c4], R11 ;  /* 0x0003c40b01007387 */ /* 0x000fe80000100800 */
[----:B-1----:R-:W3:Y:S04]  /*10590*/  LDL.LU R13, [R1+0x56c] ;  /* 0x00056c00010d7983 */ /* 0x002ee80000300800 */
[----:B------:R-:W-:Y:S04]  /*105a0*/  STL [R1+0x390], R0 ;  /* 0x0003900001007387 */ /* 0x000fe80000100800 */
[----:B------:R1:W-:Y:S04]  /*105b0*/  STL [R1+0x398], R17 ;  /* 0x0003981101007387 */ /* 0x0003e80000100800 */
[----:B-1----:R-:W4:Y:S01]  /*105c0*/  LDL.LU R17, [R1+0x568] ;  /* 0x0005680001117983 */ /* 0x002f220000300800 */
[----:B------:R-:W-:-:S02]  /*105d0*/  IADD3 R27, P5, R27, R25, RZ ;  /* 0x000000191b1b7210 */ /* 0x000fc40007fbe0ff */
[----:B------:R-:W-:-:S03]  /*105e0*/  IADD3 R16, P6, R16, R25, RZ ;  /* 0x0000001910107210 */ /* 0x000fc60007fde0ff */
[----:B------:R1:W-:Y:S04]  /*105f0*/  STL [R1+0x3d4], R27 ;  /* 0x0003d41b01007387 */ /* 0x0003e80000100800 */
[----:B-1----:R-:W3:Y:S04]  /*10600*/  LDL.LU R27, [R1+0x564] ;  /* 0x00056400011b7983 */ /* 0x002ee80000300800 */
[----:B------:R1:W-:Y:S04]  /*10610*/  STL [R1+0x3dc], R16 ;  /* 0x0003dc1001007387 */ /* 0x0003e80000100800 */
[----:B-1----:R-:W3:Y:S01]  /*10620*/  LDL.LU R16, [R1+0x560] ;  /* 0x0005600001107983 */ /* 0x002ee20000300800 */
[----:B------:R-:W-:-:S03]  /*10630*/  IADD3 R26, P0, R26, R25, RZ ;  /* 0x000000191a1a7210 */ /* 0x000fc60007f1e0ff */
[----:B------:R-:W-:Y:S04]  /*10640*/  STL [R1+0x3a0], R2 ;  /* 0x0003a00201007387 */ /* 0x000fe80000100800 */
[----:B------:R1:W-:Y:S04]  /*10650*/  STL [R1+0x3e4], R26 ;  /* 0x0003e41a01007387 */ /* 0x0003e80000100800 */
[----:B-1----:R-:W3:Y:S04]  /*10660*/  LDL.LU R26, [R1+0x55c] ;  /* 0x00055c00011a7983 */ /* 0x002ee80000300800 */
[----:B------:R-:W-:Y:S01]  /*10670*/  STL [R1+0x3a8], R3 ;  /* 0x0003a80301007387 */ /* 0x000fe20000100800 */
[----:B------:R-:W-:-:S05]  /*10680*/  IADD3 R23, P1, R23, R25, RZ ;  /* 0x0000001917177210 */ /* 0x000fca0007f3e0ff */
[----:B------:R1:W-:Y:S04]  /*10690*/  STL [R1+0x3ec], R23 ;  /* 0x0003ec1701007387 */ /* 0x0003e80000100800 */
[----:B-1----:R-:W3:Y:S01]  /*106a0*/  LDL.LU R23, [R1+0x558] ;  /* 0x0005580001177983 */ /* 0x002ee20000300800 */
[--C-:B------:R-:W-:Y:S02]  /*106b0*/  IMAD.X R5, R5, 0x1, R10.reuse, P2 ;  /* 0x0000000105057824 */ /* 0x100fe400010e060a */
[--C-:B------:R-:W-:Y:S01]  /*106c0*/  IMAD.X R14, R14, 0x1, R10.reuse, P4 ;  /* 0x000000010e0e7824 */ /* 0x100fe200020e060a */
[----:B------:R-:W-:Y:S01]  /*106d0*/  STL [R1+0x3b0], R4 ;  /* 0x0003b00401007387 */ /* 0x000fe20000100800 */
[----:B------:R-:W-:Y:S01]  /*106e0*/  IMAD.X R8, R8, 0x1, R10, P3 ;  /* 0x0000000108087824 */ /* 0x000fe200018e060a */
[----:B------:R-:W-:-:S02]  /*106f0*/  IADD3 R9, P3, R9, R25, RZ ;  /* 0x0000001909097210 */ /* 0x000fc40007f7e0ff */
[----:B--2---:R-:W-:-:S05]  /*10700*/  IADD3 R12, P2, R12, R25, RZ ;  /* 0x000000190c0c7210 */ /* 0x004fca0007f5e0ff */
[----:B------:R1:W-:Y:S04]  /*10710*/  STL [R1+0x3f4], R12 ;  /* 0x0003f40c01007387 */ /* 0x0003e80000100800 */
[----:B-1----:R-:W2:Y:S04]  /*10720*/  LDL.LU R12, [R1+0x554] ;  /* 0x00055400010c7983 */ /* 0x002ea80000300800 */
[----:B------:R-:W-:Y:S04]  /*10730*/  STL [R1+0x3b8], R5 ;  /* 0x0003b80501007387 */ /* 0x000fe80000100800 */
[----:B------:R1:W-:Y:S04]  /*10740*/  STL [R1+0x3c8], R14 ;  /* 0x0003c80e01007387 */ /* 0x0003e80000100800 */
[----:B------:R-:W-:Y:S04]  /*10750*/  STL [R1+0x3c0], R8 ;  /* 0x0003c00801007387 */ /* 0x000fe80000100800 */
[----:B-1----:R-:W2:Y:S04]  /*10760*/  LDL.LU R14, [R1+0x550] ;  /* 0x00055000010e7983 */ /* 0x002ea80000300800 */
[----:B------:R-:W-:Y:S01]  /*10770*/  STL [R1+0x3fc], R9 ;  /* 0x0003fc0901007387 */ /* 0x000fe20000100800 */
[----:B------:R-:W-:-:S02]  /*10780*/  IMAD.X R15, R15, 0x1, R10, P5 ;  /* 0x000000010f0f7824 */ /* 0x000fc400028e060a */
[----:B------:R-:W-:Y:S01]  /*10790*/  IMAD.X R24, R24, 0x1, R10, P6 ;  /* 0x0000000118187824 */ /* 0x000fe200030e060a */
[----:B----4-:R-:W-:-:S05]  /*107a0*/  IADD3 R17, P4, R17, R25, RZ ;  /* 0x0000001911117210 */ /* 0x010fca0007f9e0ff */
[----:B------:R1:W-:Y:S04]  /*107b0*/  STL [R1+0x404], R17 ;  /* 0x0004041101007387 */ /* 0x0003e80000100800 */
[----:B-1----:R-:W4:Y:S04]  /*107c0*/  LDL.LU R17, [R1+0x54c] ;  /* 0x00054c0001117983 */ /* 0x002f280000300800 */
[----:B------:R1:W-:Y:S04]  /*107d0*/  STL [R1+0x3d0], R15 ;  /* 0x0003d00f01007387 */ /* 0x0003e80000100800 */
[----:B-1----:R-:W2:Y:S01]  /*107e0*/  LDL.LU R15, [R1+0x548] ;  /* 0x00054800010f7983 */ /* 0x002ea20000300800 */
[----:B---3--:R-:W-:-:S05]  /*107f0*/  IADD3 R16, P5, R16, R25, RZ ;  /* 0x0000001910107210 */ /* 0x008fca0007fbe0ff */
[----:B------:R1:W-:Y:S04]  /*10800*/  STL [R1+0x40c], R16 ;  /* 0x00040c1001007387 */ /* 0x0003e80000100800 */
[----:B-1----:R-:W3:Y:S04]  /*10810*/  LDL.LU R16, [R1+0x544] ;  /* 0x0005440001107983 */ /* 0x002ee80000300800 */
[----:B------:R1:W-:Y:S04]  /*10820*/  STL [R1+0x3d8], R24 ;  /* 0x0003d81801007387 */ /* 0x0003e80000100800 */
[----:B-1----:R-:W2:Y:S01]  /*10830*/  LDL.LU R24, [R1+0x540] ;  /* 0x0005400001187983 */ /* 0x002ea20000300800 */
[----:B------:R-:W-:-:S05]  /*10840*/  IADD3 R23, P6, R23, R25, RZ ;  /* 0x0000001917177210 */ /* 0x000fca0007fde0ff */
[----:B------:R1:W-:Y:S04]  /*10850*/  STL [R1+0x414], R23 ;  /* 0x0004141701007387 */ /* 0x0003e80000100800 */
[----:B-1----:R-:W2:Y:S01]  /*10860*/  LDL.LU R23, [R1+0x53c] ;  /* 0x00053c0001177983 */ /* 0x002ea20000300800 */
[--C-:B------:R-:W-:Y:S02]  /*10870*/  IMAD.X R22, R22, 0x1, R10.reuse, P0 ;  /* 0x0000000116167824 */ /* 0x100fe400000e060a */
[--C-:B------:R-:W-:Y:S01]  /*10880*/  IMAD.X R21, R21, 0x1, R10.reuse, P1 ;  /* 0x0000000115157824 */ /* 0x100fe200008e060a */
[----:B------:R-:W-:Y:S02]  /*10890*/  IADD3 R6, P0, R6, R25, RZ ;  /* 0x0000001906067210 */ /* 0x000fe40007f1e0ff */
[----:B------:R1:W-:Y:S04]  /*108a0*/  STL [R1+0x3e0], R22 ;  /* 0x0003e01601007387 */ /* 0x0003e80000100800 */
[----:B-1----:R-:W2:Y:S04]  /*108b0*/  LDL.LU R22, [R1+0x538] ;  /* 0x0005380001167983 */ /* 0x002ea80000300800 */
[----:B------:R1:W-:Y:S04]  /*108c0*/  STL [R1+0x3e8], R21 ;  /* 0x0003e81501007387 */ /* 0x0003e80000100800 */
        /* <DEDUP_REMOVED lines=8> */
[----:B-1----:R-:W4:Y:S01]  /*10950*/  LDL.LU R20, [R1+0x52c] ;  /* 0x00052c0001147983 */ /* 0x002f220000300800 */
[----:B---3--:R-:W-:-:S05]  /*10960*/  IADD3 R16, P2, R16, R25, RZ ;  /* 0x0000001910107210 */ /* 0x008fca0007f5e0ff */
[----:B------:R1:W-:Y:S04]  /*10970*/  STL [R1+0x42c], R16 ;  /* 0x00042c1001007387 */ /* 0x0003e80000100800 */
[----:B-1----:R-:W3:Y:S04]  /*10980*/  LDL.LU R16, [R1+0x528] ;  /* 0x0005280001107983 */ /* 0x002ee80000300800 */
[----:B------:R1:W-:Y:S04]  /*10990*/  STL [R1+0x3f8], R19 ;  /* 0x0003f81301007387 */ /* 0x0003e80000100800 */
[----:B-1----:R-:W3:Y:S01]  /*109a0*/  LDL.LU R19, [R1+0x524] ;  /* 0x0005240001137983 */ /* 0x002ee20000300800 */
[----:B--2---:R-:W-:-:S05]  /*109b0*/  IADD3 R23, P3, R23, R25, RZ ;  /* 0x0000001917177210 */ /* 0x004fca0007f7e0ff */
[----:B------:R1:W-:Y:S04]  /*109c0*/  STL [R1+0x434], R23 ;  /* 0x0004341701007387 */ /* 0x0003e80000100800 */
[----:B-1----:R-:W2:Y:S01]  /*109d0*/  LDL.LU R23, [R1+0x520] ;  /* 0x0005200001177983 */ /* 0x002ea20000300800 */
[--C-:B------:R-:W-:Y:S02]  /*109e0*/  IMAD.X R18, R18, 0x1, R10.reuse, P4 ;  /* 0x0000000112127824 */ /* 0x100fe400020e060a */
[--C-:B------:R-:W-:Y:S01]  /*109f0*/  IMAD.X R13, R13, 0x1, R10.reuse, P5 ;  /* 0x000000010d0d7824 */ /* 0x100fe200028e060a */
[----:B------:R-:W-:Y:S02]  /*10a00*/  IADD3 R7, P4, R7, R25, RZ ;  /* 0x0000001907077210 */ /* 0x000fe40007f9e0ff */
[----:B------:R1:W-:Y:S01]  /*10a10*/  STL [R1+0x400], R18 ;  /* 0x0004001201007387 */ /* 0x0003e20000100800 */
[----:B------:R-:W-:-:S03]  /*10a20*/  IMAD.X R27, R27, 0x1, R10, P6 ;  /* 0x000000011b1b7824 */ /* 0x000fc600030e060a */
[----:B-1----:R-:W2:Y:S04]  /*10a30*/  LDL.LU R18, [R1+0x51c] ;  /* 0x00051c0001127983 */ /* 0x002ea80000300800 */
[----:B------:R1:W-:Y:S04]  /*10a40*/  STL [R1+0x408], R13 ;  /* 0x0004080d01007387 */ /* 0x0003e80000100800 */
[----:B-1----:R-:W2:Y:S04]  /*10a50*/  LDL.LU R13, [R1+0x518] ;  /* 0x00051800010d7983 */ /* 0x002ea80000300800 */
[----:B------:R-:W-:Y:S01]  /*10a60*/  STL [R1+0x43c], R7 ;  /* 0x00043c0701007387 */ /* 0x000fe20000100800 */
        /* <DEDUP_REMOVED lines=15> */
[----:B------:R-:W-:-:S03]  /*10b60*/  IMAD.X R14, R14, 0x1, R10, P2 ;  /* 0x000000010e0e7824 */ /* 0x000fc600010e060a */
[----:B------:R1:W-:Y:S01]  /*10b70*/  STL [R1+0x420], R12 ;  /* 0x0004200c01007387 */ /* 0x0003e20000100800 */
[----:B------:R-:W-:-:S03]  /*10b80*/  IADD3 R13, P1, R13, R25, RZ ;  /* 0x000000190d0d7210 */ /* 0x000fc60007f3e0ff */
[----:B-1----:R1:W5:Y:S04]  /*10b90*/  LDL.LU R12, [R1+0x500] ;  /* 0x00050000010c7983 */ /* 0x0023680000300800 */
[----:B------:R1:W-:Y:S04]  /*10ba0*/  STL [R1+0x45c], R13 ;  /* 0x00045c0d01007387 */ /* 0x0003e80000100800 */
[----:B-1----:R1:W5:Y:S04]  /*10bb0*/  LDL.LU R13, [R1+0x4fc] ;  /* 0x0004fc00010d7983 */ /* 0x0023680000300800 */
[----:B------:R1:W-:Y:S04]  /*10bc0*/  STL [R1+0x428], R14 ;  /* 0x0004280e01007387 */ /* 0x0003e80000100800 */
[----:B-1----:R1:W5:Y:S01]  /*10bd0*/  LDL.LU R14, [R1+0x4f8] ;  /* 0x0004f800010e7983 */ /* 0x0023620000300800 */
[----:B------:R-:W-:-:S04]  /*10be0*/  IMAD.MOV.U32 R7, RZ, RZ, c[0x0][0x188] ;  /* 0x00006200ff077624 */ /* 0x000fc800078e00ff */
[----:B------:R-:W-:Y:S02]  /*10bf0*/  IMAD.SHL.U32 R2, R7, 0x20, RZ ;  /* 0x0000002007027824 */ /* 0x000fe400078e00ff */
[--C-:B------:R-:W-:Y:S02]  /*10c00*/  IMAD.X R22, R22, 0x1, R10.reuse, P5 ;  /* 0x0000000116167824 */ /* 0x100fe400028e060a */
[--C-:B------:R-:W-:Y:S02]  /*10c10*/  IMAD.X R15, R15, 0x1, R10.reuse, P3 ;  /* 0x000000010f0f7824 */ /* 0x100fe400018e060a */
[--C-:B------:R-:W-:Y:S02]  /*10c20*/  IMAD.X R24, R24, 0x1, R10.reuse, P4 ;  /* 0x0000000118187824 */ /* 0x100fe400020e060a */
[--C-:B------:R-:W-:Y:S02]  /*10c30*/  IMAD.X R21, R21, 0x1, R10.reuse, P6 ;  /* 0x0000000115157824 */ /* 0x100fe400030e060a */
[----:B------:R-:W-:-:S02]  /*10c40*/  IMAD.X R20, R20, 0x1, R10, P0 ;  /* 0x0000000114147824 */ /* 0x000fc400000e060a */
[----:B------:R-:W-:Y:S01]  /*10c50*/  IMAD.X R19, R19, 0x1, R10, P1 ;  /* 0x0000000113137824 */ /* 0x000fe200008e060a */
[----:B------:R-:W-:Y:S01]  /*10c60*/  UIADD3 UR5, UR5, -0x20, URZ ;  /* 0xffffffe005057890 */ /* 0x000fe2000fffe03f */
[----:B----4-:R-:W-:-:S05]  /*10c70*/  IADD3 R27, P2, R27, R25, RZ ;  /* 0x000000191b1b7210 */ /* 0x010fca0007f5e0ff */
[----:B------:R4:W-:Y:S02]  /*10c80*/  STL [R1+0x464], R27 ;  /* 0x0004641b01007387 */ /* 0x0009e40000100800 */
[----:B----4-:R-:W-:-:S05]  /*10c90*/  IMAD.MOV.U32 R27, RZ, RZ, 0x1f ;  /* 0x0000001fff1b7424 */ /* 0x010fca00078e00ff */
[----:B------:R-:W-:-:S04]  /*10ca0*/  IADD3 R27, R27, c[0x0][0x180], RZ ;  /* 0x000060001b1b7a10 */ /* 0x000fc80007ffe0ff */
[----:B------:R-:W-:-:S04]  /*10cb0*/  SHF.R.S32.HI R0, RZ, 0x1f, R27 ;  /* 0x0000001fff007819 */ /* 0x000fc8000001141b */
[----:B------:R-:W-:-:S04]  /*10cc0*/  LEA.HI R0, R0, R27, RZ, 0x5 ;  /* 0x0000001b00007211 */ /* 0x000fc800078f28ff */
[----:B------:R-:W-:-:S04]  /*10cd0*/  SHF.R.S32.HI R0, RZ, 0x5, R0 ;  /* 0x00000005ff007819 */ /* 0x000fc80000011400 */
[----:B------:R-:W-:Y:S02]  /*10ce0*/  ISETP.NE.U32.AND P5, PT, R0, UR4, PT ;  /* 0x0000000400007c0c */ /* 0x000fe4000bfa5070 */
[----:B------:R-:W-:Y:S02]  /*10cf0*/  SHF.R.S32.HI R0, RZ, 0x1f, R2 ;  /* 0x0000001fff007819 */ /* 0x000fe40000011402 */
[----:B---3--:R-:W-:Y:S01]  /*10d00*/  IADD3 R26, P3, R26, R25, RZ ;  /* 0x000000191a1a7210 */ /* 0x008fe20007f7e0ff */
[----:B------:R3:W-:Y:S01]  /*10d10*/  STL [R1+0x430], R15 ;  /* 0x0004300f01007387 */ /* 0x0007e20000100800 */
[----:B------:R-:W-:Y:S01]  /*10d20*/  SHF.L.U64.HI R0, R2, 0x2, R0 ;  /* 0x0000000202007819 */ /* 0x000fe20000010200 */
[--C-:B------:R-:W-:Y:S02]  /*10d30*/  IMAD.X R18, R18, 0x1, R10.reuse, P2 ;  /* 0x0000000112127824 */ /* 0x100fe400010e060a */
[----:B------:R-:W-:Y:S01]  /*10d40*/  IMAD.X R17, R17, 0x1, R10, P3 ;  /* 0x0000000111117824 */ /* 0x000fe200018e060a */
[----:B---3--:R1:W5:Y:S04]  /*10d50*/  LDL.LU R15, [R1+0x4f4] ;  /* 0x0004f400010f7983 */ /* 0x0083680000300800 */
[----:B------:R1:W-:Y:S04]  /*10d60*/  STL [R1+0x46c], R26 ;  /* 0x00046c1a01007387 */ /* 0x0003e80000100800 */
[----:B------:R1:W-:Y:S01]  /*10d70*/  STL [R1+0x438], R24 ;  /* 0x0004381801007387 */ /* 0x0003e20000100800 */
[----:B--2---:R-:W-:-:S05]  /*10d80*/  LEA R23, P4, R2, R23, 0x2 ;  /* 0x0000001702177211 */ /* 0x004fca00078810ff */
[----:B------:R1:W-:Y:S01]  /*10d90*/  STL [R1+0x1e8], R23 ;  /* 0x0001e81701007387 */ /* 0x0003e20000100800 */
[----:B------:R-:W-:-:S03]  /*10da0*/  IMAD.X R16, R16, 0x1, R0, P4 ;  /* 0x0000000110107824 */ /* 0x000fc600020e0600 */
[----:B------:R1:W-:Y:S04]  /*10db0*/  STL [R1+0x440], R22 ;  /* 0x0004401601007387 */ /* 0x0003e80000100800 */
[----:B------:R1:W-:Y:S04]  /*10dc0*/  STL [R1+0x448], R21 ;  /* 0x0004481501007387 */ /* 0x0003e80000100800 */
[----:B------:R1:W-:Y:S04]  /*10dd0*/  STL [R1+0x450], R20 ;  /* 0x0004501401007387 */ /* 0x0003e80000100800 */
[----:B------:R1:W-:Y:S04]  /*10de0*/  STL [R1+0x458], R19 ;  /* 0x0004581301007387 */ /* 0x0003e80000100800 */
[----:B------:R1:W-:Y:S04]  /*10df0*/  STL [R1+0x1e4], R16 ;  /* 0x0001e41001007387 */ /* 0x0003e80000100800 */
[----:B------:R1:W-:Y:S04]  /*10e00*/  STL [R1+0x460], R18 ;  /* 0x0004601201007387 */ /* 0x0003e80000100800 */
[----:B------:R1:W-:Y:S01]  /*10e10*/  STL [R1+0x468], R17 ;  /* 0x0004681101007387 */ /* 0x0003e20000100800 */
[----:B------:R-:W-:Y:S01]  /*10e20*/  @!P5 CALL.REL.NOINC `(.L_x_0) ;  /* 0x000000100000d944 */ /* 0x000fe20003c00000 */
[----:B------:R-:W-:Y:S05]  /*10e30*/  BRA `(.L_x_1) ;  /* 0xffff6ba000007947 */ /* 0x000fea000383ffff */
.L_x_0:
[----:B------:R-:W2:Y:S01]  /*10e40*/  S2R R0, SR_TID.X ;  /* 0x0000000000007919 */ /* 0x000ea20000002100 */
[----:B------:R-:W-:-:S04]  /*10e50*/  DEPBAR.LE SB0, 0x0 ;  /* 0x000080000000791a */ /* 0x000fc80000000000 */
[----:B-1----:R-:W1:Y:S01]  /*10e60*/  S2R R4, SR_TID.X ;  /* 0x0000000000047919 */ /* 0x002e620000002100 */
[----:B--2---:R-:W-:Y:S01]  /*10e70*/  LOP3.LUT R2, R0, 0xe0, RZ, 0xc0, !PT ;  /* 0x000000e000027812 */ /* 0x004fe200078ec0ff */
[C---:B-1----:R-:W-:Y:S01]  /*10e80*/  IMAD.SHL.U32 R0, R4.reuse, 0x20, RZ ;  /* 0x0000002004007824 */ /* 0x042fe200078e00ff */
[C---:B------:R-:W-:Y:S01]  /*10e90*/  LOP3.LUT R3, R4.reuse, 0x100, RZ, 0xc0, !PT ;  /* 0x0000010004037812 */ /* 0x040fe200078ec0ff */
[----:B-----5:R-:W-:-:S03]  /*10ea0*/  IMAD R28, R4, 0x400, R4 ;  /* 0x00000400041c7824 */ /* 0x020fc600078e0204 */
[----:B------:R-:W-:Y:S01]  /*10eb0*/  LOP3.LUT R0, R0, 0x60, RZ, 0xc0, !PT ;  /* 0x0000006000007812 */ /* 0x000fe200078ec0ff */
[----:B------:R-:W-:-:S04]  /*10ec0*/  IMAD.SHL.U32 R28, R28, 0x10, RZ ;  /* 0x000000101c1c7824 */ /* 0x000fc800078e00ff */
[----:B------:R-:W-:Y:S02]  /*10ed0*/  IMAD R0, R2, 0x80, R0 ;  /* 0x0000008002007824 */ /* 0x000fe400078e0200 */
[C---:B------:R-:W-:Y:S02]  /*10ee0*/  IMAD.SHL.U32 R2, R4.reuse, 0x4, RZ ;  /* 0x0000000404027824 */ /* 0x040fe400078e00ff */
[----:B------:R-:W-:-:S03]  /*10ef0*/  IMAD.SHL.U32 R4, R4, 0x1000, RZ ;  /* 0x0000100004047824 */ /* 0x000fc600078e00ff */
[----:B------:R-:W-:Y:S02]  /*10f00*/  LOP3.LUT R0, R0, 0x70, R2, 0x78, !PT ;  /* 0x0000007000007812 */ /* 0x000fe400078e7802 */
[----:B------:R-:W-:Y:S02]  /*10f10*/  LOP3.LUT R4, R4, 0x18000, RZ, 0xc0, !PT ;  /* 0x0001800004047812 */ /* 0x000fe400078ec0ff */
[----:B------:R-:W-:Y:S02]  /*10f20*/  SHF.R.U32.HI R2, RZ, 0x3, R3 ;  /* 0x00000003ff027819 */ /* 0x000fe40000011603 */
[----:B------:R-:W-:Y:S02]  /*10f30*/  IADD3 R3, R3, R4, R0 ;  /* 0x0000000403037210 */ /* 0x000fe40007ffe000 */
[----:B------:R-:W2:Y:S01]  /*10f40*/  LDL.LU R4, [R1+0x260] ;  /* 0x0002600001047983 */ /* 0x000ea20000300800 */
[----:B------:R-:W-:-:S03]  /*10f50*/  LOP3.LUT R28, R2, 0x18ff0, R28, 0x78, !PT ;  /* 0x00018ff0021c7812 */ /* 0x000fc600078e781c */
[----:B------:R-:W2:Y:S04]  /*10f60*/  LDL.LU R5, [R1+0x280] ;  /* 0x0002800001057983 */ /* 0x000ea80000300800 */
[----:B------:R-:W2:Y:S04]  /*10f70*/  LDL.LU R6, [R1+0x2d0] ;  /* 0x0002d00001067983 */ /* 0x000ea80000300800 */
[----:B------:R-:W2:Y:S04]  /*10f80*/  LDL.LU R7, [R1+0x2f0] ;  /* 0x0002f00001077983 */ /* 0x000ea80000300800 */
[----:B------:R-:W-:Y:S06]  /*10f90*/  BAR.SYNC.DEFER_BLOCKING 0x0 ;  /* 0x0000000000007b1d */ /* 0x000fec0000010000 */
[----:B------:R-:W3:Y:S04]  /*10fa0*/  LDL.LU R24, [R1+0x264] ;  /* 0x0002640001187983 */ /* 0x000ee80000300800 */
[----:B------:R-:W3:Y:S04]  /*10fb0*/  LDL.LU R25, [R1+0x284] ;  /* 0x0002840001197983 */ /* 0x000ee80000300800 */
[----:B------:R-:W3:Y:S04]  /*10fc0*/  LDL.LU R26, [R1+0x2d4] ;  /* 0x0002d400011a7983 */ /* 0x000ee80000300800 */
[----:B------:R-:W3:Y:S04]  /*10fd0*/  LDL.LU R27, [R1+0x2f4] ;  /* 0x0002f400011b7983 */ /* 0x000ee80000300800 */
[----:B------:R-:W4:Y:S04]  /*10fe0*/  LDL.LU R20, [R1+0x268] ;  /* 0x0002680001147983 */ /* 0x000f280000300800 */
        /* <DEDUP_REMOVED lines=11> */
[----:B--2---:R1:W-:Y:S04]  /*110a0*/  STS.128 [R3], R4 ;  /* 0x0000000403007388 */ /* 0x0043e80000000c00 */
[----:B-1----:R-:W2:Y:S04]  /*110b0*/  LDL.LU R4, [R1+0xb4] ;  /* 0x0000b40001047983 */ /* 0x002ea80000300800 */
[----:B------:R-:W2:Y:S04]  /*110c0*/  LDL.LU R5, [R1+0xe4] ;  /* 0x0000e40001057983 */ /* 0x000ea80000300800 */
[----:B------:R-:W2:Y:S04]  /*110d0*/  LDL.LU R6, [R1+0x114] ;  /* 0x0001140001067983 */ /* 0x000ea80000300800 */
[----:B------:R-:W2:Y:S04]  /*110e0*/  LDL.LU R7, [R1+0x294] ;  /* 0x0002940001077983 */ /* 0x000ea80000300800 */
[----:B---3--:R1:W-:Y:S04]  /*110f0*/  STS.128 [R3+0x800], R24 ;  /* 0x0008001803007388 */ /* 0x0083e80000000c00 */
[----:B----4-:R3:W-:Y:S04]  /*11100*/  STS.128 [R3+0x80], R20 ;  /* 0x0000801403007388 */ /* 0x0107e80000000c00 */
[----:B-1----:R-:W4:Y:S04]  /*11110*/  LDL.LU R24, [R1+0xb8] ;  /* 0x0000b80001187983 */ /* 0x002f280000300800 */
[----:B------:R-:W4:Y:S04]  /*11120*/  LDL.LU R25, [R1+0xe8] ;  /* 0x0000e80001197983 */ /* 0x000f280000300800 */
[----:B------:R-:W4:Y:S04]  /*11130*/  LDL.LU R26, [R1+0x118] ;  /* 0x00011800011a7983 */ /* 0x000f280000300800 */
[----:B------:R-:W4:Y:S04]  /*11140*/  LDL.LU R27, [R1+0x298] ;  /* 0x00029800011b7983 */ /* 0x000f280000300800 */
[----:B---3--:R-:W3:Y:S04]  /*11150*/  LDL.LU R20, [R1+0xbc] ;  /* 0x0000bc0001147983 */ /* 0x008ee80000300800 */
[----:B------:R-:W3:Y:S04]  /*11160*/  LDL.LU R21, [R1+0xec] ;  /* 0x0000ec0001157983 */ /* 0x000ee80000300800 */
[----:B------:R-:W3:Y:S04]  /*11170*/  LDL.LU R22, [R1+0x11c] ;  /* 0x00011c0001167983 */ /* 0x000ee80000300800 */
[----:B------:R1:W-:Y:S04]  /*11180*/  STS.128 [R3+0x880], R16 ;  /* 0x0008801003007388 */ /* 0x0003e80000000c00 */
[----:B------:R-:W3:Y:S04]  /*11190*/  LDL.LU R23, [R1+0x29c] ;  /* 0x00029c0001177983 */ /* 0x000ee80000300800 */
[----:B------:R1:W-:Y:S04]  /*111a0*/  STS.128 [R3+0x200], R8 ;  /* 0x0002000803007388 */ /* 0x0003e80000000c00 */
[----:B-1----:R-:W3:Y:S04]  /*111b0*/  LDL.LU R16, [R1+0x80] ;  /* 0x0000800001107983 */ /* 0x002ee80000300800 */
[----:B------:R-:W3:Y:S04]  /*111c0*/  LDL.LU R17, [R1+0xa0] ;  /* 0x0000a00001117983 */ /* 0x000ee80000300800 */
[----:B------:R-:W3:Y:S04]  /*111d0*/  LDL.LU R18, [R1+0xd0] ;  /* 0x0000d00001127983 */ /* 0x000ee80000300800 */
[----:B------:R-:W3:Y:S04]  /*111e0*/  LDL.LU R19, [R1+0x170] ;  /* 0x0001700001137983 */ /* 0x000ee80000300800 */
[----:B------:R-:W3:Y:S04]  /*111f0*/  LDL.LU R8, [R1+0x84] ;  /* 0x0000840001087983 */ /* 0x000ee80000300800 */
[----:B------:R-:W3:Y:S04]  /*11200*/  LDL.LU R9, [R1+0xa4] ;  /* 0x0000a40001097983 */ /* 0x000ee80000300800 */
[----:B------:R-:W3:Y:S04]  /*11210*/  LDL.LU R10, [R1+0xd4] ;  /* 0x0000d400010a7983 */ /* 0x000ee80000300800 */
[----:B------:R-:W3:Y:S04]  /*11220*/  LDL.LU R11, [R1+0x174] ;  /* 0x00017400010b7983 */ /* 0x000ee80000300800 */
[----:B--2---:R1:W-:Y:S04]  /*11230*/  STS.128 [R3+0xa00], R4 ;  /* 0x000a000403007388 */ /* 0x0043e80000000c00 */
[----:B-1----:R-:W2:Y:S04]  /*11240*/  LDL.LU R4, [R1+0x88] ;  /* 0x0000880001047983 */ /* 0x002ea80000300800 */
[----:B------:R-:W2:Y:S04]  /*11250*/  LDL.LU R5, [R1+0xa8] ;  /* 0x0000a80001057983 */ /* 0x000ea80000300800 */
[----:B------:R-:W2:Y:S04]  /*11260*/  LDL.LU R6, [R1+0xd8] ;  /* 0x0000d80001067983 */ /* 0x000ea80000300800 */
[----:B------:R-:W2:Y:S04]  /*11270*/  LDL.LU R7, [R1+0x178] ;  /* 0x0001780001077983 */ /* 0x000ea80000300800 */
[----:B----4-:R1:W-:Y:S04]  /*11280*/  STS.128 [R3+0x280], R24 ;  /* 0x0002801803007388 */ /* 0x0103e80000000c00 */
[----:B-1----:R-:W4:Y:S04]  /*11290*/  LDL.LU R24, [R1+0x8c] ;  /* 0x00008c0001187983 */ /* 0x002f280000300800 */
[----:B------:R-:W4:Y:S04]  /*112a0*/  LDL.LU R25, [R1+0xac] ;  /* 0x0000ac0001197983 */ /* 0x000f280000300800 */
[----:B------:R-:W4:Y:S04]  /*112b0*/  LDL.LU R26, [R1+0xdc] ;  /* 0x0000dc00011a7983 */ /* 0x000f280000300800 */
[----:B---3--:R1:W-:Y:S04]  /*112c0*/  STS.128 [R3+0xa80], R20 ;  /* 0x000a801403007388 */ /* 0x0083e80000000c00 */
[----:B------:R-:W4:Y:S04]  /*112d0*/  LDL.LU R27, [R1+0x17c] ;  /* 0x00017c00011b7983 */ /* 0x000f280000300800 */
[----:B-1----:R-:W3:Y:S04]  /*112e0*/  LDL.LU R20, [R1+0x50] ;  /* 0x0000500001147983 */ /* 0x002ee80000300800 */
        /* <DEDUP_REMOVED lines=13> */
[----:B------:R-:W2:Y:S01]  /*113c0*/  LDL.LU R7, [R1+0x2c] ;  /* 0x00002c0001077983 */ /* 0x000ea20000300800 */
[----:B------:R-:W-:-:S02]  /*113d0*/  IMAD.MOV.U32 R21, RZ, RZ, R12 ;  /* 0x000000ffff157224 */ /* 0x000fc400078e000c */
[----:B------:R-:W-:Y:S02]  /*113e0*/  IMAD.MOV.U32 R17, RZ, RZ, R13 ;  /* 0x000000ffff117224 */ /* 0x000fe400078e000d */
[----:B------:R-:W-:Y:S02]  /*113f0*/  IMAD.MOV.U32 R9, RZ, RZ, R14 ;  /* 0x000000ffff097224 */ /* 0x000fe400078e000e */
[----:B------:R-:W-:Y:S01]  /*11400*/  IMAD.MOV.U32 R5, RZ, RZ, R15 ;  /* 0x000000ffff057224 */ /* 0x000fe200078e000f */
[----:B----4-:R-:W-:Y:S04]  /*11410*/  STS.128 [R3+0xc80], R24 ;  /* 0x000c801803007388 */ /* 0x010fe80000000c00 */
[----:B---3--:R-:W-:Y:S04]  /*11420*/  STS.128 [R3+0x600], R20 ;  /* 0x0006001403007388 */ /* 0x008fe80000000c00 */
[----:B------:R-:W-:Y:S04]  /*11430*/  STS.128 [R3+0xe00], R16 ;  /* 0x000e001003007388 */ /* 0x000fe80000000c00 */
[----:B------:R1:W-:Y:S04]  /*11440*/  STS.128 [R3+0x680], R8 ;  /* 0x0006800803007388 */ /* 0x0003e80000000c00 */
[----:B-1----:R-:W3:Y:S04]  /*11450*/  LDL.LU R8, [R1+0x310] ;  /* 0x0003100001087983 */ /* 0x002ee80000300800 */
[----:B------:R-:W3:Y:S04]  /*11460*/  LDL.LU R9, [R1+0x330] ;  /* 0x0003300001097983 */ /* 0x000ee80000300800 */
[----:B------:R-:W3:Y:S04]  /*11470*/  LDL.LU R10, [R1+0x350] ;  /* 0x00035000010a7983 */ /* 0x000ee80000300800 */
[----:B------:R-:W3:Y:S01]  /*11480*/  LDL.LU R11, [R1+0x340] ;  /* 0x00034000010b7983 */ /* 0x000ee20000300800 */
[----:B------:R-:W-:-:S03]  /*11490*/  LOP3.LUT R0, R28, 0x40, RZ, 0x3c, !PT ;  /* 0x000000401c007812 */ /* 0x000fc600078e3cff */
[----:B--2---:R1:W-:Y:S04]  /*114a0*/  STS.128 [R3+0xe80], R4 ;  /* 0x000e800403007388 */ /* 0x0043e80000000c00 */
[----:B------:R-:W-:Y:S06]  /*114b0*/  BAR.SYNC.DEFER_BLOCKING 0x0 ;  /* 0x0000000000007b1d */ /* 0x000fec0000010000 */
[----:B-1----:R-:W2:Y:S04]  /*114c0*/  LDL.LU R4, [R1+0x314] ;  /* 0x0003140001047983 */ /* 0x002ea80000300800 */
[----:B------:R-:W2:Y:S04]  /*114d0*/  LDL.LU R5, [R1+0x334] ;  /* 0x0003340001057983 */ /* 0x000ea80000300800 */
[----:B------:R-:W2:Y:S04]  /*114e0*/  LDL.LU R6, [R1+0x354] ;  /* 0x0003540001067983 */ /* 0x000ea80000300800 */
[----:B------:R-:W1:Y:S04]  /*114f0*/  LDS.128 R12, [R28] ;  /* 0x000000001c0c7984 */ /* 0x000e680000000c00 */
[----:B------:R-:W2:Y:S04]  /*11500*/  LDL.LU R7, [R1+0x344] ;  /* 0x0003440001077983 */ /* 0x000ea80000300800 */
[----:B------:R-:W4:Y:S04]  /*11510*/  LDS.128 R20, [R28+0x1000] ;  /* 0x001000001c147984 */ /* 0x000f280000000c00 */
[----:B------:R-:W-:Y:S04]  /*11520*/  LDS.128 R16, [R28+0x2000] ;  /* 0x002000001c107984 */ /* 0x000fe80000000c00 */
[----:B-1----:R-:W-:Y:S04]  /*11530*/  STL.64 [R1+0xb0], R12 ;  /* 0x0000b00c01007387 */ /* 0x002fe80000100a00 */
[----:B------:R-:W-:Y:S04]  /*11540*/  STL.64 [R1+0xb8], R14 ;  /* 0x0000b80e01007387 */ /* 0x000fe80000100a00 */
[----:B------:R-:W1:Y:S04]  /*11550*/  LDS.128 R12, [R28+0x3000] ;  /* 0x003000001c0c7984 */ /* 0x000e680000000c00 */
[----:B----4-:R-:W-:Y:S04]  /*11560*/  STL.64 [R1+0xc0], R20 ;  /* 0x0000c01401007387 */ /* 0x010fe80000100a00 */
[----:B------:R-:W-:Y:S04]  /*11570*/  STL.64 [R1+0xc8], R22 ;  /* 0x0000c81601007387 */ /* 0x000fe80000100a00 */
[----:B------:R-:W-:Y:S04]  /*11580*/  LDS.128 R20, [R28+0x5000] ;  /* 0x005000001c147984 */ /* 0x000fe80000000c00 */
[----:B-1----:R-:W-:Y:S04]  /*11590*/  STL [R1+0x84], R13 ;  /* 0x0000840d01007387 */ /* 0x002fe80000100800 */
[----:B------:R-:W-:Y:S04]  /*115a0*/  STL.64 [R1+0xa0], R16 ;  /* 0x0000a01001007387 */ /* 0x000fe80000100a00 */
[----:B------:R-:W-:Y:S04]  /*115b0*/  STL.64 [R1+0xa8], R18 ;  /* 0x0000a81201007387 */ /* 0x000fe80000100a00 */
[----:B------:R-:W1:Y:S01]  /*115c0*/  LDS.128 R16, [R28+0x4000] ;  /* 0x004000001c107984 */ /* 0x000e620000000c00 */
[----:B------:R-:W-:-:S03]  /*115d0*/  IMAD.MOV.U32 R29, RZ, RZ, R12 ;  /* 0x000000ffff1d7224 */ /* 0x000fc600078e000c */
[----:B------:R-:W-:Y:S04]  /*115e0*/  STL.64 [R1+0x88], R14 ;  /* 0x0000880e01007387 */ /* 0x000fe80000100a00 */
[----:B------:R-:W4:Y:S04]  /*115f0*/  LDS.128 R12, [R28+0x6000] ;  /* 0x006000001c0c7984 */ /* 0x000f280000000c00 */
[----:B------:R-:W-:Y:S04]  /*11600*/  STL [R1+0x554], R29 ;  /* 0x0005541d01007387 */ /* 0x000fe80000100800 */
[----:B-1----:R-:W-:Y:S04]  /*11610*/  STL.64 [R1+0x70], R16 ;  /* 0x0000701001007387 */ /* 0x002fe80000100a00 */
[----:B------:R-:W-:Y:S04]  /*11620*/  STL.64 [R1+0x78], R18 ;  /* 0x0000781201007387 */ /* 0x000fe80000100a00 */
[----:B------:R-:W-:Y:S04]  /*11630*/  STL.64 [R1+0x60], R20 ;  /* 0x0000601401007387 */ /* 0x000fe80000100a00 */
[----:B------:R-:W-:Y:S04]  /*11640*/  STL.64 [R1+0x68], R22 ;  /* 0x0000681601007387 */ /* 0x000fe80000100a00 */
[----:B------:R-:W-:Y:S04]  /*11650*/  STL [R1+0x540], R28 ;  /* 0x0005401c01007387 */ /* 0x000fe80000100800 */
[----:B------:R-:W1:Y:S04]  /*11660*/  LDS.128 R16, [R28+0x7000] ;  /* 0x007000001c107984 */ /* 0x000e680000000c00 */
[----:B----4-:R-:W-:Y:S04]  /*11670*/  STL.64 [R1+0xe0], R12 ;  /* 0x0000e00c01007387 */ /* 0x010fe80000100a00 */
[----:B------:R-:W-:Y:S04]  /*11680*/  STL.64 [R1+0xe8], R14 ;  /* 0x0000e80e01007387 */ /* 0x000fe80000100a00 */
[----:B------:R-:W4:Y:S04]  /*11690*/  LDS.128 R12, [R0] ;  /* 0x00000000000c7984 */ /* 0x000f280000000c00 */
[----:B------:R-:W-:Y:S04]  /*116a0*/  LDS.128 R20, [R0+0x2000] ;  /* 0x0020000000147984 */ /* 0x000fe80000000c00 */
[----:B-1----:R-:W-:Y:S04]  /*116b0*/  STL.64 [R1+0x100], R16 ;  /* 0x0001001001007387 */ /* 0x002fe80000100a00 */
[----:B------:R-:W-:Y:S04]  /*116c0*/  STL.64 [R1+0x108], R18 ;  /* 0x0001081201007387 */ /* 0x000fe80000100a00 */
[----:B------:R-:W-:Y:S04]  /*116d0*/  LDS.128 R16, [R0+0x3000] ;  /* 0x0030000000107984 */ /* 0x000fe80000000c00 */
[----:B----4-:R-:W-:Y:S01]  /*116e0*/  STL [R1+0x54], R13 ;  /* 0x0000540d01007387 */ /* 0x010fe20000100800 */
[----:B------:R-:W-:-:S03]  /*116f0*/  IMAD.MOV.U32 R29, RZ, RZ, R12 ;  /* 0x000000ffff1d7224 */ /* 0x000fc600078e000c */
[----:B------:R-:W-:Y:S04]  /*11700*/  STL.64 [R1+0x58], R14 ;  /* 0x0000580e01007387 */ /* 0x000fe80000100a00 */
[----:B------:R-:W1:Y:S04]  /*11710*/  LDS.128 R12, [R0+0x1000] ;  /* 0x00100000000c7984 */ /* 0x000e680000000c00 */
[----:B-1----:R-:W-:Y:S04]  /*11720*/  STL.64 [R1+0x30], R12 ;  /* 0x0000300c01007387 */ /* 0x002fe80000100a00 */
[----:B------:R-:W-:Y:S04]  /*11730*/  STL.64 [R1+0x38], R14 ;  /* 0x0000380e01007387 */ /* 0x000fe80000100a00 */
[----:B------:R-:W1:Y:S04]  /*11740*/  LDS.128 R12, [R0+0x4000] ;  /* 0x00400000000c7984 */ /* 0x000e680000000c00 */
[----:B------:R-:W-:Y:S04]  /*11750*/  STL.64 [R1+0x20], R20 ;  /* 0x0000201401007387 */ /* 0x000fe80000100a00 */
[----:B------:R-:W-:Y:S04]  /*11760*/  STL.64 [R1+0x28], R22 ;  /* 0x0000281601007387 */ /* 0x000fe80000100a00 */
[----:B------:R-:W4:Y:S04]  /*11770*/  LDS.128 R20, [R0+0x5000] ;  /* 0x0050000000147984 */ /* 0x000f280000000c00 */
[----:B-1----:R-:W-:Y:S01]  /*11780*/  STL.64 [R1], R12 ;  /* 0x0000000c01007387 */ /* 0x002fe20000100a00 */
[----:B------:R-:W-:-:S03]  /*11790*/  IMAD.MOV.U32 R28, RZ, RZ, R15 ;  /* 0x000000ffff1c7224 */ /* 0x000fc600078e000f */
[----:B------:R-:W-:Y:S04]  /*117a0*/  STL.64 [R1+0x10], R16 ;  /* 0x0000101001007387 */ /* 0x000fe80000100a00 */
[----:B------:R-:W-:Y:S04]  /*117b0*/  STL.64 [R1+0x18], R18 ;  /* 0x0000181201007387 */ /* 0x000fe80000100a00 */
[----:B------:R-:W1:Y:S04]  /*117c0*/  LDS.128 R16, [R0+0x6000] ;  /* 0x0060000000107984 */ /* 0x000e680000000c00 */
[----:B------:R-:W-:Y:S04]  /*117d0*/  STL [R1+0x8], R14 ;  /* 0x0000080e01007387 */ /* 0x000fe80000100800 */
[----:B------:R-:W2:Y:S04]  /*117e0*/  LDS.128 R12, [R0+0x7000] ;  /* 0x00700000000c7984 */ /* 0x000ea80000000c00 */
[----:B------:R-:W-:Y:S06]  /*117f0*/  BAR.SYNC.DEFER_BLOCKING 0x0 ;  /* 0x0000000000007b1d */ /* 0x000fec0000010000 */
[----:B------:R-:W-:Y:S04]  /*11800*/  STL [R1+0x544], R28 ;  /* 0x0005441c01007387 */ /* 0x000fe80000100800 */
[----:B----4-:R4:W-:Y:S04]  /*11810*/  STL.64 [R1+0xd0], R20 ;  /* 0x0000d01401007387 */ /* 0x0109e80000100a00 */
[----:B------:R1:W-:Y:S04]  /*11820*/  STL.64 [R1+0xd8], R22 ;  /* 0x0000d81601007387 */ /* 0x0003e80000100a00 */
[----:B-1----:R1:W-:Y:S04]  /*11830*/  STL.64 [R1+0xf0], R16 ;  /* 0x0000f01001007387 */ /* 0x0023e80000100a00 */
[----:B------:R1:W-:Y:S04]  /*11840*/  STL.64 [R1+0xf8], R18 ;  /* 0x0000f81201007387 */ /* 0x0003e80000100a00 */
[----:B--2---:R2:W-:Y:S04]  /*11850*/  STL.64 [R1+0x110], R12 ;  /* 0x0001100c01007387 */ /* 0x0045e80000100a00 */
[----:B------:R1:W-:Y:S04]  /*11860*/  STL.64 [R1+0x118], R14 ;  /* 0x0001180e01007387 */ /* 0x0003e80000100a00 */
[----:B----4-:R-:W4:Y:S04]  /*11870*/  LDL.LU R20, [R1+0x318] ;  /* 0x0003180001147983 */ /* 0x010f280000300800 */
[----:B------:R-:W4:Y:S04]  /*11880*/  LDL.LU R21, [R1+0x338] ;  /* 0x0003380001157983 */ /* 0x000f280000300800 */
[----:B------:R-:W4:Y:S04]  /*11890*/  LDL.LU R22, [R1+0x358] ;  /* 0x0003580001167983 */ /* 0x000f280000300800 */
[----:B------:R-:W4:Y:S04]  /*118a0*/  LDL.LU R23, [R1+0x348] ;  /* 0x0003480001177983 */ /* 0x000f280000300800 */
[----:B-1----:R-:W4:Y:S04]  /*118b0*/  LDL.LU R16, [R1+0x31c] ;  /* 0x00031c0001107983 */ /* 0x002f280000300800 */
[----:B------:R-:W4:Y:S04]  /*118c0*/  LDL.LU R17, [R1+0x33c] ;  /* 0x00033c0001117983 */ /* 0x000f280000300800 */
[----:B------:R-:W4:Y:S04]  /*118d0*/  LDL.LU R18, [R1+0x35c] ;  /* 0x00035c0001127983 */ /* 0x000f280000300800 */
[----:B------:R-:W4:Y:S04]  /*118e0*/  LDL.LU R19, [R1+0x34c] ;  /* 0x00034c0001137983 */ /* 0x000f280000300800 */
[----:B--2---:R-:W2:Y:S04]  /*118f0*/  LDL.LU R12, [R1+0x2a0] ;  /* 0x0002a000010c7983 */ /* 0x004ea80000300800 */
[----:B------:R-:W2:Y:S04]  /*11900*/  LDL.LU R13, [R1+0x2e0] ;  /* 0x0002e000010d7983 */ /* 0x000ea80000300800 */
[----:B------:R-:W2:Y:S04]  /*11910*/  LDL.LU R14, [R1+0x320] ;  /* 0x00032000010e7983 */ /* 0x000ea80000300800 */
[----:B---3--:R1:W-:Y:S04]  /*11920*/  STS.128 [R3], R8 ;  /* 0x0000000803007388 */ /* 0x0083e80000000c00 */
[----:B------:R-:W2:Y:S04]  /*11930*/  LDL.LU R15, [R1+0x300] ;  /* 0x00030000010f7983 */ /* 0x000ea80000300800 */
[----:B------:R3:W-:Y:S04]  /*11940*/  STS.128 [R3+0x800], R4 ;  /* 0x0008000403007388 */ /* 0x0007e80000000c00 */
[----:B-1----:R-:W2:Y:S04]  /*11950*/  LDL.LU R8, [R1+0x2a4] ;  /* 0x0002a40001087983 */ /* 0x002ea80000300800 */
[----:B------:R-:W2:Y:S04]  /*11960*/  LDL.LU R9, [R1+0x2e4] ;  /* 0x0002e40001097983 */ /* 0x000ea80000300800 */
[----:B------:R-:W2:Y:S04]  /*11970*/  LDL.LU R10, [R1+0x324] ;  /* 0x00032400010a7983 */ /* 0x000ea80000300800 */
[----:B------:R-:W2:Y:S04]  /*11980*/  LDL.LU R11, [R1+0x304] ;  /* 0x00030400010b7983 */ /* 0x000ea80000300800 */
[----:B---3--:R-:W3:Y:S04]  /*11990*/  LDL.LU R4, [R1+0x2a8] ;  /* 0x0002a80001047983 */ /* 0x008ee80000300800 */
[----:B------:R-:W3:Y:S04]  /*119a0*/  LDL.LU R5, [R1+0x2e8] ;  /* 0x0002e80001057983 */ /* 0x000ee80000300800 */
[----:B------:R-:W3:Y:S04]  /*119b0*/  LDL.LU R6, [R1+0x328] ;  /* 0x0003280001067983 */ /* 0x000ee80000300800 */
[----:B------:R-:W3:Y:S04]  /*119c0*/  LDL.LU R7, [R1+0x308] ;  /* 0x0003080001077983 */ /* 0x000ee80000300800 */
[----:B----4-:R1:W-:Y:S04]  /*119d0*/  STS.128 [R3+0x80], R20 ;  /* 0x0000801403007388 */ /* 0x0103e80000000c00 */
[----:B-1----:R-:W4:Y:S04]  /*119e0*/  LDL.LU R20, [R1+0x2ac] ;  /* 0x0002ac0001147983 */ /* 0x002f280000300800 */
[----:B------:R-:W4:Y:S04]  /*119f0*/  LDL.LU R21, [R1+0x2ec] ;  /* 0x0002ec0001157983 */ /* 0x000f280000300800 */
[----:B------:R-:W4:Y:S04]  /*11a00*/  LDL.LU R22, [R1+0x32c] ;  /* 0x00032c0001167983 */ /* 0x000f280000300800 */
[----:B------:R-:W4:Y:S04]  /*11a10*/  LDL.LU R23, [R1+0x30c] ;  /* 0x00030c0001177983 */ /* 0x000f280000300800 */
[----:B------:R-:W4:Y:S04]  /*11a20*/  LDL.LU R24, [R1+0x4c8] ;  /* 0x0004c80001187983 */ /* 0x000f280000300800 */
[----:B------:R1:W-:Y:S04]  /*11a30*/  STS.128 [R3+0x880], R16 ;  /* 0x0008801003007388 */ /* 0x0003e80000000c00 */
[----:B------:R-:W4:Y:S04]  /*11a40*/  LDL R0, [R1+0x360] ;  /* 0x0003600001007983 */ /* 0x000f280000100800 */
[----:B--2---:R2:W-:Y:S04]  /*11a50*/  STS.128 [R3+0x200], R12 ;  /* 0x0002000c03007388 */ /* 0x0045e80000000c00 */
[----:B-1----:R-:W4:Y:S04]  /*11a60*/  LDL.LU R16, [R1+0x250] ;  /* 0x0002500001107983 */ /* 0x002f280000300800 */
[----:B------:R-:W4:Y:S04]  /*11a70*/  LDL.LU R17, [R1+0x270] ;  /* 0x0002700001117983 */ /* 0x000f280000300800 */
[----:B------:R-:W4:Y:S04]  /*11a80*/  LDL.LU R18, [R1+0x2c0] ;  /* 0x0002c00001127983 */ /* 0x000f280000300800 */
[----:B------:R-:W4:Y:S04]  /*11a90*/  LDL.LU R19, [R1+0x2b0] ;  /* 0x0002b00001137983 */ /* 0x000f280000300800 */
[----:B--2---:R-:W2:Y:S04]  /*11aa0*/  LDL.LU R12, [R1+0x254] ;  /* 0x00025400010c7983 */ /* 0x004ea80000300800 */
[----:B------:R-:W2:Y:S04]  /*11ab0*/  LDL.LU R13, [R1+0x274] ;  /* 0x00027400010d7983 */ /* 0x000ea80000300800 */
[----:B------:R-:W2:Y:S04]  /*11ac0*/  LDL.LU R14, [R1+0x2c4] ;  /* 0x0002c400010e7983 */ /* 0x000ea80000300800 */
[----:B---3--:R1:W-:Y:S04]  /*11ad0*/  STS.128 [R3+0x280], R4 ;  /* 0x0002800403007388 */ /* 0x0083e80000000c00 */
        /* <DEDUP_REMOVED lines=10> */
[----:B------:R-:W1:Y:S04]  /*11b80*/  S2R R2, SR_TID.X ;  /* 0x0000000000027919 */ /* 0x000e680000002100 */
[----:B----4-:R1:W-:Y:S01]  /*11b90*/  STS.128 [R3+0xa80], R20 ;  /* 0x000a801403007388 */ /* 0x0103e20000000c00 */
[----:B------:R-:W-:-:S02]  /*11ba0*/  ISETP.GE.AND P0, PT, R24, c[0x0][0x178], PT ;  /* 0x00005e0018007a0c */ /* 0x000fc40003f06270 */
[----:B-1----:R-:W-:-:S04]  /*11bb0*/  SHF.R.U32.HI R20, RZ, 0x7, R2 ;  /* 0x00000007ff147819 */ /* 0x002fc80000011602 */
[----:B------:R-:W-:-:S04]  /*11bc0*/  SGXT.U32 R20, R20, 0x2 ;  /* 0x000000021414781a */ /* 0x000fc80000000000 */
[C---:B------:R-:W-:Y:S02]  /*11bd0*/  LOP3.LUT R2, R0.reuse, R20, RZ, 0xfc, !PT ;  /* 0x0000001400027212 */ /* 0x040fe400078efcff */
[----:B------:R-:W-:Y:S02]  /*11be0*/  LOP3.LUT R0, R0, 0x4, R20, 0xfe, !PT ;  /* 0x0000000400007812 */ /* 0x000fe400078efe14 */
[----:B------:R-:W-:Y:S02]  /*11bf0*/  ISETP.LT.AND P1, PT, R2, c[0x0][0x17c], !P0 ;  /* 0x00005f0002007a0c */ /* 0x000fe40004721270 */
[----:B------:R-:W-:Y:S01]  /*11c00*/  ISETP.LT.AND P4, PT, R0, c[0x0][0x17c], !P0 ;  /* 0x00005f0000007a0c */ /* 0x000fe20004781270 */
[----:B------:R-:W-:Y:S04]  /*11c10*/  STS.128 [R3+0x400], R16 ;  /* 0x0004001003007388 */ /* 0x000fe80000000c00 */
[----:B--2---:R1:W-:Y:S02]  /*11c20*/  STS.128 [R3+0xc00], R12 ;  /* 0x000c000c03007388 */ /* 0x0043e40000000c00 */
[----:B-1----:R-:W-:-:S02]  /*11c30*/  IMAD R15, R2, c[0x0][0x198], RZ ;  /* 0x00006600020f7a24 */ /* 0x002fc400078e02ff */
[----:B------:R1:W-:Y:S01]  /*11c40*/  STS.128 [R3+0x480], R4 ;  /* 0x0004800403007388 */ /* 0x0003e20000000c00 */
[----:B------:R-:W-:Y:S02]  /*11c50*/  IMAD R14, R0, c[0x0][0x198], RZ ;  /* 0x00006600000e7a24 */ /* 0x000fe400078e02ff */
[----:B-1----:R-:W-:Y:S02]  /*11c60*/  IMAD R4, R24, c[0x0][0x194], RZ ;  /* 0x0000650018047a24 */ /* 0x002fe400078e02ff */
[----:B------:R-:W2:Y:S04]  /*11c70*/  LDL.LU R24, [R1+0x40] ;  /* 0x0000400001187983 */ /* 0x000ea80000300800 */
[----:B------:R-:W2:Y:S01]  /*11c80*/  LDL.LU R25, [R1+0x90] ;  /* 0x0000900001197983 */ /* 0x000ea20000300800 */
[----:B------:R-:W-:-:S03]  /*11c90*/  LEA R2, P2, R4, c[0x0][0x170], 0x2 ;  /* 0x00005c0004027a11 */ /* 0x000fc600078410ff */
[----:B------:R-:W2:Y:S04]  /*11ca0*/  LDL.LU R26, [R1+0x240] ;  /* 0x00024000011a7983 */ /* 0x000ea80000300800 */
[----:B------:R-:W2:Y:S04]  /*11cb0*/  LDL.LU R27, [R1+0x230] ;  /* 0x00023000011b7983 */ /* 0x000ea80000300800 */
[----:B---3--:R1:W-:Y:S04]  /*11cc0*/  STS.128 [R3+0xc80], R8 ;  /* 0x000c800803007388 */ /* 0x0083e80000000c00 */
[----:B------:R-:W3:Y:S01]  /*11cd0*/  LDL.LU R28, [R1+0xb0] ;  /* 0x0000b000011c7983 */ /* 0x000ee20000300800 */
[----:B------:R-:W-:-:S03]  /*11ce0*/  LEA.HI.X.SX32 R0, R4, c[0x0][0x174], 0x2, P2 ;  /* 0x00005d0004007a11 */ /* 0x000fc600010f16ff */
[----:B-1----:R-:W4:Y:S04]  /*11cf0*/  LDL.LU R8, [R1+0x44] ;  /* 0x0000440001087983 */ /* 0x002f280000300800 */
[----:B------:R-:W4:Y:S04]  /*11d00*/  LDL.LU R9, [R1+0x94] ;  /* 0x0000940001097983 */ /* 0x000f280000300800 */
[----:B------:R-:W4:Y:S04]  /*11d10*/  LDL.LU R10, [R1+0x244] ;  /* 0x00024400010a7983 */ /* 0x000f280000300800 */
        /* <DEDUP_REMOVED lines=10> */
[----:B------:R-:W-:-:S03]  /*11dc0*/  LEA R12, P2, R15, R2, 0x2 ;  /* 0x000000020f0c7211 */ /* 0x000fc600078410ff */
[----:B------:R-:W3:Y:S01]  /*11dd0*/  LDL.LU R21, [R1+0x30] ;  /* 0x0000300001157983 */ /* 0x000ee20000300800 */
[----:B------:R-:W-:-:S03]  /*11de0*/  LEA.HI.X.SX32 R13, R15, R0, 0x2, P2 ;  /* 0x000000000f0d7211 */ /* 0x000fc600010f16ff */
[----:B------:R-:W3:Y:S04]  /*11df0*/  LDL.LU R22, [R1+0xa0] ;  /* 0x0000a00001167983 */ /* 0x000ee80000300800 */
[----:B------:R1:W-:Y:S04]  /*11e00*/  STL [R1+0x548], R15 ;  /* 0x0005480f01007387 */ /* 0x0003e80000100800 */
[----:B-1----:R-:W3:Y:S04]  /*11e10*/  LDL.LU R15, [R1+0x360] ;  /* 0x00036000010f7983 */ /* 0x002ee80000300800 */
[----:B--2---:R-:W-:Y:S04]  /*11e20*/  STS.128 [R3+0x600], R24 ;  /* 0x0006001803007388 */ /* 0x004fe80000000c00 */
[----:B----4-:R1:W-:Y:S04]  /*11e30*/  STS.128 [R3+0xe00], R8 ;  /* 0x000e000803007388 */ /* 0x0103e80000000c00 */
[----:B---3--:R-:W-:Y:S01]  /*11e40*/  STS.128 [R3+0x680], R4 ;  /* 0x0006800403007388 */ /* 0x008fe20000000c00 */
[----:B-1----:R-:W-:-:S03]  /*11e50*/  LEA R8, P3, R14, R2, 0x2 ;  /* 0x000000020e087211 */ /* 0x002fc600078610ff */
[----:B------:R-:W-:Y:S04]  /*11e60*/  STS.128 [R3+0xe80], R16 ;  /* 0x000e801003007388 */ /* 0x000fe80000000c00 */
[----:B------:R-:W-:Y:S01]  /*11e70*/  BAR.SYNC.DEFER_BLOCKING 0x0 ;  /* 0x0000000000007b1d */ /* 0x000fe20000010000 */
[----:B------:R-:W-:-:S05]  /*11e80*/  LEA.HI.X.SX32 R9, R14, R0, 0x2, P3 ;  /* 0x000000000e097211 */ /* 0x000fca00018f16ff */
[----:B------:R1:W-:Y:S04]  /*11e90*/  @P1 STG.E [R12.64], R28 ;  /* 0x0000001c0c001986 */ /* 0x0003e8000c101906 */
[----:B------:R2:W-:Y:S04]  /*11ea0*/  @P4 STG.E [R8.64], R29 ;  /* 0x0000001d08004986 */ /* 0x0005e8000c101906 */
[----:B-1----:R-:W3:Y:S04]  /*11eb0*/  LDL.LU R28, [R1+0x20] ;  /* 0x00002000011c7983 */ /* 0x002ee80000300800 */
[----:B--2---:R-:W2:Y:S01]  /*11ec0*/  LDL.LU R29, [R1+0x554] ;  /* 0x00055400011d7983 */ /* 0x004ea20000300800 */
[----:B------:R-:W-:-:S04]  /*11ed0*/  LOP3.LUT R3, R15, 0x8, R20, 0xfe, !PT ;  /* 0x000000080f037812 */ /* 0x000fc800078efe14 */
[C---:B------:R-:W-:Y:S01]  /*11ee0*/  ISETP.LT.AND P5, PT, R3.reuse, c[0x0][0x17c], !P0 ;  /* 0x00005f0003007a0c */ /* 0x040fe200047a1270 */
[----:B------:R-:W-:-:S05]  /*11ef0*/  IMAD R3, R3, c[0x0][0x198], RZ ;  /* 0x0000660003037a24 */ /* 0x000fca00078e02ff */
[----:B------:R-:W-:-:S04]  /*11f00*/  LEA R10, P2, R3, R2, 0x2 ;  /* 0x00000002030a7211 */ /* 0x000fc800078410ff */
[----:B------:R-:W-:-:S05]  /*11f10*/  LEA.HI.X.SX32 R11, R3, R0, 0x2, P2 ;  /* 0x00000000030b7211 */ /* 0x000fca00010f16ff */
[----:B------:R1:W-:Y:S01]  /*11f20*/  @P5 STG.E [R10.64], R23 ;  /* 0x000000170a005986 */ /* 0x0003e2000c101906 */
[C-C-:B------:R-:W-:Y:S02]  /*11f30*/  LOP3.LUT R5, R15.reuse, 0xc, R20.reuse, 0xfe, !PT ;  /* 0x0000000c0f057812 */ /* 0x140fe400078efe14 */
[C-C-:B------:R-:W-:Y:S01]  /*11f40*/  LOP3.LUT R6, R15.reuse, 0x10, R20.reuse, 0xfe, !PT ;  /* 0x000000100f067812 */ /* 0x140fe200078efe14 */
[----:B-1----:R-:W1:Y:S01]  /*11f50*/  S2R R23, SR_TID.X ;  /* 0x0000000000177919 */ /* 0x002e620000002100 */
[--C-:B------:R-:W-:Y:S02]  /*11f60*/  LOP3.LUT R4, R15, 0x14, R20.reuse, 0xfe, !PT ;  /* 0x000000140f047812 */ /* 0x100fe400078efe14 */
[C---:B------:R-:W-:Y:S01]  /*11f70*/  ISETP.LT.AND P1, PT, R5.reuse, c[0x0][0x17c], !P0 ;  /* 0x00005f0005007a0c */ /* 0x040fe20004721270 */
[----:B------:R-:W-:Y:S01]  /*11f80*/  IMAD R5, R5, c[0x0][0x198], RZ ;  /* 0x0000660005057a24 */ /* 0x000fe200078e02ff */
[----:B------:R-:W-:Y:S01]  /*11f90*/  LOP3.LUT R7, R15, 0x18, R20, 0xfe, !PT ;  /* 0x000000180f077812 */ /* 0x000fe200078efe14 */
[----:B------:R-:W-:Y:S01]  /*11fa0*/  IMAD R9, R6, c[0x0][0x198], RZ ;  /* 0x0000660006097a24 */ /* 0x000fe200078e02ff */
[C---:B------:R-:W-:Y:S01]  /*11fb0*/  ISETP.LT.AND P2, PT, R4.reuse, c[0x0][0x17c], !P0 ;  /* 0x00005f0004007a0c */ /* 0x040fe20004741270 */
[----:B------:R-:W-:Y:S01]  /*11fc0*/  IMAD R3, R4, c[0x0][0x198], RZ ;  /* 0x0000660004037a24 */ /* 0x000fe200078e02ff */
[----:B------:R-:W-:Y:S01]  /*11fd0*/  LEA R4, P6, R5, R2, 0x2 ;  /* 0x0000000205047211 */ /* 0x000fe200078c10ff */
[----:B------:R-:W-:Y:S01]  /*11fe0*/  IMAD R11, R7, c[0x0][0x198], RZ ;  /* 0x00006600070b7a24 */ /* 0x000fe200078e02ff */
[----:B------:R-:W-:-:S02]  /*11ff0*/  ISETP.LT.AND P3, PT, R6, c[0x0][0x17c], !P0 ;  /* 0x00005f0006007a0c */ /* 0x000fc40004761270 */
[----:B------:R-:W-:Y:S02]  /*12000*/  LEA R6, P4, R9, R2, 0x2 ;  /* 0x0000000209067211 */ /* 0x000fe400078810ff */
[-C--:B------:R-:W-:Y:S02]  /*12010*/  LEA.HI.X.SX32 R5, R5, R0.reuse, 0x2, P6 ;  /* 0x0000000005057211 */ /* 0x080fe400030f16ff */
[----:B------:R-:W-:Y:S01]  /*12020*/  ISETP.LT.AND P6, PT, R7, c[0x0][0x17c], !P0 ;  /* 0x00005f0007007a0c */ /* 0x000fe200047c1270 */
[----:B------:R1:W-:Y:S01]  /*12030*/  STL [R1+0x54c], R2 ;  /* 0x00054c0201007387 */ /* 0x0003e20000100800 */
[----:B------:R-:W-:Y:S02]  /*12040*/  LEA.HI.X.SX32 R7, R9, R0, 0x2, P4 ;  /* 0x0000000009077211 */ /* 0x000fe400020f16ff */
[-C--:B------:R-:W-:Y:S02]  /*12050*/  LEA R8, P5, R3, R2.reuse, 0x2 ;  /* 0x0000000203087211 */ /* 0x080fe400078a10ff */
[----:B------:R-:W-:-:S02]  /*12060*/  LEA R10, P4, R11, R2, 0x2 ;  /* 0x000000020b0a7211 */ /* 0x000fc400078810ff */
[----:B-1----:R-:W-:Y:S01]  /*12070*/  SHF.R.U32.HI R2, RZ, 0x7, R23 ;  /* 0x00000007ff027819 */ /* 0x002fe20000011617 */
[----:B------:R1:W-:Y:S01]  /*12080*/  STL [R1+0x550], R0 ;  /* 0x0005500001007387 */ /* 0x0003e20000100800 */
[-C--:B------:R-:W-:Y:S02]  /*12090*/  LEA.HI.X.SX32 R9, R3, R0.reuse, 0x2, P5 ;  /* 0x0000000003097211 */ /* 0x080fe400028f16ff */
[----:B------:R-:W-:Y:S02]  /*120a0*/  SGXT.U32 R2, R2, 0x2 ;  /* 0x000000020202781a */ /* 0x000fe40000000000 */
[----:B------:R-:W-:Y:S01]  /*120b0*/  LEA.HI.X.SX32 R11, R11, R0, 0x2, P4 ;  /* 0x000000000b0b7211 */ /* 0x000fe200020f16ff */
[----:B------:R-:W-:Y:S01]  /*120c0*/  @P1 STG.E [R4.64], R21 ;  /* 0x0000001504001986 */ /* 0x000fe2000c101906 */
[----:B-1----:R-:W-:-:S03]  /*120d0*/  LOP3.LUT R0, R15, 0x7c, R2, 0xfe, !PT ;  /* 0x0000007c0f007812 */ /* 0x002fc600078efe02 */
[----:B------:R-:W-:Y:S04]  /*120e0*/  @P3 STG.E [R6.64], R22 ;  /* 0x0000001606003986 */ /* 0x000fe8000c101906 */
[----:B------:R1:W-:Y:S02]  /*120f0*/  STL [R1+0x20], R0 ;  /* 0x0000200001007387 */ /* 0x0003e40000100800 */
[C-C-:B-1----:R-:W-:Y:S02]  /*12100*/  LOP3.LUT R0, R15.reuse, 0x88, R2.reuse, 0xfe, !PT ;  /* 0x000000880f007812 */ /* 0x142fe400078efe02 */
[----:B---3--:R1:W-:Y:S04]  /*12110*/  @P2 STG.E [R8.64], R28 ;  /* 0x0000001c08002986 */ /* 0x0083e8000c101906 */
[----:B--2---:R2:W-:Y:S01]  /*12120*/  @P6 STG.E [R10.64], R29 ;  /* 0x0000001d0a006986 */ /* 0x0045e2000c101906 */
[----:B-1----:R-:W-:-:S02]  /*12130*/  LOP3.LUT R28, R15, 0x80, R2, 0xfe, !PT ;  /* 0x000000800f1c7812 */ /* 0x002fc400078efe02 */
[----:B--2---:R-:W-:-:S03]  /*12140*/  LOP3.LUT R10, R15, 0x84, R2, 0xfe, !PT ;  /* 0x000000840f0a7812 */ /* 0x004fc600078efe02 */
[----:B------:R1:W-:Y:S04]  /*12150*/  STL [R1+0x30], R28 ;  /* 0x0000301c01007387 */ /* 0x0003e80000100800 */
[----:B------:R2:W-:Y:S04]  /*12160*/  STL [R1+0x40], R10 ;  /* 0x0000400a01007387 */ /* 0x0005e80000100800 */
[----:B------:R3:W-:Y:S01]  /*12170*/  STL [R1+0x44], R0 ;  /* 0x0000440001007387 */ /* 0x0007e20000100800 */
[C-C-:B-1----:R-:W-:Y:S02]  /*12180*/  LOP3.LUT R28, R15.reuse, 0x8c, R2.reuse, 0xfe, !PT ;  /* 0x0000008c0f1c7812 */ /* 0x142fe400078efe02 */
[----:B--2---:R-:W-:-:S03]  /*12190*/  LOP3.LUT R10, R15, 0x90, R2, 0xfe, !PT ;  /* 0x000000900f0a7812 */ /* 0x004fc600078efe02 */
[----:B------:R1:W-:Y:S01]  /*121a0*/  STL [R1+0x48], R28 ;  /* 0x0000481c01007387 */ /* 0x0003e20000100800 */
[----:B---3--:R-:W-:-:S03]  /*121b0*/  LOP3.LUT R0, R15, 0x94, R2, 0xfe, !PT ;  /* 0x000000940f007812 */ /* 0x008fc600078efe02 */
        /* <DEDUP_REMOVED lines=40> */
[----:B------:R-:W-:Y:S01]  /*12440*/  STL [R1+0x14c], R28 ;  /* 0x00014c1c01007387 */ /* 0x000fe20000100800 */
[----:B---3--:R-:W-:-:S03]  /*12450*/  LOP3.LUT R0, R15, 0xe8, R2, 0xfe, !PT ;  /* 0x000000e80f007812 */ /* 0x008fc600078efe02 */
[----:B------:R1:W-:Y:S04]  /*12460*/  STL [R1+0x150], R10 ;  /* 0x0001500a01007387 */ /* 0x0003e80000100800 */
[----:B------:R2:W-:Y:S01]  /*12470*/  STL [R1+0x154], R0 ;  /* 0x0001540001007387 */ /* 0x0005e20000100800 */
[C-C-:B-1----:R-:W-:Y:S02]  /*12480*/  LOP3.LUT R10, R15.reuse, 0xf0, R2.reuse, 0xfe, !PT ;  /* 0x000000f00f0a7812 */ /* 0x142fe400078efe02 */
[----:B--2---:R-:W-:-:S03]  /*12490*/  LOP3.LUT R0, R15, 0xf4, R2, 0xfe, !PT ;  /* 0x000000f40f007812 */ /* 0x004fc600078efe02 */
        /* <DEDUP_REMOVED lines=128> */
[----:B------:R-:W-:Y:S01]  /*12ca0*/  STL [R1+0x264], R10 ;  /* 0x0002640a01007387 */ /* 0x000fe20000100800 */
[----:B------:R-:W-:-:S03]  /*12cb0*/  LOP3.LUT R7, R15, 0x1c, R2, 0xfe, !PT ;  /* 0x0000001c0f077812 */ /* 0x000fc600078efe02 */
[----:B------:R1:W-:Y:S01]  /*12cc0*/  STL [R1+0x26c], R0 ;  /* 0x00026c0001007387 */ /* 0x0003e20000100800 */
[C-C-:B------:R-:W-:Y:S02]  /*12cd0*/  LOP3.LUT R6, R15.reuse, 0x20, R2.reuse, 0xfe, !PT ;  /* 0x000000200f067812 */ /* 0x140fe400078efe02 */
[C-C-:B------:R-:W-:Y:S02]  /*12ce0*/  LOP3.LUT R4, R15.reuse, 0x24, R2.reuse, 0xfe, !PT ;  /* 0x000000240f047812 */ /* 0x140fe400078efe02 */
[C-C-:B------:R-:W-:Y:S02]  /*12cf0*/  LOP3.LUT R5, R15.reuse, 0x28, R2.reuse, 0xfe, !PT ;  /* 0x000000280f057812 */ /* 0x140fe400078efe02 */
[C-C-:B------:R-:W-:Y:S02]  /*12d00*/  LOP3.LUT R9, R15.reuse, 0x2c, R2.reuse, 0xfe, !PT ;  /* 0x0000002c0f097812 */ /* 0x140fe400078efe02 */
[C-C-:B-1----:R-:W-:Y:S02]  /*12d10*/  LOP3.LUT R0, R15.reuse, 0x1f8, R2.reuse, 0xfe, !PT ;  /* 0x000001f80f007812 */ /* 0x142fe400078efe02 */
[----:B------:R-:W-:-:S02]  /*12d20*/  LOP3.LUT R3, R15, 0x30, R2, 0xfe, !PT ;  /* 0x000000300f037812 */ /* 0x000fc400078efe02 */
[C-C-:B------:R-:W-:Y:S02]  /*12d30*/  LOP3.LUT R8, R15.reuse, 0x34, R2.reuse, 0xfe, !PT ;  /* 0x000000340f087812 */ /* 0x140fe400078efe02 */
[C-C-:B------:R-:W-:Y:S02]  /*12d40*/  LOP3.LUT R11, R15.reuse, 0x38, R2.reuse, 0xfe, !PT ;  /* 0x000000380f0b7812 */ /* 0x140fe400078efe02 */
[C-C-:B------:R-:W-:Y:S02]  /*12d50*/  LOP3.LUT R12, R15.reuse, 0x3c, R2.reuse, 0xfe, !PT ;  /* 0x0000003c0f0c7812 */ /* 0x140fe400078efe02 */
[C-C-:B------:R-:W-:Y:S02]  /*12d60*/  LOP3.LUT R13, R15.reuse, 0x40, R2.reuse, 0xfe, !PT ;  /* 0x000000400f0d7812 */ /* 0x140fe400078efe02 */
[C-C-:B------:R-:W-:Y:S02]  /*12d70*/  LOP3.LUT R14, R15.reuse, 0x44, R2.reuse, 0xfe, !PT ;  /* 0x000000440f0e7812 */ /* 0x140fe400078efe02 */
        /* <DEDUP_REMOVED lines=14> */
[----:B------:R-:W-:Y:S01]  /*12e60*/  LOP3.LUT R15, R15, 0x1fc, R2, 0xfe, !PT ;  /* 0x000001fc0f0f7812 */ /* 0x000fe200078efe02 */
[----:B------:R1:W-:Y:S04]  /*12e70*/  STL [R1+0x268], R0 ;  /* 0x0002680001007387 */ /* 0x0003e80000100800 */
[----:B-1----:R-:W2:Y:S04]  /*12e80*/  LDL.LU R0, [R1+0x550] ;  /* 0x0005500001007983 */ /* 0x002ea80000300800 */
[----:B------:R-:W3:Y:S04]  /*12e90*/  LDL.LU R2, [R1+0x54c] ;  /* 0x00054c0001027983 */ /* 0x000ee80000300800 */
[----:B------:R1:W-:Y:S04]  /*12ea0*/  STL [R1+0x254], R15 ;  /* 0x0002540f01007387 */ /* 0x0003e80000100800 */
[----:B-1----:R-:W4:Y:S01]  /*12eb0*/  LDL.LU R15, [R1+0x548] ;  /* 0x00054800010f7983 */ /* 0x002f220000300800 */
[----:B------:R-:W-:Y:S01]  /*12ec0*/  IMAD.MOV.U32 R10, RZ, RZ, c[0x0][0x198] ;  /* 0x00006600ff0a7624 */ /* 0x000fe200078e00ff */
[C---:B------:R-:W-:Y:S01]  /*12ed0*/  ISETP.LT.AND P1, PT, R7.reuse, c[0x0][0x17c], !P0 ;  /* 0x00005f0007007a0c */ /* 0x040fe20004721270 */
[----:B------:R-:W-:Y:S01]  /*12ee0*/  IMAD R7, R7, c[0x0][0x198], RZ ;  /* 0x0000660007077a24 */ /* 0x000fe200078e02ff */
[----:B------:R-:W-:-:S02]  /*12ef0*/  ISETP.LT.AND P5, PT, R6, c[0x0][0x17c], !P0 ;  /* 0x00005f0006007a0c */ /* 0x000fc400047a1270 */
[----:B------:R-:W-:Y:S02]  /*12f00*/  ISETP.LT.AND P2, PT, R4, c[0x0][0x17c], !P0 ;  /* 0x00005f0004007a0c */ /* 0x000fe40004741270 */
[----:B------:R-:W-:Y:S02]  /*12f10*/  ISETP.LT.AND P4, PT, R5, c[0x0][0x17c], !P0 ;  /* 0x00005f0005007a0c */ /* 0x000fe40004781270 */
[----:B---3--:R-:W-:-:S04]  /*12f20*/  LEA R6, P3, R7, R2, 0x2 ;  /* 0x0000000207067211 */ /* 0x008fc800078610ff */
[----:B--2---:R-:W-:Y:S02]  /*12f30*/  LEA.HI.X.SX32 R7, R7, R0, 0x2, P3 ;  /* 0x0000000007077211 */ /* 0x004fe400018f16ff */
[----:B------:R-:W-:Y:S01]  /*12f40*/  ISETP.LT.AND P3, PT, R9, c[0x0][0x17c], !P0 ;  /* 0x00005f0009007a0c */ /* 0x000fe20004761270 */
[----:B----4-:R-:W-:Y:S02]  /*12f50*/  IMAD R10, R10, 0x20, R15 ;  /* 0x000000200a0a7824 */ /* 0x010fe400078e020f */
[----:B------:R-:W-:-:S03]  /*12f60*/  IMAD.MOV.U32 R15, RZ, RZ, c[0x0][0x198] ;  /* 0x00006600ff0f7624 */ /* 0x000fc600078e00ff */
[----:B------:R-:W-:Y:S01]  /*12f70*/  LEA R4, P6, R10, R2, 0x2 ;  /* 0x000000020a047211 */ /* 0x000fe200078c10ff */
[----:B------:R-:W-:-:S03]  /*12f80*/  IMAD R9, R15, 0x4, R10 ;  /* 0x000000040f097824 */ /* 0x000fc600078e020a */
[----:B------:R-:W-:Y:S02]  /*12f90*/  LEA.HI.X.SX32 R5, R10, R0, 0x2, P6 ;  /* 0x000000000a057211 */ /* 0x000fe400030f16ff */
[----:B------:R-:W2:Y:S04]  /*12fa0*/  LDL.LU R10, [R1+0x10] ;  /* 0x00001000010a7983 */ /* 0x000ea80000300800 */
[----:B--2---:R1:W-:Y:S04]  /*12fb0*/  @P1 STG.E [R6.64], R10 ;  /* 0x0000000a06001986 */ /* 0x0043e8000c101906 */
[----:B-1----:R-:W2:Y:S01]  /*12fc0*/  LDL.LU R7, [R1+0x70] ;  /* 0x0000700001077983 */ /* 0x002ea20000300800 */
[----:B------:R-:W-:Y:S01]  /*12fd0*/  IMAD R10, R15, 0x4, R9 ;  /* 0x000000040f0a7824 */ /* 0x000fe200078e0209 */
[----:B------:R-:W-:-:S02]  /*12fe0*/  LEA R6, P1, R9, R2, 0x2 ;  /* 0x0000000209067211 */ /* 0x000fc400078210ff */
[----:B--2---:R1:W-:Y:S01]  /*12ff0*/  @P5 STG.E [R4.64], R7 ;  /* 0x0000000704005986 */ /* 0x0043e2000c101906 */
[----:B------:R-:W-:Y:S02]  /*13000*/  ISETP.LT.AND P5, PT, R8, c[0x0][0x17c], !P0 ;  /* 0x00005f0008007a0c */ /* 0x000fe400047a1270 */
[C---:B-1----:R-:W-:Y:S02]  /*13010*/  LEA R4, P6, R10.reuse, R2, 0x2 ;  /* 0x000000020a047211 */ /* 0x042fe400078c10ff */
[-C--:B------:R-:W-:Y:S02]  /*13020*/  LEA.HI.X.SX32 R7, R9, R0.reuse, 0x2, P1 ;  /* 0x0000000009077211 */ /* 0x080fe400008f16ff */
[----:B------:R-:W2:Y:S01]  /*13030*/  LDL.LU R9, [R1+0x100] ;  /* 0x0001000001097983 */ /* 0x000ea20000300800 */
[----:B------:R-:W-:Y:S01]  /*13040*/  ISETP.LT.AND P1, PT, R3, c[0x0][0x17c], !P0 ;  /* 0x00005f0003007a0c */ /* 0x000fe20004721270 */
[----:B------:R-:W-:Y:S01]  /*13050*/  IMAD R3, R15, 0x4, R10 ;  /* 0x000000040f037824 */ /* 0x000fe200078e020a */
[----:B------:R-:W-:Y:S01]  /*13060*/  LEA.HI.X.SX32 R5, R10, R0, 0x2, P6 ;  /* 0x000000000a057211 */ /* 0x000fe200030f16ff */
[----:B------:R-:W3:Y:S04]  /*13070*/  LDL.LU R8, [R1] ;  /* 0x0000000001087983 */ /* 0x000ee80000300800 */
[----:B------:R-:W4:Y:S04]  /*13080*/  LDL.LU R10, [R1+0x60] ;  /* 0x00006000010a7983 */ /* 0x000f280000300800 */
[----:B---3--:R-:W-:Y:S01]  /*13090*/  @P2 STG.E [R6.64], R8 ;  /* 0x0000000806002986 */ /* 0x008fe2000c101906 */
[----:B------:R-:W-:-:S03]  /*130a0*/  ISETP.LT.AND P2, PT, R11, c[0x0][0x17c], !P0 ;  /* 0x00005f000b007a0c */ /* 0x000fc60004741270 */
[----:B------:R-:W3:Y:S04]  /*130b0*/  LDL.LU R11, [R1+0xe0] ;  /* 0x0000e000010b7983 */ /* 0x000ee80000300800 */
[----:B----4-:R1:W-:Y:S01]  /*130c0*/  @P4 STG.E [R4.64], R10 ;  /* 0x0000000a04004986 */ /* 0x0103e2000c101906 */
[----:B------:R-:W-:-:S03]  /*130d0*/  ISETP.LT.AND P4, PT, R12, c[0x0][0x17c], !P0 ;  /* 0x00005f000c007a0c */ /* 0x000fc60004781270 */
[----:B-1----:R-:W4:Y:S04]  /*130e0*/  LDL.LU R10, [R1+0x110] ;  /* 0x00011000010a7983 */ /* 0x002f280000300800 */
[----:B------:R-:W2:Y:S01]  /*130f0*/  LDL.LU R12, [R1+0xd0] ;  /* 0x0000d000010c7983 */ /* 0x000ea20000300800 */
[----:B------:R-:W-:Y:S01]  /*13100*/  LEA R6, P6, R3, R2, 0x2 ;  /* 0x0000000203067211 */ /* 0x000fe200078c10ff */
[----:B------:R-:W-:-:S03]  /*13110*/  IMAD R8, R15, 0x4, R3 ;  /* 0x000000040f087824 */ /* 0x000fc600078e0203 */
[----:B------:R-:W-:Y:S02]  /*13120*/  LEA.HI.X.SX32 R7, R3, R0, 0x2, P6 ;  /* 0x0000000003077211 */ /* 0x000fe400030f16ff */
[----:B------:R-:W-:-:S04]  /*13130*/  LEA R4, P6, R8, R2, 0x2 ;  /* 0x0000000208047211 */ /* 0x000fc800078c10ff */
[----:B------:R-:W-:Y:S01]  /*13140*/  LEA.HI.X.SX32 R5, R8, R0, 0x2, P6 ;  /* 0x0000000008057211 */ /* 0x000fe200030f16ff */
[----:B------:R-:W-:-:S04]  /*13150*/  IMAD R3, R15, 0x4, R8 ;  /* 0x000000040f037824 */ /* 0x000fc800078e0208 */
[----:B------:R-:W-:Y:S01]  /*13160*/  IMAD R8, R15, 0x4, R3 ;  /* 0x000000040f087824 */ /* 0x000fe200078e0203 */
[----:B--2---:R1:W-:Y:S01]  /*13170*/  @P3 STG.E [R6.64], R12 ;  /* 0x0000000c06003986 */ /* 0x0043e2000c101906 */
[----:B------:R-:W-:-:S03]  /*13180*/  ISETP.LT.AND P3, PT, R13, c[0x0][0x17c], !P0 ;  /* 0x00005f000d007a0c */ /* 0x000fc60004761270 */
[----:B---3--:R2:W-:Y:S01]  /*13190*/  @P1 STG.E [R4.64], R11 ;  /* 0x0000000b04001986 */ /* 0x0085e2000c101906 */
[----:B------:R-:W-:-:S03]  /*131a0*/  ISETP.LT.AND P1, PT, R14, c[0x0][0x17c], !P0 ;  /* 0x00005f000e007a0c */ /* 0x000fc60004721270 */
[----:B-1----:R-:W3:Y:S04]  /*131b0*/  LDL.LU R12, [R1+0xb4] ;  /* 0x0000b400010c7983 */ /* 0x002ee80000300800 */
[----:B------:R-:W3:Y:S04]  /*131c0*/  LDL.LU R13, [R1+0x54] ;  /* 0x00005400010d7983 */ /* 0x000ee80000300800 */
[----:B--2---:R-:W2:Y:S04]  /*131d0*/  LDL.LU R11, [R1+0xc4] ;  /* 0x0000c400010b7983 */ /* 0x004ea80000300800 */
[----:B------:R-:W2:Y:S01]  /*131e0*/  LDL.LU R14, [R1+0xf0] ;  /* 0x0000f000010e7983 */ /* 0x000ea20000300800 */
[----:B------:R-:W-:-:S04]  /*131f0*/  LEA R6, P6, R3, R2, 0x2 ;  /* 0x0000000203067211 */ /* 0x000fc800078c10ff */
[----:B------:R-:W-:Y:S01]  /*13200*/  LEA.HI.X.SX32 R7, R3, R0, 0x2, P6 ;  /* 0x0000000003077211 */ /* 0x000fe200030f16ff */
[----:B------:R-:W-:Y:S01]  /*13210*/  IMAD R3, R15, 0x4, R8 ;  /* 0x000000040f037824 */ /* 0x000fe200078e0208 */
[----:B------:R-:W-:-:S04]  /*13220*/  LEA R4, P6, R8, R2, 0x2 ;  /* 0x0000000208047211 */ /* 0x000fc800078c10ff */
[----:B------:R-:W-:Y:S01]  /*13230*/  LEA.HI.X.SX32 R5, R8, R0, 0x2, P6 ;  /* 0x0000000008057211 */ /* 0x000fe200030f16ff */
[----:B------:R-:W-:Y:S02]  /*13240*/  IMAD R8, R15, 0x4, R3 ;  /* 0x000000040f087824 */ /* 0x000fe400078e0203 */
[----:B------:R-:W3:Y:S04]  /*13250*/  LDL.LU R15, [R1+0x34] ;  /* 0x00003400010f7983 */ /* 0x000ee80000300800 */
[----:B--2---:R1:W-:Y:S04]  /*13260*/  @P5 STG.E [R6.64], R14 ;  /* 0x0000000e06005986 */ /* 0x0043e8000c101906 */
[----:B------:R2:W-:Y:S01]  /*13270*/  @P2 STG.E [R4.64], R9 ;  /* 0x0000000904002986 */ /* 0x0005e2000c101906 */
[----:B------:R-:W-:Y:S01]  /*13280*/  ISETP.LT.AND P2, PT, R17, c[0x0][0x17c], !P0 ;  /* 0x00005f0011007a0c */ /* 0x000fe20004741270 */
[----:B------:R-:W-:Y:S01]  /*13290*/  IMAD.MOV.U32 R17, RZ, RZ, c[0x0][0x198] ;  /* 0x00006600ff117624 */ /* 0x000fe200078e00ff */
[----:B-1----:R-:W-:-:S04]  /*132a0*/  LEA R6, P6, R3, R2, 0x2 ;  /* 0x0000000203067211 */ /* 0x002fc800078c10ff */
[----:B------:R-:W-:Y:S01]  /*132b0*/  LEA.HI.X.SX32 R7, R3, R0, 0x2, P6 ;  /* 0x0000000003077211 */ /* 0x000fe200030f16ff */
[C---:B------:R-:W-:Y:S01]  /*132c0*/  IMAD R3, R17.reuse, 0x4, R8 ;  /* 0x0000000411037824 */ /* 0x040fe200078e0208 */
[C---:B--2---:R-:W-:Y:S01]  /*132d0*/  LEA R4, P6, R8.reuse, R2, 0x2 ;  /* 0x0000000208047211 */ /* 0x044fe200078c10ff */
[----:B------:R-:W2:Y:S03]  /*132e0*/  LDL.LU R9, [R1+0xa4] ;  /* 0x0000a40001097983 */ /* 0x000ea60000300800 */
[----:B------:R-:W-:Y:S01]  /*132f0*/  LEA.HI.X.SX32 R5, R8, R0, 0x2, P6 ;  /* 0x0000000008057211 */ /* 0x000fe200030f16ff */
[----:B----4-:R1:W-:Y:S01]  /*13300*/  @P4 STG.E [R6.64], R10 ;  /* 0x0000000a06004986 */ /* 0x0103e2000c101906 */
[----:B------:R-:W-:Y:S01]  /*13310*/  IMAD R8, R17, 0x4, R3 ;  /* 0x0000000411087824 */ /* 0x000fe200078e0203 */
[----:B------:R-:W-:Y:S02]  /*13320*/  ISETP.LT.AND P5, PT, R16, c[0x0][0x17c], !P0 ;  /* 0x00005f0010007a0c */ /* 0x000fe400047a1270 */
[----:B---3--:R3:W-:Y:S01]  /*13330*/  @P3 STG.E [R4.64], R12 ;  /* 0x0000000c04003986 */ /* 0x0087e2000c101906 */
[----:B-1----:R-:W-:-:S03]  /*13340*/  LEA R6, P6, R3, R2, 0x2 ;  /* 0x0000000203067211 */ /* 0x002fc600078c10ff */
[----:B------:R-:W4:Y:S01]  /*13350*/  LDL.LU R10, [R1+0x24] ;  /* 0x00002400010a7983 */ /* 0x000f220000300800 */
[----:B------:R-:W-:Y:S01]  /*13360*/  LEA.HI.X.SX32 R7, R3, R0, 0x2, P6 ;  /* 0x0000000003077211 */ /* 0x000fe200030f16ff */
[----:B------:R-:W-:Y:S01]  /*13370*/  IMAD R3, R17, 0x4, R8 ;  /* 0x0000000411037824 */ /* 0x000fe200078e0208 */
[C---:B---3--:R-:W-:Y:S01]  /*13380*/  LEA R4, P6, R8.reuse, R2, 0x2 ;  /* 0x0000000208047211 */ /* 0x048fe200078c10ff */
[----:B------:R-:W3:Y:S03]  /*13390*/  LDL.LU R12, [R1+0x84] ;  /* 0x00008400010c7983 */ /* 0x000ee60000300800 */
[----:B------:R-:W-:Y:S01]  /*133a0*/  LEA.HI.X.SX32 R5, R8, R0, 0x2, P6 ;  /* 0x0000000008057211 */ /* 0x000fe200030f16ff */
[----:B------:R1:W-:Y:S04]  /*133b0*/  @P1 STG.E [R6.64], R13 ;  /* 0x0000000d06001986 */ /* 0x0003e8000c101906 */
[----:B------:R1:W-:Y:S02]  /*133c0*/  @P5 STG.E [R4.64], R11 ;  /* 0x0000000b04005986 */ /* 0x0003e4000c101906 */
[----:B-1----:R-:W-:-:S04]  /*133d0*/  LEA R6, P6, R3, R2, 0x2 ;  /* 0x0000000203067211 */ /* 0x002fc800078c10ff */
[----:B------:R-:W-:Y:S01]  /*133e0*/  LEA.HI.X.SX32 R7, R3, R0, 0x2, P6 ;  /* 0x0000000003077211 */ /* 0x000fe200030f16ff */
[----:B------:R-:W3:Y:S04]  /*133f0*/  LDL.LU R11, [R1+0x14] ;  /* 0x00001400010b7983 */ /* 0x000ee80000300800 */
[----:B------:R1:W-:Y:S04]  /*13400*/  @P2 STG.E [R6.64], R15 ;  /* 0x0000000f06002986 */ /* 0x0003e8000c101906 */
[----:B-1----:R-:W3:Y:S01]  /*13410*/  LDL.LU R15, [R1+0x74] ;  /* 0x00007400010f7983 */ /* 0x002ee20000300800 */
[----:B------:R-:W-:Y:S01]  /*13420*/  IMAD R8, R17, 0x4, R3 ;  /* 0x0000000411087824 */ /* 0x000fe200078e0203 */
[----:B------:R-:W-:-:S02]  /*13430*/  ISETP.LT.AND P4, PT, R18, c[0x0][0x17c], !P0 ;  /* 0x00005f0012007a0c */ /* 0x000fc40004781270 */
[----:B------:R-:W-:Y:S01]  /*13440*/  ISETP.LT.AND P3, PT, R19, c[0x0][0x17c], !P0 ;  /* 0x00005f0013007a0c */ /* 0x000fe20004761270 */
[----:B------:R-:W-:Y:S01]  /*13450*/  IMAD R3, R17, 0x4, R8 ;  /* 0x0000000411037824 */ /* 0x000fe200078e0208 */
[----:B------:R-:W-:-:S04]  /*13460*/  LEA R4, P6, R8, R2, 0x2 ;  /* 0x0000000208047211 */ /* 0x000fc800078c10ff */
[----:B------:R-:W-:Y:S01]  /*13470*/  LEA.HI.X.SX32 R5, R8, R0, 0x2, P6 ;  /* 0x0000000008057211 */ /* 0x000fe200030f16ff */
[----:B------:R-:W-:Y:S01]  /*13480*/  IMAD R8, R17, 0x4, R3 ;  /* 0x0000000411087824 */ /* 0x000fe200078e0203 */
[C---:B------:R-:W-:Y:S02]  /*13490*/  LEA R6, P6, R3.reuse, R2, 0x2 ;  /* 0x0000000203067211 */ /* 0x040fe400078c10ff */
[----:B------:R-:W-:Y:S02]  /*134a0*/  ISETP.LT.AND P1, PT, R20, c[0x0][0x17c], !P0 ;  /* 0x00005f0014007a0c */ /* 0x000fe40004721270 */
[----:B------:R-:W-:Y:S01]  /*134b0*/  LEA.HI.X.SX32 R7, R3, R0, 0x2, P6 ;  /* 0x0000000003077211 */ /* 0x000fe200030f16ff */
[----:B------:R-:W-:Y:S01]  /*134c0*/  IMAD R3, R17, 0x4, R8 ;  /* 0x0000000411037824 */ /* 0x000fe200078e0208 */
[----:B------:R-:W-:Y:S02]  /*134d0*/  ISETP.LT.AND P5, PT, R21, c[0x0][0x17c], !P0 ;  /* 0x00005f0015007a0c */ /* 0x000fe400047a1270 */
[----:B------:R-:W-:Y:S01]  /*134e0*/  ISETP.LT.AND P2, PT, R22, c[0x0][0x17c], !P0 ;  /* 0x00005f0016007a0c */ /* 0x000fe20004741270 */
[----:B--2---:R1:W-:Y:S04]  /*134f0*/  @P4 STG.E [R4.64], R9 ;  /* 0x0000000904004986 */ /* 0x0043e8000c101906 */
[----:B-1----:R-:W2:Y:S01]  /*13500*/  LDL.LU R9, [R1+0x4] ;  /* 0x0000040001097983 */ /* 0x002ea20000300800 */
[----:B------:R-:W-:-:S03]  /*13510*/  LEA R4, P6, R8, R2, 0x2 ;  /* 0x0000000208047211 */ /* 0x000fc600078c10ff */
[----:B------:R-:W2:Y:S01]  /*13520*/  LDL.LU R14, [R1+0x64] ;  /* 0x00006400010e7983 */ /* 0x000ea20000300800 */
[----:B------:R-:W-:Y:S01]  /*13530*/  LEA.HI.X.SX32 R5, R8, R0, 0x2, P6 ;  /* 0x0000000008057211 */ /* 0x000fe200030f16ff */
[----:B------:R-:W-:Y:S02]  /*13540*/  IMAD R8, R17, 0x4, R3 ;  /* 0x0000000411087824 */ /* 0x000fe400078e0203 */
[----:B----4-:R1:W-:Y:S04]  /*13550*/  @P3 STG.E [R6.64], R10 ;  /* 0x0000000a06003986 */ /* 0x0103e8000c101906 */
[----:B---3--:R3:W-:Y:S01]  /*13560*/  @P1 STG.E [R4.64], R12 ;  /* 0x0000000c04001986 */ /* 0x0087e2000c101906 */
[----:B-1----:R-:W-:-:S03]  /*13570*/  LEA R6, P6, R3, R2, 0x2 ;  /* 0x0000000203067211 */ /* 0x002fc600078c10ff */
[----:B------:R-:W4:Y:S01]  /*13580*/  LDL.LU R10, [R1+0x20] ;  /* 0x00002000010a7983 */ /* 0x000f220000300800 */
[----:B------:R-:W-:-:S03]  /*13590*/  LEA.HI.X.SX32 R7, R3, R0, 0x2, P6 ;  /* 0x0000000003077211 */ /* 0x000fc600030f16ff */
[----:B------:R-:W4:Y:S01]  /*135a0*/  LDL.LU R18, [R1+0xd4] ;  /* 0x0000d40001127983 */ /* 0x000f220000300800 */
[----:B---3--:R-:W-:-:S03]  /*135b0*/  LEA R4, P6, R8, R2, 0x2 ;  /* 0x0000000208047211 */ /* 0x008fc600078c10ff */
[----:B------:R-:W4:Y:S01]  /*135c0*/  LDL.LU R13, [R1+0x30] ;  /* 0x00003000010d7983 */ /* 0x000f220000300800 */
[----:B------:R-:W-:-:S03]  /*135d0*/  LEA.HI.X.SX32 R5, R8, R0, 0x2, P6 ;  /* 0x0000000008057211 */ /* 0x000fc600030f16ff */
[----:B------:R-:W4:Y:S04]  /*135e0*/  LDL.LU R19, [R1+0xe4] ;  /* 0x0000e40001137983 */ /* 0x000f280000300800 */
[----:B------:R1:W-:Y:S04]  /*135f0*/  @P5 STG.E [R6.64], R11 ;  /* 0x0000000b06005986 */ /* 0x0003e8000c101906 */
[----:B------:R-:W4:Y:S04]  /*13600*/  LDL.LU R12, [R1+0x40] ;  /* 0x00004000010c7983 */ /* 0x000f280000300800 */
[----:B------:R1:W-:Y:S04]  /*13610*/  @P2 STG.E [R4.64], R15 ;  /* 0x0000000f04002986 */ /* 0x0003e8000c101906 */
[----:B-1----:R-:W4:Y:S04]  /*13620*/  LDL.LU R11, [R1+0xf4] ;  /* 0x0000f400010b7983 */ /* 0x002f280000300800 */
[----:B------:R-:W4:Y:S01]  /*13630*/  LDL.LU R15, [R1+0x44] ;  /* 0x00004400010f7983 */ /* 0x000f220000300800 */
[----:B------:R-:W-:Y:S01]  /*13640*/  IMAD R3, R17, 0x4, R8 ;  /* 0x0000000411037824 */ /* 0x000fe200078e0208 */
[----:B------:R-:W-:-:S02]  /*13650*/  ISETP.LT.AND P4, PT, R23, c[0x0][0x17c], !P0 ;  /* 0x00005f0017007a0c */ /* 0x000fc40004781270 */
[----:B------:R-:W-:Y:S01]  /*13660*/  ISETP.LT.AND P3, PT, R24, c[0x0][0x17c], !P0 ;  /* 0x00005f0018007a0c */ /* 0x000fe20004761270 */
[----:B------:R-:W-:Y:S01]  /*13670*/  IMAD R8, R17, 0x4, R3 ;  /* 0x0000000411087824 */ /* 0x000fe200078e0203 */
[----:B------:R-:W-:Y:S01]  /*13680*/  LEA R6, P6, R3, R2, 0x2 ;  /* 0x0000000203067211 */ /* 0x000fe200078c10ff */
[----:B------:R-:W4:Y:S01]  /*13690*/  LDL.LU R16, [R1+0x104] ;  /* 0x0001040001107983 */ /* 0x000f220000300800 */
[----:B------:R-:W-:Y:S02]  /*136a0*/  ISETP.LT.AND P1, PT, R25, c[0x0][0x17c], !P0 ;  /* 0x00005f0019007a0c */ /* 0x000fe40004721270 */
[----:B------:R-:W-:Y:S01]  /*136b0*/  LEA.HI.X.SX32 R7, R3, R0, 0x2, P6 ;  /* 0x0000000003077211 */ /* 0x000fe200030f16ff */
[----:B------:R-:W-:Y:S01]  /*136c0*/  IMAD R3, R17, 0x4, R8 ;  /* 0x0000000411037824 */ /* 0x000fe200078e0208 */
[----:B------:R-:W-:-:S04]  /*136d0*/  LEA R4, P6, R8, R2, 0x2 ;  /* 0x0000000208047211 */ /* 0x000fc800078c10ff */
[----:B------:R-:W-:Y:S01]  /*136e0*/  LEA.HI.X.SX32 R5, R8, R0, 0x2, P6 ;  /* 0x0000000008057211 */ /* 0x000fe200030f16ff */
[----:B------:R-:W-:Y:S01]  /*136f0*/  IMAD R8, R17, 0x4, R3 ;  /* 0x0000000411087824 */ /* 0x000fe200078e0203 */
[----:B------:R-:W-:Y:S02]  /*13700*/  ISETP.LT.AND P5, PT, R26, c[0x0][0x17c], !P0 ;  /* 0x00005f001a007a0c */ /* 0x000fe400047a1270 */
[----:B------:R-:W-:Y:S01]  /*13710*/  ISETP.LT.AND P2, PT, R27, c[0x0][0x17c], !P0 ;  /* 0x00005f001b007a0c */ /* 0x000fe20004741270 */
[----:B--2---:R1:W-:Y:S04]  /*13720*/  @P4 STG.E [R6.64], R9 ;  /* 0x0000000906004986 */ /* 0x0043e8000c101906 */
[----:B------:R2:W-:Y:S01]  /*13730*/  @P3 STG.E [R4.64], R14 ;  /* 0x0000000e04003986 */ /* 0x0005e2000c101906 */
[----:B-1----:R-:W-:-:S03]  /*13740*/  LEA R6, P6, R3, R2, 0x2 ;  /* 0x0000000203067211 */ /* 0x002fc600078c10ff */
[----:B------:R-:W3:Y:S01]  /*13750*/  LDL.LU R9, [R1+0x48] ;  /* 0x0000480001097983 */ /* 0x000ee20000300800 */
[----:B------:R-:W-:-:S03]  /*13760*/  LEA.HI.X.SX32 R7, R3, R0, 0x2, P6 ;  /* 0x0000000003077211 */ /* 0x000fc600030f16ff */
[----:B--2---:R-:W2:Y:S01]  /*13770*/  LDL.LU R14, [R1+0x114] ;  /* 0x00011400010e7983 */ /* 0x004ea20000300800 */
[----:B------:R-:W-:Y:S01]  /*13780*/  LEA R4, P6, R8, R2, 0x2 ;  /* 0x0000000208047211 */ /* 0x000fe200078c10ff */
[----:B------:R-:W-:Y:S01]  /*13790*/  IMAD R3, R17, 0x4, R8 ;  /* 0x0000000411037824 */ /* 0x000fe200078e0208 */
[----:B----4-:R-:W-:Y:S02]  /*137a0*/  ISETP.LT.AND P3, PT, R10, c[0x0][0x17c], !P0 ;  /* 0x00005f000a007a0c */ /* 0x010fe40004761270 */
[----:B------:R-:W4:Y:S01]  /*137b0*/  LDL.LU R10, [R1+0x4c] ;  /* 0x00004c00010a7983 */ /* 0x000f220000300800 */
[----:B------:R-:W-:-:S03]  /*137c0*/  LEA.HI.X.SX32 R5, R8, R0, 0x2, P6 ;  /* 0x0000000008057211 */ /* 0x000fc600030f16ff */
[----:B------:R1:W-:Y:S01]  /*137d0*/  @P1 STG.E [R6.64], R18 ;  /* 0x0000001206001986 */ /* 0x0003e2000c101906 */
[----:B------:R-:W-:Y:S02]  /*137e0*/  ISETP.LT.AND P1, PT, R13, c[0x0][0x17c], !P0 ;  /* 0x00005f000d007a0c */ /* 0x000fe40004721270 */
[C---:B-1----:R-:W-:Y:S01]  /*137f0*/  LEA R6, P6, R3.reuse, R2, 0x2 ;  /* 0x0000000203067211 */ /* 0x042fe200078c10ff */
[----:B------:R-:W4:Y:S03]  /*13800*/  LDL.LU R18, [R1+0xb8] ;  /* 0x0000b80001127983 */ /* 0x000f260000300800 */
[----:B------:R-:W-:Y:S01]  /*13810*/  LEA.HI.X.SX32 R7, R3, R0, 0x2, P6 ;  /* 0x0000000003077211 */ /* 0x000fe200030f16ff */
[----:B------:R-:W4:Y:S04]  /*13820*/  LDL.LU R13, [R1+0x50] ;  /* 0x00005000010d7983 */ /* 0x000f280000300800 */
[----:B------:R1:W-:Y:S01]  /*13830*/  @P5 STG.E [R4.64], R19 ;  /* 0x0000001304005986 */ /* 0x0003e2000c101906 */
[----:B------:R-:W-:-:S03]  /*13840*/  ISETP.LT.AND P5, PT, R12, c[0x0][0x17c], !P0 ;  /* 0x00005f000c007a0c */ /* 0x000fc600047a1270 */
[----:B------:R1:W-:Y:S04]  /*13850*/  @P2 STG.E [R6.64], R11 ;  /* 0x0000000b06002986 */ /* 0x0003e8000c101906 */
[----:B-1----:R-:W4:Y:S01]  /*13860*/  LDL.LU R19, [R1+0x58] ;  /* 0x0000580001137983 */ /* 0x002f220000300800 */
[----:B------:R-:W-:-:S03]  /*13870*/  ISETP.LT.AND P2, PT, R15, c[0x0][0x17c], !P0 ;  /* 0x00005f000f007a0c */ /* 0x000fc60004741270 */
[----:B------:R-:W4:Y:S04]  /*13880*/  LDL.LU R12, [R1+0x80] ;  /* 0x00008000010c7983 */ /* 0x000f280000300800 */
[----:B------:R-:W4:Y:S04]  /*13890*/  LDL.LU R11, [R1+0xc8] ;  /* 0x0000c800010b7983 */ /* 0x000f280000300800 */
[----:B------:R-:W4:Y:S01]  /*138a0*/  LDL.LU R15, [R1+0x90] ;  /* 0x00009000010f7983 */ /* 0x000f220000300800 */
[----:B------:R-:W-:Y:S01]  /*138b0*/  IMAD R8, R17, 0x4, R3 ;  /* 0x0000000411087824 */ /* 0x000fe200078e0203 */
[----:B------:R-:W-:-:S03]  /*138c0*/  ISETP.LT.AND P4, PT, R29, c[0x0][0x17c], !P0 ;  /* 0x00005f001d007a0c */ /* 0x000fc60004781270 */
[----:B------:R-:W-:Y:S01]  /*138d0*/  IMAD R3, R17, 0x4, R8 ;  /* 0x0000000411037824 */ /* 0x000fe200078e0208 */
[----:B------:R-:W-:-:S04]  /*138e0*/  LEA R4, P6, R8, R2, 0x2 ;  /* 0x0000000208047211 */ /* 0x000fc800078c10ff */
[----:B------:R-:W-:Y:S01]  /*138f0*/  LEA.HI.X.SX32 R5, R8, R0, 0x2, P6 ;  /* 0x0000000008057211 */ /* 0x000fe200030f16ff */
[----:B------:R-:W-:Y:S01]  /*13900*/  IMAD R8, R17, 0x4, R3 ;  /* 0x0000000411087824 */ /* 0x000fe200078e0203 */
[----:B------:R-:W-:-:S03]  /*13910*/  LEA R6, P6, R3, R2, 0x2 ;  /* 0x0000000203067211 */ /* 0x000fc600078c10ff */
[----:B------:R1:W-:Y:S01]  /*13920*/  @P4 STG.E [R4.64], R16 ;  /* 0x0000001004004986 */ /* 0x0003e2000c101906 */
[----:B------:R-:W-:Y:S01]  /*13930*/  LEA.HI.X.SX32 R7, R3, R0, 0x2, P6 ;  /* 0x0000000003077211 */ /* 0x000fe200030f16ff */
[C---:B------:R-:W-:Y:S01]  /*13940*/  IMAD R3, R17.reuse, 0x4, R8 ;  /* 0x0000000411037824 */ /* 0x040fe200078e0208 */
[C---:B-1----:R-:W-:Y:S01]  /*13950*/  LEA R4, P6, R8.reuse, R2, 0x2 ;  /* 0x0000000208047211 */ /* 0x042fe200078c10ff */
[----:B------:R-:W4:Y:S03]  /*13960*/  LDL.LU R16, [R1+0x38] ;  /* 0x0000380001107983 */ /* 0x000f260000300800 */
[----:B------:R-:W-:Y:S01]  /*13970*/  LEA.HI.X.SX32 R5, R8, R0, 0x2, P6 ;  /* 0x0000000008057211 */ /* 0x000fe200030f16ff */
[----:B------:R-:W-:Y:S01]  /*13980*/  IMAD R8, R17, 0x4, R3 ;  /* 0x0000000411087824 */ /* 0x000fe200078e0203 */
[----:B---3--:R-:W-:Y:S02]  /*13990*/  ISETP.LT.AND P4, PT, R9, c[0x0][0x17c], !P0 ;  /* 0x00005f0009007a0c */ /* 0x008fe40004781270 */
[----:B------:R-:W3:Y:S04]  /*139a0*/  LDL.LU R9, [R1+0x94] ;  /* 0x0000940001097983 */ /* 0x000ee80000300800 */
[----:B--2---:R1:W-:Y:S01]  /*139b0*/  @P3 STG.E [R6.64], R14 ;  /* 0x0000000e06003986 */ /* 0x0043e2000c101906 */
[----:B----4-:R-:W-:-:S02]  /*139c0*/  ISETP.LT.AND P3, PT, R10, c[0x0][0x17c], !P0 ;  /* 0x00005f000a007a0c */ /* 0x010fc40004761270 */
[C---:B-1----:R-:W-:Y:S01]  /*139d0*/  LEA R6, P6, R3.reuse, R2, 0x2 ;  /* 0x0000000203067211 */ /* 0x042fe200078c10ff */
[----:B------:R-:W2:Y:S03]  /*139e0*/  LDL.LU R14, [R1+0xa8] ;  /* 0x0000a800010e7983 */ /* 0x000ea60000300800 */
[----:B------:R-:W-:Y:S01]  /*139f0*/  LEA.HI.X.SX32 R7, R3, R0, 0x2, P6 ;  /* 0x0000000003077211 */ /* 0x000fe200030f16ff */
[----:B------:R-:W4:Y:S04]  /*13a00*/  LDL.LU R10, [R1+0x98] ;  /* 0x00009800010a7983 */ /* 0x000f280000300800 */
[----:B------:R1:W-:Y:S01]  /*13a10*/  @P1 STG.E [R4.64], R18 ;  /* 0x0000001204001986 */ /* 0x0003e2000c101906 */
[----:B------:R-:W-:-:S02]  /*13a20*/  ISETP.LT.AND P1, PT, R13, c[0x0][0x17c], !P0 ;  /* 0x00005f000d007a0c */ /* 0x000fc40004721270 */
        /* <DEDUP_REMOVED lines=12> */
[----:B------:R-:W-:-:S04]  /*13af0*/  IMAD R3, R17, 0x4, R8 ;  /* 0x0000000411037824 */ /* 0x000fc800078e0208 */
[----:B------:R-:W-:Y:S01]  /*13b00*/  IMAD R8, R17, 0x4, R3 ;  /* 0x0000000411087824 */ /* 0x000fe200078e0203 */
[----:B------:R-:W-:-:S04]  /*13b10*/  LEA R6, P6, R3, R2, 0x2 ;  /* 0x0000000203067211 */ /* 0x000fc800078c10ff */
[----:B------:R-:W-:Y:S01]  /*13b20*/  LEA.HI.X.SX32 R7, R3, R0, 0x2, P6 ;  /* 0x0000000003077211 */ /* 0x000fe200030f16ff */
[----:B------:R-:W-:Y:S01]  /*13b30*/  IMAD R3, R17, 0x4, R8 ;  /* 0x0000000411037824 */ /* 0x000fe200078e0208 */
[----:B------:R-:W-:-:S03]  /*13b40*/  LEA R4, P6, R8, R2, 0x2 ;  /* 0x0000000208047211 */ /* 0x000fc600078c10ff */
[----:B------:R1:W-:Y:S01]  /*13b50*/  @P4 STG.E [R6.64], R16 ;  /* 0x0000001006004986 */ /* 0x0003e2000c101906 */
[----:B------:R-:W-:Y:S01]  /*13b60*/  LEA.HI.X.SX32 R5, R8, R0, 0x2, P6 ;  /* 0x0000000008057211 */ /* 0x000fe200030f16ff */
[----:B------:R-:W-:Y:S01]  /*13b70*/  IMAD R8, R17, 0x4, R3 ;  /* 0x0000000411087824 */ /* 0x000fe200078e0203 */
        /* <DEDUP_REMOVED lines=53> */
[----:B------:R-:W-:Y:S01]  /*13ed0*/  @P5 STG.E [R6.64], R19 ;  /* 0x0000001306005986 */ /* 0x000fe2000c101906 */
[----:B------:R-:W-:-:S03]  /*13ee0*/  ISETP.LT.AND P5, PT, R12, c[0x0][0x17c], !P0 ;  /* 0x00005f000c007a0c */ /* 0x000fc600047a1270 */
[----:B------:R-:W4:Y:S04]  /*13ef0*/  LDL.LU R12, [R1+0xbc] ;  /* 0x0000bc00010c7983 */ /* 0x000f280000300800 */
[----:B------:R1:W-:Y:S01]  /*13f00*/  @P2 STG.E [R4.64], R11 ;  /* 0x0000000b04002986 */ /* 0x0003e2000c101906 */
[----:B------:R-:W-:-:S03]  /*13f10*/  ISETP.LT.AND P2, PT, R15, c[0x0][0x17c], !P0 ;  /* 0x00005f000f007a0c */ /* 0x000fc60004741270 */
[----:B-1----:R-:W4:Y:S04]  /*13f20*/  LDL.LU R11, [R1+0x13c] ;  /* 0x00013c00010b7983 */ /* 0x002f280000300800 */
[----:B------:R-:W4:Y:S01]  /*13f30*/  LDL.LU R15, [R1+0x5c] ;  /* 0x00005c00010f7983 */ /* 0x000f220000300800 */
[----:B------:R-:W-:-:S03]  /*13f40*/  IMAD R3, R17, 0x4, R8 ;  /* 0x0000000411037824 */ /* 0x000fc600078e0208 */
[----:B------:R-:W4:Y:S01]  /*13f50*/  LDL.LU R19, [R1+0x144] ;  /* 0x0001440001137983 */ /* 0x000f220000300800 */
        /* <DEDUP_REMOVED lines=28> */
[----:B-1----:R-:W4:Y:S04]  /*14120*/  LDL.LU R12, [R1+0x2c] ;  /* 0x00002c00010c7983 */ /* 0x002f280000300800 */
[----:B------:R-:W4:Y:S04]  /*14130*/  LDL.LU R11, [R1+0x154] ;  /* 0x00015400010b7983 */ /* 0x000f280000300800 */
[----:B------:R1:W-:Y:S04]  /*14140*/  @P2 STG.E [R6.64], R15 ;  /* 0x0000000f06002986 */ /* 0x0003e8000c101906 */
[----:B-1----:R-:W4:Y:S01]  /*14150*/  LDL.LU R15, [R1+0x8c] ;  /* 0x00008c00010f7983 */ /* 0x002f220000300800 */
        /* <DEDUP_REMOVED lines=9> */
[----:B------:R-:W-:Y:S02]  /*141f0*/  ISETP.LT.AND P2, PT, R19, c[0x0][0x17c], !P0 ;  /* 0x00005f0013007a0c */ /* 0x000fe40004741270 */
[C---:B-1----:R-:W-:Y:S01]  /*14200*/  LEA R4, P6, R8.reuse, R2, 0x2 ;  /* 0x0000000208047211 */ /* 0x042fe200078c10ff */
[----:B------:R-:W4:Y:S03]  /*14210*/  LDL.LU R16, [R1+0x1c] ;  /* 0x00001c0001107983 */ /* 0x000f260000300800 */
[----:B------:R-:W-:Y:S01]  /*14220*/  LEA.HI.X.SX32 R5, R8, R0, 0x2, P6 ;  /* 0x0000000008057211 */ /* 0x000fe200030f16ff */
[----:B------:R-:W-:Y:S01]  /*14230*/  IMAD R8, R17, 0x4, R3 ;  /* 0x0000000411087824 */ /* 0x000fe200078e0203 */
[----:B---3--:R-:W-:-:S02]  /*14240*/  ISETP.LT.AND P4, PT, R9, c[0x0][0x17c], !P0 ;  /* 0x00005f0009007a0c */ /* 0x008fc40004781270 */
[----:B------:R-:W3:Y:S04]  /*14250*/  LDL.LU R9, [R1+0x15c] ;  /* 0x00015c0001097983 */ /* 0x000ee80000300800 */
[----:B--2---:R1:W-:Y:S02]  /*14260*/  @P3 STG.E [R6.64], R14 ;  /* 0x0000000e06003986 */ /* 0x0043e4000c101906 */
[C---:B-1----:R-:W-:Y:S02]  /*14270*/  LEA R6, P6, R3.reuse, R2, 0x2 ;  /* 0x0000000203067211 */ /* 0x042fe400078c10ff */
[----:B------:R-:W2:Y:S02]  /*14280*/  LDL.LU R14, [R1+0x7c] ;  /* 0x00007c00010e7983 */ /* 0x000ea40000300800 */
[----:B------:R-:W-:-:S02]  /*14290*/  LEA.HI.X.SX32 R7, R3, R0, 0x2, P6 ;  /* 0x0000000003077211 */ /* 0x000fc400030f16ff */
[----:B----4-:R1:W-:Y:S01]  /*142a0*/  @P1 STG.E [R4.64], R18 ;  /* 0x0000001204001986 */ /* 0x0103e2000c101906 */
[----:B------:R-:W-:-:S03]  /*142b0*/  ISETP.LT.AND P3, PT, R10, c[0x0][0x17c], !P0 ;  /* 0x00005f000a007a0c */ /* 0x000fc60004761270 */
[----:B------:R-:W4:Y:S01]  /*142c0*/  LDL.LU R10, [R1+0x160] ;  /* 0x00016000010a7983 */ /* 0x000f220000300800 */
[----:B------:R-:W-:-:S03]  /*142d0*/  ISETP.LT.AND P1, PT, R13, c[0x0][0x17c], !P0 ;  /* 0x00005f000d007a0c */ /* 0x000fc60004721270 */
[----:B------:R-:W3:Y:S01]  /*142e0*/  LDL.LU R13, [R1+0x164] ;  /* 0x00016400010d7983 */ /* 0x000ee20000300800 */
[----:B-1----:R-:W-:-:S04]  /*142f0*/  LEA R4, P6, R8, R2, 0x2 ;  /* 0x0000000208047211 */ /* 0x002fc800078c10ff */
[----:B------:R-:W-:Y:S01]  /*14300*/  LEA.HI.X.SX32 R5, R8, R0, 0x2, P6 ;  /* 0x0000000008057211 */ /* 0x000fe200030f16ff */
[----:B------:R1:W-:Y:S01]  /*14310*/  @P5 STG.E [R6.64], R12 ;  /* 0x0000000c06005986 */ /* 0x0003e2000c101906 */
[----:B------:R-:W-:-:S03]  /*14320*/  ISETP.LT.AND P5, PT, R11, c[0x0][0x17c], !P0 ;  /* 0x00005f000b007a0c */ /* 0x000fc600047a1270 */
[----:B-1----:R-:W3:Y:S04]  /*14330*/  LDL.LU R12, [R1+0x6c] ;  /* 0x00006c00010c7983 */ /* 0x002ee80000300800 */
[----:B------:R-:W3:Y:S04]  /*14340*/  LDL.LU R11, [R1+0x168] ;  /* 0x00016800010b7983 */ /* 0x000ee80000300800 */
[----:B------:R1:W-:Y:S01]  /*14350*/  @P2 STG.E [R4.64], R15 ;  /* 0x0000000f04002986 */ /* 0x0003e2000c101906 */
[----:B------:R-:W-:-:S03]  /*14360*/  ISETP.LT.AND P2, PT, R28, c[0x0][0x17c], !P0 ;  /* 0x00005f001c007a0c */ /* 0x000fc60004741270 */
[----:B------:R-:W3:Y:S01]  /*14370*/  LDL.LU R28, [R1+0x544] ;  /* 0x00054400011c7983 */ /* 0x000ee20000300800 */
[----:B------:R-:W-:-:S04]  /*14380*/  IMAD R3, R17, 0x4, R8 ;  /* 0x0000000411037824 */ /* 0x000fc800078e0208 */
[----:B------:R-:W-:Y:S01]  /*14390*/  IMAD R8, R17, 0x4, R3 ;  /* 0x0000000411087824 */ /* 0x000fe200078e0203 */
[C---:B------:R-:W-:Y:S01]  /*143a0*/  LEA R6, P6, R3.reuse, R2, 0x2 ;  /* 0x0000000203067211 */ /* 0x040fe200078c10ff */
[----:B-1----:R-:W4:Y:S03]  /*143b0*/  LDL.LU R15, [R1+0xdc] ;  /* 0x0000dc00010f7983 */ /* 0x002f260000300800 */
[----:B------:R-:W-:Y:S01]  /*143c0*/  LEA.HI.X.SX32 R7, R3, R0, 0x2, P6 ;  /* 0x0000000003077211 */ /* 0x000fe200030f16ff */
[----:B------:R-:W-:Y:S01]  /*143d0*/  IMAD R3, R17, 0x4, R8 ;  /* 0x0000000411037824 */ /* 0x000fe200078e0208 */
[C---:B------:R-:W-:Y:S01]  /*143e0*/  LEA R4, P6, R8.reuse, R2, 0x2 ;  /* 0x0000000208047211 */ /* 0x040fe200078c10ff */
[----:B------:R-:W4:Y:S03]  /*143f0*/  LDL.LU R18, [R1+0x16c] ;  /* 0x00016c0001127983 */ /* 0x000f260000300800 */
[----:B------:R-:W-:Y:S01]  /*14400*/  LEA.HI.X.SX32 R5, R8, R0, 0x2, P6 ;  /* 0x0000000008057211 */ /* 0x000fe200030f16ff */
[----:B------:R1:W-:Y:S02]  /*14410*/  @P4 STG.E [R6.64], R16 ;  /* 0x0000001006004986 */ /* 0x0003e4000c101906 */
[----:B-1----:R-:W-:-:S04]  /*14420*/  LEA R6, P6, R3, R2, 0x2 ;  /* 0x0000000203067211 */ /* 0x002fc800078c10ff */
[----:B------:R-:W-:Y:S01]  /*14430*/  LEA.HI.X.SX32 R7, R3, R0, 0x2, P6 ;  /* 0x0000000003077211 */ /* 0x000fe200030f16ff */
[----:B--2---:R1:W-:Y:S04]  /*14440*/  @P3 STG.E [R4.64], R14 ;  /* 0x0000000e04003986 */ /* 0x0043e8000c101906 */
[----:B-1----:R-:W2:Y:S04]  /*14450*/  LDL.LU R14, [R1+0xec] ;  /* 0x0000ec00010e7983 */ /* 0x002ea80000300800 */
[----:B---3--:R1:W-:Y:S04]  /*14460*/  @P1 STG.E [R6.64], R28 ;  /* 0x0000001c06001986 */ /* 0x0083e8000c101906 */
[----:B-1----:R-:W3:Y:S01]  /*14470*/  LDL.LU R28, [R1+0x540] ;  /* 0x00054000011c7983 */ /* 0x002ee20000300800 */
[----:B------:R-:W-:Y:S01]  /*14480*/  ISETP.LT.AND P4, PT, R9, c[0x0][0x17c], !P0 ;  /* 0x00005f0009007a0c */ /* 0x000fe20004781270 */
[----:B------:R-:W-:-:S05]  /*14490*/  IMAD R9, R17, 0x4, R3 ;  /* 0x0000000411097824 */ /* 0x000fca00078e0203 */
[----:B------:R-:W-:Y:S01]  /*144a0*/  LEA R8, P6, R9, R2, 0x2 ;  /* 0x0000000209087211 */ /* 0x000fe200078c10ff */
[----:B------:R-:W-:Y:S01]  /*144b0*/  IMAD R5, R17, 0x4, R9 ;  /* 0x0000000411057824 */ /* 0x000fe200078e0209 */
[----:B----4-:R-:W-:Y:S02]  /*144c0*/  ISETP.LT.AND P3, PT, R10, c[0x0][0x17c], !P0 ;  /* 0x00005f000a007a0c */ /* 0x010fe40004761270 */
[----:B------:R-:W-:Y:S01]  /*144d0*/  LEA.HI.X.SX32 R9, R9, R0, 0x2, P6 ;  /* 0x0000000009097211 */ /* 0x000fe200030f16ff */
[----:B------:R-:W4:Y:S04]  /*144e0*/  LDL.LU R10, [R1+0x170] ;  /* 0x00017000010a7983 */ /* 0x000f280000300800 */
[----:B------:R-:W2:Y:S04]  /*144f0*/  LDL.LU R21, [R1+0xfc] ;  /* 0x0000fc0001157983 */ /* 0x000ea80000300800 */
[----:B------:R-:W2:Y:S04]  /*14500*/  LDL.LU R16, [R1+0x174] ;  /* 0x0001740001107983 */ /* 0x000ea80000300800 */
[----:B------:R1:W-:Y:S04]  /*14510*/  @P5 STG.E [R8.64], R12 ;  /* 0x0000000c08005986 */ /* 0x0003e8000c101906 */
[----:B-1----:R-:W2:Y:S04]  /*14520*/  LDL.LU R12, [R1+0x10c] ;  /* 0x00010c00010c7983 */ /* 0x002ea80000300800 */
[----:B---3--:R-:W1:Y:S04]  /*14530*/  LDS.128 R24, [R28] ;  /* 0x000000001c187984 */ /* 0x008e680000000c00 */
[----:B-1----:R-:W-:Y:S04]  /*14540*/  STL [R1+0x54], R25 ;  /* 0x0000541901007387 */ /* 0x002fe80000100800 */
[----:B------:R1:W-:Y:S04]  /*14550*/  STL.64 [R1+0x58], R26 ;  /* 0x0000581a01007387 */ /* 0x0003e80000100a00 */
[----:B------:R-:W3:Y:S01]  /*14560*/  LDL.LU R20, [R1+0x178] ;  /* 0x0001780001147983 */ /* 0x000ee20000300800 */
[----:B-1----:R-:W-:-:S02]  /*14570*/  LOP3.LUT R26, R28, 0x40, RZ, 0x3c, !PT ;  /* 0x000000401c1a7812 */ /* 0x002fc400078e3cff */
[----:B------:R-:W-:Y:S01]  /*14580*/  LEA R4, P6, R5, R2, 0x2 ;  /* 0x0000000205047211 */ /* 0x000fe200078c10ff */
[----:B------:R-:W-:Y:S01]  /*14590*/  IMAD R3, R17, 0x4, R5 ;  /* 0x0000000411037824 */ /* 0x000fe200078e0205 */
[----:B------:R-:W-:Y:S02]  /*145a0*/  ISETP.LT.AND P5, PT, R11, c[0x0][0x17c], !P0 ;  /* 0x00005f000b007a0c */ /* 0x000fe400047a1270 */
[----:B------:R-:W-:-:S05]  /*145b0*/  LEA.HI.X.SX32 R5, R5, R0, 0x2, P6 ;  /* 0x0000000005057211 */ /* 0x000fca00030f16ff */
[----:B------:R-:W-:Y:S01]  /*145c0*/  @P2 STG.E [R4.64], R15 ;  /* 0x0000000f04002986 */ /* 0x000fe2000c101906 */
[----:B------:R-:W-:-:S04]  /*145d0*/  LEA R6, P6, R3, R2, 0x2 ;  /* 0x0000000203067211 */ /* 0x000fc800078c10ff */
[----:B------:R-:W-:-:S05]  /*145e0*/  LEA.HI.X.SX32 R7, R3, R0, 0x2, P6 ;  /* 0x0000000003077211 */ /* 0x000fca00030f16ff */
[----:B--2---:R-:W-:Y:S01]  /*145f0*/  @P4 STG.E [R6.64], R14 ;  /* 0x0000000e06004986 */ /* 0x004fe2000c101906 */
[----:B------:R-:W-:Y:S02]  /*14600*/  ISETP.LT.AND P2, PT, R18, c[0x0][0x17c], !P0 ;  /* 0x00005f0012007a0c */ /* 0x000fe40004741270 */
[----:B----4-:R-:W-:Y:S01]  /*14610*/  ISETP.LT.AND P4, PT, R10, c[0x0][0x17c], !P0 ;  /* 0x00005f000a007a0c */ /* 0x010fe20004781270 */
[----:B---3--:R-:W-:Y:S04]  /*14620*/  STL.64 [R1+0x538], R20 ;  /* 0x0005381401007387 */ /* 0x008fe80000100a00 */
[----:B------:R-:W1:Y:S04]  /*14630*/  LDS.128 R20, [R26] ;  /* 0x000000001a147984 */ /* 0x000e680000000c00 */
[----:B------:R-:W2:Y:S04]  /*14640*/  LDL.LU R11, [R1+0x11c] ;  /* 0x00011c00010b7983 */ /* 0x000ea80000300800 */
[----:B------:R-:W3:Y:S04]  /*14650*/  LDL.LU R19, [R1+0x17c] ;  /* 0x00017c0001137983 */ /* 0x000ee80000300800 */
[----:B-1----:R-:W-:Y:S01]  /*14660*/  STL [R1+0x34], R21 ;  /* 0x0000341501007387 */ /* 0x002fe20000100800 */
[----:B------:R-:W-:-:S03]  /*14670*/  IMAD.MOV.U32 R15, RZ, RZ, R20 ;  /* 0x000000ffff0f7224 */ /* 0x000fc600078e0014 */
[----:B------:R-:W-:Y:S04]  /*14680*/  STL.64 [R1+0x38], R22 ;  /* 0x0000381601007387 */ /* 0x000fe80000100a00 */
[----:B------:R-:W1:Y:S04]  /*14690*/  LDS.128 R20, [R28+0x1000] ;  /* 0x001000001c147984 */ /* 0x000e680000000c00 */
[----:B-1----:R-:W-:Y:S01]  /*146a0*/  STL [R1+0x74], R21 ;  /* 0x0000741501007387 */ /* 0x002fe20000100800 */
[----:B------:R-:W-:-:S03]  /*146b0*/  IMAD.MOV.U32 R14, RZ, RZ, R20 ;  /* 0x000000ffff0e7224 */ /* 0x000fc600078e0014 */
[----:B------:R-:W-:Y:S04]  /*146c0*/  STL.64 [R1+0x78], R22 ;  /* 0x0000781601007387 */ /* 0x000fe80000100a00 */
[----:B------:R-:W1:Y:S04]  /*146d0*/  LDS.128 R20, [R26+0x1000] ;  /* 0x001000001a147984 */ /* 0x000e680000000c00 */
[----:B------:R-:W4:Y:S04]  /*146e0*/  LDL.LU R18, [R1+0x180] ;  /* 0x0001800001127983 */ /* 0x000f280000300800 */
[----:B-1----:R1:W-:Y:S01]  /*146f0*/  STL [R1+0x84], R21 ;  /* 0x0000841501007387 */ /* 0x0023e20000100800 */
[----:B------:R-:W-:-:S03]  /*14700*/  IMAD.MOV.U32 R10, RZ, RZ, R20 ;  /* 0x000000ffff0a7224 */ /* 0x000fc600078e0014 */
[----:B------:R-:W-:Y:S04]  /*14710*/  STL.64 [R1+0x88], R22 ;  /* 0x0000881601007387 */ /* 0x000fe80000100a00 */
[----:B-1----:R-:W2:Y:S01]  /*14720*/  LDL.LU.64 R20, [R1+0x538] ;  /* 0x0005380001147983 */ /* 0x002ea20000300a00 */
[----:B------:R-:W-:Y:S01]  /*14730*/  IMAD R5, R17, 0x4, R3 ;  /* 0x0000000411057824 */ /* 0x000fe200078e0203 */
[----:B------:R-:W-:-:S03]  /*14740*/  ISETP.LT.AND P1, PT, R13, c[0x0][0x17c], !P0 ;  /* 0x00005f000d007a0c */ /* 0x000fc60004721270 */
[----:B------:R-:W-:Y:S01]  /*14750*/  IMAD R3, R17, 0x4, R5 ;  /* 0x0000000411037824 */ /* 0x000fe200078e0205 */
[----:B------:R-:W-:-:S04]  /*14760*/  LEA R4, P6, R5, R2, 0x2 ;  /* 0x0000000205047211 */ /* 0x000fc800078c10ff */
[----:B------:R-:W-:Y:S02]  /*14770*/  LEA.HI.X.SX32 R5, R5, R0, 0x2, P6 ;  /* 0x0000000005057211 */ /* 0x000fe400030f16ff */
[----:B------:R-:W-:-:S04]  /*14780*/  LEA R6, P6, R3, R2, 0x2 ;  /* 0x0000000203067211 */ /* 0x000fc800078c10ff */
[----:B------:R-:W-:Y:S01]  /*14790*/  LEA.HI.X.SX32 R7, R3, R0, 0x2, P6 ;  /* 0x0000000003077211 */ /* 0x000fe200030f16ff */
[----:B------:R-:W-:-:S05]  /*147a0*/  IMAD R9, R17, 0x4, R3 ;  /* 0x0000000411097824 */ /* 0x000fca00078e0203 */
[----:B------:R-:W-:Y:S01]  /*147b0*/  LEA R8, P6, R9, R2, 0x2 ;  /* 0x0000000209087211 */ /* 0x000fe200078c10ff */
[----:B------:R-:W-:-:S03]  /*147c0*/  IMAD R3, R17, 0x4, R9 ;  /* 0x0000000411037824 */ /* 0x000fc600078e0209 */
[----:B------:R-:W-:Y:S01]  /*147d0*/  LEA.HI.X.SX32 R9, R9, R0, 0x2, P6 ;  /* 0x0000000009097211 */ /* 0x000fe200030f16ff */
[----:B------:R-:W-:Y:S01]  /*147e0*/  IMAD.MOV.U32 R13, RZ, RZ, R24 ;  /* 0x000000ffff0d7224 */ /* 0x000fe200078e0018 */
[----:B--2---:R-:W-:Y:S04]  /*147f0*/  @P3 STG.E [R4.64], R21 ;  /* 0x0000001504003986 */ /* 0x004fe8000c101906 */
[----:B------:R-:W-:Y:S01]  /*14800*/  @P1 STG.E [R6.64], R12 ;  /* 0x0000000c06001986 */ /* 0x000fe2000c101906 */
[----:B------:R-:W-:-:S03]  /*14810*/  ISETP.LT.AND P1, PT, R20, c[0x0][0x17c], !P0 ;  /* 0x00005f0014007a0c */ /* 0x000fc60004721270 */
[----:B------:R-:W1:Y:S04]  /*14820*/  LDS.128 R4, [R28+0x2000] ;  /* 0x002000001c047984 */ /* 0x000e680000000c00 */
[----:B------:R-:W2:Y:S01]  /*14830*/  LDS.128 R20, [R26+0x2000] ;  /* 0x002000001a147984 */ /* 0x000ea20000000c00 */
[----:B------:R-:W-:-:S03]  /*14840*/  ISETP.LT.AND P3, PT, R16, c[0x0][0x17c], !P0 ;  /* 0x00005f0010007a0c */ /* 0x000fc60004761270 */
[----:B------:R1:W-:Y:S04]  /*14850*/  @P5 STG.E [R8.64], R11 ;  /* 0x0000000b08005986 */ /* 0x0003e8000c101906 */
[----:B-1----:R-:W-:Y:S04]  /*14860*/  STL [R1+0xa4], R5 ;  /* 0x0000a40501007387 */ /* 0x002fe80000100800 */
[----:B------:R1:W-:Y:S01]  /*14870*/  STL.64 [R1+0xa8], R6 ;  /* 0x0000a80601007387 */ /* 0x0003e20000100a00 */
[----:B--2---:R-:W-:-:S03]  /*14880*/  IMAD.MOV.U32 R25, RZ, RZ, R20 ;  /* 0x000000ffff197224 */ /* 0x004fc600078e0014 */
[----:B------:R-:W2:Y:S04]  /*14890*/  LDL.LU R16, [R1+0x184] ;  /* 0x0001840001107983 */ /* 0x000ea80000300800 */
[----:B------:R-:W2:Y:S04]  /*148a0*/  LDL.LU R11, [R1+0x188] ;  /* 0x00018800010b7983 */ /* 0x000ea80000300800 */
[----:B------:R-:W-:Y:S04]  /*148b0*/  STL [R1+0x14], R21 ;  /* 0x0000141501007387 */ /* 0x000fe80000100800 */
[----:B------:R-:W-:Y:S04]  /*148c0*/  STL.64 [R1+0x18], R22 ;  /* 0x0000181601007387 */ /* 0x000fe80000100a00 */
[----:B------:R-:W4:Y:S01]  /*148d0*/  LDS.128 R20, [R28+0x3000] ;  /* 0x003000001c147984 */ /* 0x000f220000000c00 */
[----:B------:R-:W-:Y:S01]  /*148e0*/  IMAD.MOV.U32 R12, RZ, RZ, R4 ;  /* 0x000000ffff0c7224 */ /* 0x000fe200078e0004 */
[----:B------:R-:W-:Y:S01]  /*148f0*/  LEA R4, P6, R3, R2, 0x2 ;  /* 0x0000000203047211 */ /* 0x000fe200078c10ff */
[----:B-1----:R-:W-:-:S03]  /*14900*/  IMAD R6, R17, 0x4, R3 ;  /* 0x0000000411067824 */ /* 0x002fc600078e0203 */
[----:B------:R-:W-:Y:S02]  /*14910*/  LEA.HI.X.SX32 R5, R3, R0, 0x2, P6 ;  /* 0x0000000003057211 */ /* 0x000fe400030f16ff */
[C---:B------:R-:W-:Y:S02]  /*14920*/  LEA R8, P6, R6.reuse, R2, 0x2 ;  /* 0x0000000206087211 */ /* 0x040fe400078c10ff */
[----:B---3--:R-:W-:Y:S02]  /*14930*/  ISETP.LT.AND P5, PT, R19, c[0x0][0x17c], !P0 ;  /* 0x00005f0013007a0c */ /* 0x008fe400047a1270 */
[----:B------:R-:W-:Y:S01]  /*14940*/  LEA.HI.X.SX32 R9, R6, R0, 0x2, P6 ;  /* 0x0000000006097211 */ /* 0x000fe200030f16ff */
[----:B------:R1:W-:Y:S04]  /*14950*/  @P2 STG.E [R4.64], R13 ;  /* 0x0000000d04002986 */ /* 0x0003e8000c101906 */
[----:B------:R3:W-:Y:S01]  /*14960*/  @P4 STG.E [R8.64], R15 ;  /* 0x0000000f08004986 */ /* 0x0007e2000c101906 */
[----:B----4-:R-:W-:-:S03]  /*14970*/  IMAD.MOV.U32 R19, RZ, RZ, R20 ;  /* 0x000000ffff137224 */ /* 0x010fc600078e0014 */
[----:B------:R-:W-:Y:S04]  /*14980*/  STL [R1+0x94], R21 ;  /* 0x0000941501007387 */ /* 0x000fe80000100800 */
[----:B------:R-:W-:Y:S04]  /*14990*/  STL.64 [R1+0x98], R22 ;  /* 0x0000981601007387 */ /* 0x000fe80000100a00 */
[----:B------:R-:W-:Y:S04]  /*149a0*/  STL [R1+0x530], R19 ;  /* 0x0005301301007387 */ /* 0x000fe80000100800 */
[----:B-1----:R-:W4:Y:S04]  /*149b0*/  LDL.LU R13, [R1+0x18c] ;  /* 0x00018c00010d7983 */ /* 0x002f280000300800 */
[----:B---3--:R-:W3:Y:S04]  /*149c0*/  LDL.LU R15, [R1+0x190] ;  /* 0x00019000010f7983 */ /* 0x008ee80000300800 */
[----:B------:R-:W1:Y:S01]  /*149d0*/  LDS.128 R20, [R26+0x3000] ;  /* 0x003000001a147984 */ /* 0x000e620000000c00 */
[----:B------:R-:W-:-:S04]  /*149e0*/  IMAD R3, R17, 0x4, R6 ;  /* 0x0000000411037824 */ /* 0x000fc800078e0206 */
[----:B------:R-:W-:Y:S01]  /*149f0*/  IMAD R7, R17, 0x4, R3 ;  /* 0x0000000411077824 */ /* 0x000fe200078e0203 */
[----:B------:R-:W-:-:S04]  /*14a00*/  LEA R4, P6, R3, R2, 0x2 ;  /* 0x0000000203047211 */ /* 0x000fc800078c10ff */
[----:B------:R-:W-:Y:S02]  /*14a10*/  LEA.HI.X.SX32 R5, R3, R0, 0x2, P6 ;  /* 0x0000000003057211 */ /* 0x000fe400030f16ff */
[----:B------:R-:W-:-:S03]  /*14a20*/  LEA R6, P6, R7, R2, 0x2 ;  /* 0x0000000207067211 */ /* 0x000fc600078c10ff */
[----:B------:R-:W-:Y:S01]  /*14a30*/  @P3 STG.E [R4.64], R14 ;  /* 0x0000000e04003986 */ /* 0x000fe2000c101906 */
[----:B------:R-:W-:Y:S02]  /*14a40*/  ISETP.LT.AND P2, PT, R18, c[0x0][0x17c], !P0 ;  /* 0x00005f0012007a0c */ /* 0x000fe40004741270 */
[----:B--2---:R-:W-:Y:S02]  /*14a50*/  ISETP.LT.AND P4, PT, R16, c[0x0][0x17c], !P0 ;  /* 0x00005f0010007a0c */ /* 0x004fe40004781270 */
[----:B------:R-:W2:Y:S01]  /*14a60*/  LDS.128 R16, [R28+0x4000] ;  /* 0x004000001c107984 */ /* 0x000ea20000000c00 */
[----:B------:R-:W-:-:S03]  /*14a70*/  ISETP.LT.AND P3, PT, R11, c[0x0][0x17c], !P0 ;  /* 0x00005f000b007a0c */ /* 0x000fc60004761270 */
[----:B---3--:R-:W-:Y:S04]  /*14a80*/  STL [R1+0x52c], R15 ;  /* 0x00052c0f01007387 */ /* 0x008fe80000100800 */
[----:B-1----:R-:W-:Y:S04]  /*14a90*/  STL [R1+0x504], R21 ;  /* 0x0005041501007387 */ /* 0x002fe80000100800 */
[----:B------:R1:W-:Y:S02]  /*14aa0*/  STL [R1+0x4fc], R22 ;  /* 0x0004fc1601007387 */ /* 0x0003e40000100800 */
[----:B-1----:R-:W-:-:S04]  /*14ab0*/  IMAD.MOV.U32 R22, RZ, RZ, c[0x0][0x198] ;  /* 0x00006600ff167624 */ /* 0x002fc800078e00ff */
[----:B------:R-:W-:Y:S01]  /*14ac0*/  IMAD R3, R22, 0x4, R7 ;  /* 0x0000000416037824 */ /* 0x000fe200078e0207 */
[----:B------:R-:W-:-:S04]  /*14ad0*/  LEA.HI.X.SX32 R7, R7, R0, 0x2, P6 ;  /* 0x0000000007077211 */ /* 0x000fc800030f16ff */
[C---:B------:R-:W-:Y:S01]  /*14ae0*/  LEA R4, P6, R3.reuse, R2, 0x2 ;  /* 0x0000000203047211 */ /* 0x040fe200078c10ff */
[----:B------:R-:W-:Y:S03]  /*14af0*/  @P1 STG.E [R6.64], R10 ;  /* 0x0000000a06001986 */ /* 0x000fe6000c101906 */
[----:B------:R-:W-:Y:S01]  /*14b00*/  LEA.HI.X.SX32 R5, R3, R0, 0x2, P6 ;  /* 0x0000000003057211 */ /* 0x000fe200030f16ff */
[----:B------:R-:W1:Y:S01]  /*14b10*/  LDS.128 R8, [R26+0x4000] ;  /* 0x004000001a087984 */ /* 0x000e620000000c00 */
[----:B----4-:R-:W-:-:S03]  /*14b20*/  ISETP.LT.AND P1, PT, R13, c[0x0][0x17c], !P0 ;  /* 0x00005f000d007a0c */ /* 0x010fc60004721270 */
[----:B------:R-:W-:Y:S04]  /*14b30*/  @P5 STG.E [R4.64], R12 ;  /* 0x0000000c04005986 */ /* 0x000fe8000c101906 */
[----:B------:R-:W3:Y:S04]  /*14b40*/  LDS.128 R12, [R28+0x5000] ;  /* 0x005000001c0c7984 */ /* 0x000ee80000000c00 */
[----:B------:R-:W-:Y:S04]  /*14b50*/  STL [R1+0x4f4], R23 ;  /* 0x0004f41701007387 */ /* 0x000fe80000100800 */
[----:B------:R-:W4:Y:S04]  /*14b60*/  LDL.LU R24, [R1+0x194] ;  /* 0x0001940001187983 */ /* 0x000f280000300800 */
[----:B--2---:R-:W-:Y:S04]  /*14b70*/  STL [R1+0x64], R17 ;  /* 0x0000641101007387 */ /* 0x004fe80000100800 */
[----:B------:R2:W-:Y:S04]  /*14b80*/  STL.64 [R1+0x68], R18 ;  /* 0x0000681201007387 */ /* 0x0005e80000100a00 */
[----:B--2---:R-:W2:Y:S04]  /*14b90*/  LDL.LU R19, [R1+0x530] ;  /* 0x0005300001137983 */ /* 0x004ea80000300800 */
[----:B------:R-:W2:Y:S04]  /*14ba0*/  LDL.LU R18, [R1+0x198] ;  /* 0x0001980001127983 */ /* 0x000ea80000300800 */
[----:B-1----:R-:W-:Y:S04]  /*14bb0*/  STL [R1+0x508], R9 ;  /* 0x0005080901007387 */ /* 0x002fe80000100800 */
[----:B------:R-:W-:Y:S04]  /*14bc0*/  STL [R1+0x500], R10 ;  /* 0x0005000a01007387 */ /* 0x000fe80000100800 */
[----:B------:R-:W-:Y:S04]  /*14bd0*/  STL [R1+0x4f8], R11 ;  /* 0x0004f80b01007387 */ /* 0x000fe80000100800 */
[----:B------:R-:W2:Y:S04]  /*14be0*/  LDL.LU R21, [R1+0x19c] ;  /* 0x00019c0001157983 */ /* 0x000ea80000300800 */
[----:B---3--:R-:W-:Y:S04]  /*14bf0*/  STL.64 [R1+0x40], R12 ;  /* 0x0000400c01007387 */ /* 0x008fe80000100a00 */
[----:B------:R1:W-:Y:S04]  /*14c00*/  STL.64 [R1+0x48], R14 ;  /* 0x0000480e01007387 */ /* 0x0003e80000100a00 */
[----:B-1----:R-:W3:Y:S01]  /*14c10*/  LDL.LU R15, [R1+0x52c] ;  /* 0x00052c00010f7983 */ /* 0x002ee20000300800 */
[----:B------:R-:W-:-:S02]  /*14c20*/  IMAD R6, R22, 0x4, R3 ;  /* 0x0000000416067824 */ /* 0x000fc400078e0203 */
[----:B------:R-:W-:Y:S02]  /*14c30*/  IMAD.MOV.U32 R27, RZ, RZ, R16 ;  /* 0x000000ffff1b7224 */ /* 0x000fe400078e0010 */
[----:B------:R-:W-:Y:S01]  /*14c40*/  IMAD R3, R22, 0x4, R6 ;  /* 0x0000000416037824 */ /* 0x000fe200078e0206 */
[----:B------:R-:W-:-:S04]  /*14c50*/  LEA R16, P6, R6, R2, 0x2 ;  /* 0x0000000206107211 */ /* 0x000fc800078c10ff */
[----:B------:R-:W-:Y:S01]  /*14c60*/  LEA.HI.X.SX32 R17, R6, R0, 0x2, P6 ;  /* 0x0000000006117211 */ /* 0x000fe200030f16ff */
[----:B------:R-:W-:Y:S01]  /*14c70*/  IMAD R4, R22, 0x4, R3 ;  /* 0x0000000416047824 */ /* 0x000fe200078e0203 */
[----:B------:R-:W-:-:S03]  /*14c80*/  LEA R6, P6, R3, R2, 0x2 ;  /* 0x0000000203067211 */ /* 0x000fc600078c10ff */
[----:B------:R-:W-:Y:S01]  /*14c90*/  @P2 STG.E [R16.64], R25 ;  /* 0x0000001910002986 */ /* 0x000fe2000c101906 */
[----:B------:R-:W-:Y:S01]  /*14ca0*/  LEA.HI.X.SX32 R7, R3, R0, 0x2, P6 ;  /* 0x0000000003077211 */ /* 0x000fe200030f16ff */
[----:B------:R-:W-:Y:S01]  /*14cb0*/  IMAD R3, R22, 0x4, R4 ;  /* 0x0000000416037824 */ /* 0x000fe200078e0204 */
[----:B---3--:R-:W-:Y:S02]  /*14cc0*/  ISETP.LT.AND P5, PT, R15, c[0x0][0x17c], !P0 ;  /* 0x00005f000f007a0c */ /* 0x008fe400047a1270 */
[----:B------:R-:W1:Y:S04]  /*14cd0*/  LDS.128 R12, [R26+0x5000] ;  /* 0x005000001a0c7984 */ /* 0x000e680000000c00 */
[----:B-1----:R-:W-:Y:S04]  /*14ce0*/  STL [R1+0x50c], R15 ;  /* 0x00050c0f01007387 */ /* 0x002fe80000100800 */
[----:B------:R-:W-:Y:S04]  /*14cf0*/  STL [R1+0x528], R14 ;  /* 0x0005280e01007387 */ /* 0x000fe80000100800 */
[----:B------:R-:W-:Y:S04]  /*14d00*/  STL.64 [R1+0x520], R12 ;  /* 0x0005200c01007387 */ /* 0x000fe80000100a00 */
[----:B------:R-:W1:Y:S01]  /*14d10*/  LDS.128 R12, [R28+0x6000] ;  /* 0x006000001c0c7984 */ /* 0x000e620000000c00 */
[----:B----4-:R-:W-:-:S02]  /*14d20*/  ISETP.LT.AND P2, PT, R24, c[0x0][0x17c], !P0 ;  /* 0x00005f0018007a0c */ /* 0x010fc40004741270 */
[C---:B------:R-:W-:Y:S01]  /*14d30*/  LEA R24, P6, R4.reuse, R2, 0x2 ;  /* 0x0000000204187211 */ /* 0x040fe200078c10ff */
[----:B-1----:R-:W-:Y:S02]  /*14d40*/  IMAD.MOV.U32 R10, RZ, RZ, R13 ;  /* 0x000000ffff0a7224 */ /* 0x002fe400078e000d */
[----:B------:R-:W-:Y:S02]  /*14d50*/  IMAD.MOV.U32 R11, RZ, RZ, R14 ;  /* 0x000000ffff0b7224 */ /* 0x000fe400078e000e */
[----:B------:R-:W-:Y:S01]  /*14d60*/  IMAD.MOV.U32 R9, RZ, RZ, R12 ;  /* 0x000000ffff097224 */ /* 0x000fe200078e000c */
[----:B------:R-:W3:Y:S04]  /*14d70*/  LDL.LU R14, [R1+0x528] ;  /* 0x00052800010e7983 */ /* 0x000ee80000300800 */
[----:B------:R-:W4:Y:S04]  /*14d80*/  LDL.LU.64 R12, [R1+0x520] ;  /* 0x00052000010c7983 */ /* 0x000f280000300a00 */
[----:B------:R-:W-:Y:S04]  /*14d90*/  STL.64 [R1+0x518], R10 ;  /* 0x0005180a01007387 */ /* 0x000fe80000100a00 */
[----:B------:R-:W-:Y:S04]  /*14da0*/  STL.64 [R1+0x510], R8 ;  /* 0x0005100801007387 */ /* 0x000fe80000100a00 */
[----:B------:R-:W1:Y:S01]  /*14db0*/  LDS.128 R8, [R28+0x7000] ;  /* 0x007000001c087984 */ /* 0x000e620000000c00 */
[----:B------:R-:W-:Y:S01]  /*14dc0*/  LEA.HI.X.SX32 R25, R4, R0, 0x2, P6 ;  /* 0x0000000004197211 */ /* 0x000fe200030f16ff */
[----:B------:R-:W-:-:S02]  /*14dd0*/  IMAD.MOV.U32 R29, RZ, RZ, R15 ;  /* 0x000000ffff1d7224 */ /* 0x000fc400078e000f */
[----:B--2---:R2:W-:Y:S04]  /*14de0*/  @P4 STG.E [R6.64], R19 ;  /* 0x0000001306004986 */ /* 0x0045e8000c101906 */
[----:B------:R1:W-:Y:S01]  /*14df0*/  @P3 STG.E [R24.64], R20 ;  /* 0x0000001418003986 */ /* 0x0003e2000c101906 */
[----:B------:R-:W-:-:S03]  /*14e00*/  ISETP.LT.AND P3, PT, R21, c[0x0][0x17c], !P0 ;  /* 0x00005f0015007a0c */ /* 0x000fc60004761270 */
[----:B------:R-:W3:Y:S01]  /*14e10*/  LDL.LU R15, [R1+0x1a8] ;  /* 0x0001a800010f7983 */ /* 0x000ee20000300800 */
[----:B--2---:R-:W-:Y:S02]  /*14e20*/  IMAD R6, R22, 0x4, R3 ;  /* 0x0000000416067824 */ /* 0x004fe400078e0203 */
[----:B-1----:R-:W-:Y:S02]  /*14e30*/  IMAD.MOV.U32 R23, RZ, RZ, R10 ;  /* 0x000000ffff177224 */ /* 0x002fe400078e000a */
[----:B------:R-:W-:Y:S02]  /*14e40*/  IMAD.MOV.U32 R28, RZ, RZ, R11 ;  /* 0x000000ffff1c7224 */ /* 0x000fe400078e000b */
[----:B------:R-:W-:Y:S01]  /*14e50*/  IMAD.MOV.U32 R21, RZ, RZ, R8 ;  /* 0x000000ffff157224 */ /* 0x000fe200078e0008 */
[----:B------:R-:W2:Y:S01]  /*14e60*/  LDL.LU.64 R10, [R1+0x518] ;  /* 0x00051800010a7983 */ /* 0x000ea20000300a00 */
[----:B------:R-:W-:-:S03]  /*14e70*/  IMAD.MOV.U32 R22, RZ, RZ, R9 ;  /* 0x000000ffff167224 */ /* 0x000fc600078e0009 */
[----:B------:R-:W2:Y:S01]  /*14e80*/  LDL.LU.64 R8, [R1+0x510] ;  /* 0x0005100001087983 */ /* 0x000ea20000300a00 */
[----:B------:R-:W-:Y:S01]  /*14e90*/  LEA R4, P6, R3, R2, 0x2 ;  /* 0x0000000203047211 */ /* 0x000fe200078c10ff */
[----:B------:R-:W-:-:S03]  /*14ea0*/  IMAD.MOV.U32 R20, RZ, RZ, c[0x0][0x198] ;  /* 0x00006600ff147624 */ /* 0x000fc600078e00ff */
[----:B------:R-:W-:Y:S01]  /*14eb0*/  LEA.HI.X.SX32 R5, R3, R0, 0x2, P6 ;  /* 0x0000000003057211 */ /* 0x000fe200030f16ff */
[----:B------:R-:W-:Y:S01]  /*14ec0*/  IMAD R3, R20, 0x4, R6 ;  /* 0x0000000414037824 */ /* 0x000fe200078e0206 */
[----:B------:R-:W-:Y:S02]  /*14ed0*/  LEA R24, P6, R6, R2, 0x2 ;  /* 0x0000000206187211 */ /* 0x000fe400078c10ff */
[----:B------:R-:W-:Y:S01]  /*14ee0*/  ISETP.LT.AND P4, PT, R18, c[0x0][0x17c], !P0 ;  /* 0x00005f0012007a0c */ /* 0x000fe20004781270 */
[----:B------:R-:W-:Y:S01]  /*14ef0*/  @P1 STG.E [R4.64], R27 ;  /* 0x0000001b04001986 */ /* 0x000fe2000c101906 */
[----:B------:R-:W-:-:S03]  /*14f00*/  LEA.HI.X.SX32 R25, R6, R0, 0x2, P6 ;  /* 0x0000000006197211 */ /* 0x000fc600030f16ff */
[----:B------:R-:W1:Y:S04]  /*14f10*/  LDS.128 R16, [R26+0x6000] ;  /* 0x006000001a107984 */ /* 0x000e680000000c00 */
[----:B------:R1:W2:Y:S01]  /*14f20*/  LDS.128 R4, [R26+0x7000] ;  /* 0x007000001a047984 */ /* 0x0002a20000000c00 */
[----:B------:R-:W-:Y:S01]  /*14f30*/  IMAD R20, R20, 0x4, R3 ;  /* 0x0000000414147824 */ /* 0x000fe200078e0203 */
[----:B-1----:R-:W-:-:S04]  /*14f40*/  LEA R26, P1, R3, R2, 0x2 ;  /* 0x00000002031a7211 */ /* 0x002fc800078210ff */
[----:B------:R-:W-:Y:S02]  /*14f50*/  LEA.HI.X.SX32 R27, R3, R0, 0x2, P1 ;  /* 0x00000000031b7211 */ /* 0x000fe400008f16ff */
[----:B------:R-:W3:Y:S04]  /*14f60*/  LDL.LU R3, [R1+0x1a4] ;  /* 0x0001a40001037983 */ /* 0x000ee80000300800 */
[----:B--2---:R1:W-:Y:S04]  /*14f70*/  @P5 STG.E [R24.64], R8 ;  /* 0x0000000818005986 */ /* 0x0043e8000c101906 */
[----:B-1----:R-:W2:Y:S01]  /*14f80*/  LDL.LU R25, [R1+0x1a0] ;  /* 0x0001a00001197983 */ /* 0x002ea20000300800 */
[----:B------:R-:W-:Y:S01]  /*14f90*/  IMAD.MOV.U32 R8, RZ, RZ, c[0x0][0x198] ;  /* 0x00006600ff087624 */ /* 0x000fe200078e00ff */
[----:B------:R-:W-:-:S02]  /*14fa0*/  LEA R24, P6, R20, R2, 0x2 ;  /* 0x0000000214187211 */ /* 0x000fc400078c10ff */
[----:B---3--:R-:W-:Y:S01]  /*14fb0*/  ISETP.LT.AND P1, PT, R3, c[0x0][0x17c], !P0 ;  /* 0x00005f0003007a0c */ /* 0x008fe20004721270 */
[----:B------:R-:W-:Y:S01]  /*14fc0*/  IMAD R3, R8, 0x4, R20 ;  /* 0x0000000408037824 */ /* 0x000fe200078e0214 */
[----:B--2---:R-:W-:Y:S02]  /*14fd0*/  ISETP.LT.AND P5, PT, R25, c[0x0][0x17c], !P0 ;  /* 0x00005f0019007a0c */ /* 0x004fe400047a1270 */
[----:B------:R-:W-:Y:S02]  /*14fe0*/  LEA.HI.X.SX32 R25, R20, R0, 0x2, P6 ;  /* 0x0000000014197211 */ /* 0x000fe400030f16ff */
[----:B------:R-:W2:Y:S01]  /*14ff0*/  LDL.LU R20, [R1+0x40] ;  /* 0x0000400001147983 */ /* 0x000ea20000300800 */
[----:B------:R-:W-:-:S03]  /*15000*/  IMAD R8, R8, 0x4, R3 ;  /* 0x0000000408087824 */ /* 0x000fc600078e0203 */
[----:B--2---:R1:W-:Y:S04]  /*15010*/  @P2 STG.E [R26.64], R20 ;  /* 0x000000141a002986 */ /* 0x0043e8000c101906 */
[----:B----4-:R2:W-:Y:S04]  /*15020*/  @P4 STG.E [R24.64], R12 ;  /* 0x0000000c18004986 */ /* 0x0105e8000c101906 */
[----:B-1----:R-:W3:Y:S04]  /*15030*/  LDL.LU R20, [R1+0x54] ;  /* 0x0000540001147983 */ /* 0x002ee80000300800 */
[----:B--2---:R-:W2:Y:S04]  /*15040*/  LDL.LU R12, [R1+0x1b4] ;  /* 0x0001b400010c7983 */ /* 0x004ea80000300800 */
[----:B------:R-:W4:Y:S01]  /*15050*/  LDL.LU R25, [R1+0x1ac] ;  /* 0x0001ac0001197983 */ /* 0x000f220000300800 */
[----:B------:R-:W-:-:S04]  /*15060*/  LEA R26, P2, R3, R2, 0x2 ;  /* 0x00000002031a7211 */ /* 0x000fc800078410ff */
[----:B------:R-:W-:Y:S01]  /*15070*/  LEA.HI.X.SX32 R27, R3, R0, 0x2, P2 ;  /* 0x00000000031b7211 */ /* 0x000fe200010f16ff */
[----:B------:R-:W-:Y:S01]  /*15080*/  IMAD.MOV.U32 R3, RZ, RZ, c[0x0][0x198] ;  /* 0x00006600ff037624 */ /* 0x000fe200078e00ff */
[----:B------:R-:W-:-:S03]  /*15090*/  LEA R24, P6, R8, R2, 0x2 ;  /* 0x0000000208187211 */ /* 0x000fc600078c10ff */
[----:B------:R-:W-:Y:S01]  /*150a0*/  IMAD R3, R3, 0x4, R8 ;  /* 0x0000000403037824 */ /* 0x000fe200078e0208 */
[----:B------:R1:W-:Y:S01]  /*150b0*/  @P3 STG.E [R26.64], R9 ;  /* 0x000000091a003986 */ /* 0x0003e2000c101906 */
[----:B------:R-:W-:-:S03]  /*150c0*/  ISETP.LT.AND P4, PT, R15, c[0x0][0x17c], !P0 ;  /* 0x00005f000f007a0c */ /* 0x000fc60004781270 */
[----:B------:R-:W3:Y:S01]  /*150d0*/  LDL.LU R15, [R1+0x50c] ;  /* 0x00050c00010f7983 */ /* 0x000ee20000300800 */
[----:B-1----:R-:W-:-:S03]  /*150e0*/  LEA R26, P3, R3, R2, 0x2 ;  /* 0x00000002031a7211 */ /* 0x002fc600078610ff */
[----:B------:R-:W3:Y:S01]  /*150f0*/  LDL.LU R9, [R1+0x508] ;  /* 0x0005080001097983 */ /* 0x000ee20000300800 */
[-C--:B------:R-:W-:Y:S02]  /*15100*/  LEA.HI.X.SX32 R27, R3, R0.reuse, 0x2, P3 ;  /* 0x00000000031b7211 */ /* 0x080fe400018f16ff */
[----:B----4-:R-:W-:Y:S02]  /*15110*/  ISETP.LT.AND P2, PT, R25, c[0x0][0x17c], !P0 ;  /* 0x00005f0019007a0c */ /* 0x010fe40004741270 */
[----:B------:R-:W-:Y:S01]  /*15120*/  LEA.HI.X.SX32 R25, R8, R0, 0x2, P6 ;  /* 0x0000000008197211 */ /* 0x000fe200030f16ff */
[----:B------:R-:W-:-:S04]  /*15130*/  IMAD.MOV.U32 R8, RZ, RZ, c[0x0][0x198] ;  /* 0x00006600ff087624 */ /* 0x000fc800078e00ff */
[----:B------:R-:W-:Y:S02]  /*15140*/  IMAD R8, R8, 0x4, R3 ;  /* 0x0000000408087824 */ /* 0x000fe400078e0203 */
[----:B------:R-:W4:Y:S04]  /*15150*/  LDL.LU R3, [R1+0x1b0] ;  /* 0x0001b00001037983 */ /* 0x000f280000300800 */
[----:B------:R1:W-:Y:S01]  /*15160*/  @P5 STG.E [R24.64], R16 ;  /* 0x0000001018005986 */ /* 0x0003e2000c101906 */
[----:B--2---:R-:W-:-:S03]  /*15170*/  ISETP.LT.AND P3, PT, R12, c[0x0][0x17c], !P0 ;  /* 0x00005f000c007a0c */ /* 0x004fc60004761270 */
[----:B------:R2:W-:Y:S01]  /*15180*/  @P1 STG.E [R26.64], R21 ;  /* 0x000000151a001986 */ /* 0x0005e2000c101906 */
[----:B-1----:R-:W-:Y:S01]  /*15190*/  IMAD.MOV.U32 R16, RZ, RZ, c[0x0][0x198] ;  /* 0x00006600ff107624 */ /* 0x002fe200078e00ff */
[C---:B------:R-:W-:Y:S02]  /*151a0*/  LEA R24, P6, R8.reuse, R2, 0x2 ;  /* 0x0000000208187211 */ /* 0x040fe400078c10ff */
[----:B--2---:R-:W2:Y:S02]  /*151b0*/  LDL.LU R21, [R1+0x504] ;  /* 0x0005040001157983 */ /* 0x004ea40000300800 */
[----:B------:R-:W-:Y:S02]  /*151c0*/  LEA.HI.X.SX32 R25, R8, R0, 0x2, P6 ;  /* 0x0000000008197211 */ /* 0x000fe400030f16ff */
[----:B------:R-:W2:Y:S04]  /*151d0*/  LDL.LU R12, [R1+0xa4] ;  /* 0x0000a400010c7983 */ /* 0x000ea80000300800 */
[----:B------:R1:W-:Y:S04]  /*151e0*/  @P4 STG.E [R24.64], R4 ;  /* 0x0000000418004986 */ /* 0x0003e8000c101906 */
[----:B-1----:R-:W2:Y:S01]  /*151f0*/  LDL.LU R4, [R1+0x1bc] ;  /* 0x0001bc0001047983 */ /* 0x002ea20000300800 */
[----:B----4-:R-:W-:Y:S01]  /*15200*/  ISETP.LT.AND P5, PT, R3, c[0x0][0x17c], !P0 ;  /* 0x00005f0003007a0c */ /* 0x010fe200047a1270 */
[----:B------:R-:W-:-:S05]  /*15210*/  IMAD R3, R16, 0x4, R8 ;  /* 0x0000000410037824 */ /* 0x000fca00078e0208 */
[----:B------:R-:W-:Y:S01]  /*15220*/  LEA R26, P1, R3, R2, 0x2 ;  /* 0x00000002031a7211 */ /* 0x000fe200078210ff */
[----:B------:R-:W-:-:S03]  /*15230*/  IMAD R8, R16, 0x4, R3 ;  /* 0x0000000410087824 */ /* 0x000fc600078e0203 */
[----:B------:R-:W-:Y:S02]  /*15240*/  LEA.HI.X.SX32 R27, R3, R0, 0x2, P1 ;  /* 0x00000000031b7211 */ /* 0x000fe400008f16ff */
[----:B------:R-:W4:Y:S01]  /*15250*/  LDL.LU R3, [R1+0x1b8] ;  /* 0x0001b80001037983 */ /* 0x000f220000300800 */
[----:B------:R-:W-:-:S03]  /*15260*/  LEA R24, P6, R8, R2, 0x2 ;  /* 0x0000000208187211 */ /* 0x000fc600078c10ff */
[----:B---3--:R1:W-:Y:S01]  /*15270*/  @P2 STG.E [R26.64], R20 ;  /* 0x000000141a002986 */ /* 0x0083e2000c101906 */
[----:B------:R-:W-:Y:S02]  /*15280*/  LEA.HI.X.SX32 R25, R8, R0, 0x2, P6 ;  /* 0x0000000008197211 */ /* 0x000fe400030f16ff */
[----:B----4-:R-:W-:Y:S01]  /*15290*/  ISETP.LT.AND P4, PT, R3, c[0x0][0x17c], !P0 ;  /* 0x00005f0003007a0c */ /* 0x010fe20004781270 */
[----:B------:R-:W-:Y:S02]  /*152a0*/  IMAD R3, R16, 0x4, R8 ;  /* 0x0000000410037824 */ /* 0x000fe400078e0208 */
[----:B------:R-:W3:Y:S04]  /*152b0*/  LDL.LU R8, [R1+0x74] ;  /* 0x0000740001087983 */ /* 0x000ee80000300800 */
[----:B-1----:R-:W4:Y:S04]  /*152c0*/  LDL.LU R20, [R1+0x94] ;  /* 0x0000940001147983 */ /* 0x002f280000300800 */
[----:B------:R-:W3:Y:S01]  /*152d0*/  LDL.LU R27, [R1+0x34] ;  /* 0x00003400011b7983 */ /* 0x000ee20000300800 */
[----:B------:R-:W-:-:S02]  /*152e0*/  LEA R26, P2, R3, R2, 0x2 ;  /* 0x00000002031a7211 */ /* 0x000fc400078410ff */
[----:B--2---:R-:W-:Y:S01]  /*152f0*/  ISETP.LT.AND P1, PT, R4, c[0x0][0x17c], !P0 ;  /* 0x00005f0004007a0c */ /* 0x004fe20004721270 */
[----:B------:R-:W-:Y:S01]  /*15300*/  IMAD R4, R16, 0x4, R3 ;  /* 0x0000000410047824 */ /* 0x000fe200078e0203 */
[----:B---3--:R1:W-:Y:S02]  /*15310*/  @P5 STG.E [R24.64], R27 ;  /* 0x0000001b18005986 */ /* 0x0083e4000c101906 */
[----:B-1----:R-:W-:Y:S02]  /*15320*/  LEA.HI.X.SX32 R27, R3, R0, 0x2, P2 ;  /* 0x00000000031b7211 */ /* 0x002fe400010f16ff */
[----:B------:R-:W2:Y:S04]  /*15330*/  LDL.LU R3, [R1+0x1c4] ;  /* 0x0001c40001037983 */ /* 0x000ea80000300800 */
[----:B------:R-:W3:Y:S04]  /*15340*/  LDL.LU R25, [R1+0x1c0] ;  /* 0x0001c00001197983 */ /* 0x000ee80000300800 */
[----:B------:R1:W-:Y:S04]  /*15350*/  @P3 STG.E [R26.64], R8 ;  /* 0x000000081a003986 */ /* 0x0003e8000c101906 */
[----:B-1----:R-:W4:Y:S04]  /*15360*/  LDL.LU R8, [R1+0x64] ;  /* 0x0000640001087983 */ /* 0x002f280000300800 */
[----:B------:R-:W4:Y:S01]  /*15370*/  LDL.LU R27, [R1+0x84] ;  /* 0x00008400011b7983 */ /* 0x000f220000300800 */
[----:B------:R-:W-:-:S02]  /*15380*/  LEA R24, P6, R4, R2, 0x2 ;  /* 0x0000000204187211 */ /* 0x000fc400078c10ff */
[----:B--2---:R-:W-:Y:S01]  /*15390*/  ISETP.LT.AND P2, PT, R3, c[0x0][0x17c], !P0 ;  /* 0x00005f0003007a0c */ /* 0x004fe20004741270 */
[----:B------:R-:W-:Y:S01]  /*153a0*/  IMAD R3, R16, 0x4, R4 ;  /* 0x0000000410037824 */ /* 0x000fe200078e0204 */
[----:B---3--:R-:W-:Y:S02]  /*153b0*/  ISETP.LT.AND P5, PT, R25, c[0x0][0x17c], !P0 ;  /* 0x00005f0019007a0c */ /* 0x008fe400047a1270 */
[----:B------:R-:W-:Y:S02]  /*153c0*/  LEA.HI.X.SX32 R25, R4, R0, 0x2, P6 ;  /* 0x0000000004197211 */ /* 0x000fe400030f16ff */
[C---:B------:R-:W-:Y:S01]  /*153d0*/  LEA R26, P3, R3.reuse, R2, 0x2 ;  /* 0x00000002031a7211 */ /* 0x040fe200078610ff */
[----:B------:R-:W-:Y:S02]  /*153e0*/  IMAD R4, R16, 0x4, R3 ;  /* 0x0000000410047824 */ /* 0x000fe400078e0203 */
[----:B----4-:R1:W-:Y:S02]  /*153f0*/  @P4 STG.E [R24.64], R27 ;  /* 0x0000001b18004986 */ /* 0x0103e4000c101906 */
[----:B-1----:R-:W-:-:S02]  /*15400*/  LEA.HI.X.SX32 R27, R3, R0, 0x2, P3 ;  /* 0x00000000031b7211 */ /* 0x002fc400018f16ff */
        /* <DEDUP_REMOVED lines=15> */
[----:B------:R-:W3:Y:S01]  /*15500*/  LDL.LU R25, [R1+0x1d0] ;  /* 0x0001d00001197983 */ /* 0x000ee20000300800 */
[----:B------:R-:W-:-:S03]  /*15510*/  LEA R24, P6, R4, R2, 0x2 ;  /* 0x0000000204187211 */ /* 0x000fc600078c10ff */
[----:B------:R1:W-:Y:S04]  /*15520*/  @P2 STG.E [R26.64], R20 ;  /* 0x000000141a002986 */ /* 0x0003e8000c101906 */
[----:B-1----:R-:W4:Y:S04]  /*15530*/  LDL.LU R26, [R1+0x1ec] ;  /* 0x0001ec00011a7983 */ /* 0x002f280000300800 */
[----:B------:R-:W4:Y:S01]  /*15540*/  LDL.LU R27, [R1+0x1f0] ;  /* 0x0001f000011b7983 */ /* 0x000f220000300800 */
[----:B--2---:R-:W-:Y:S01]  /*15550*/  ISETP.LT.AND P1, PT, R3, c[0x0][0x17c], !P0 ;  /* 0x00005f0003007a0c */ /* 0x004fe20004721270 */
[----:B------:R-:W-:Y:S01]  /*15560*/  IMAD R3, R16, 0x4, R4 ;  /* 0x0000000410037824 */ /* 0x000fe200078e0204 */
[----:B---3--:R-:W-:-:S02]  /*15570*/  ISETP.LT.AND P5, PT, R25, c[0x0][0x17c], !P0 ;  /* 0x00005f0019007a0c */ /* 0x008fc400047a1270 */
[----:B------:R-:W-:Y:S02]  /*15580*/  LEA.HI.X.SX32 R25, R4, R0, 0x2, P6 ;  /* 0x0000000004197211 */ /* 0x000fe400030f16ff */
[C---:B------:R-:W-:Y:S01]  /*15590*/  LEA R20, P2, R3.reuse, R2, 0x2 ;  /* 0x0000000203147211 */ /* 0x040fe200078410ff */
[----:B------:R-:W-:Y:S02]  /*155a0*/  IMAD R4, R16, 0x4, R3 ;  /* 0x0000000410047824 */ /* 0x000fe400078e0203 */
[----:B------:R1:W-:Y:S02]  /*155b0*/  @P4 STG.E [R24.64], R21 ;  /* 0x0000001518004986 */ /* 0x0003e4000c101906 */
[----:B-1----:R-:W-:Y:S02]  /*155c0*/  LEA.HI.X.SX32 R21, R3, R0, 0x2, P2 ;  /* 0x0000000003157211 */ /* 0x002fe400010f16ff */
[----:B------:R-:W2:Y:S04]  /*155d0*/  LDL.LU R3, [R1+0x1e0] ;  /* 0x0001e00001037983 */ /* 0x000ea80000300800 */
[----:B------:R-:W3:Y:S01]  /*155e0*/  LDL.LU R25, [R1+0x1dc] ;  /* 0x0001dc0001197983 */ /* 0x000ee20000300800 */
[----:B------:R-:W-:-:S03]  /*155f0*/  LEA R24, P6, R4, R2, 0x2 ;  /* 0x0000000204187211 */ /* 0x000fc600078c10ff */
[----:B------:R-:W-:Y:S01]  /*15600*/  @P3 STG.E [R20.64], R8 ;  /* 0x0000000814003986 */ /* 0x000fe2000c101906 */
[----:B---3--:R-:W-:Y:S02]  /*15610*/  ISETP.LT.AND P4, PT, R25, c[0x0][0x17c], !P0 ;  /* 0x00005f0019007a0c */ /* 0x008fe40004781270 */
[----:B------:R-:W-:-:S05]  /*15620*/  LEA.HI.X.SX32 R25, R4, R0, 0x2, P6 ;  /* 0x0000000004197211 */ /* 0x000fca00030f16ff */
[----:B------:R1:W-:Y:S04]  /*15630*/  @P5 STG.E [R24.64], R9 ;  /* 0x0000000918005986 */ /* 0x0003e8000c101906 */
[----:B-1----:R-:W3:Y:S01]  /*15640*/  LDL.LU R25, [R1+0x1e8] ;  /* 0x0001e80001197983 */ /* 0x002ee20000300800 */
[----:B--2---:R-:W-:Y:S01]  /*15650*/  ISETP.LT.AND P2, PT, R3, c[0x0][0x17c], !P0 ;  /* 0x00005f0003007a0c */ /* 0x004fe20004741270 */
[C---:B------:R-:W-:Y:S02]  /*15660*/  IMAD R3, R16.reuse, 0x4, R4 ;  /* 0x0000000410037824 */ /* 0x040fe400078e0204 */
[----:B------:R-:W2:Y:S03]  /*15670*/  LDL.LU R24, [R1+0x1f8] ;  /* 0x0001f80001187983 */ /* 0x000ea60000300800 */
[----:B------:R-:W-:Y:S01]  /*15680*/  LEA R8, P3, R3, R2, 0x2 ;  /* 0x0000000203087211 */ /* 0x000fe200078610ff */
[----:B------:R-:W-:-:S03]  /*15690*/  IMAD R4, R16, 0x4, R3 ;  /* 0x0000000410047824 */ /* 0x000fc600078e0203 */
[----:B------:R-:W-:Y:S02]  /*156a0*/  LEA.HI.X.SX32 R9, R3, R0, 0x2, P3 ;  /* 0x0000000003097211 */ /* 0x000fe400018f16ff */
[----:B------:R-:W2:Y:S01]  /*156b0*/  LDL.LU R3, [R1+0x1e4] ;  /* 0x0001e40001037983 */ /* 0x000ea20000300800 */
[----:B------:R-:W-:-:S04]  /*156c0*/  LEA R20, P6, R4, R2, 0x2 ;  /* 0x0000000204147211 */ /* 0x000fc800078c10ff */
[----:B------:R-:W-:Y:S01]  /*156d0*/  LEA.HI.X.SX32 R21, R4, R0, 0x2, P6 ;  /* 0x0000000004157211 */ /* 0x000fe200030f16ff */
[----:B------:R-:W-:Y:S04]  /*156e0*/  @P1 STG.E [R8.64], R12 ;  /* 0x0000000c08001986 */ /* 0x000fe8000c101906 */
[----:B------:R1:W-:Y:S01]  /*156f0*/  @P4 STG.E [R20.64], R13 ;  /* 0x0000000d14004986 */ /* 0x0003e2000c101906 */
[----:B---3--:R-:W-:-:S03]  /*15700*/  ISETP.LT.AND P3, PT, R25, c[0x0][0x17c], !P0 ;  /* 0x00005f0019007a0c */ /* 0x008fc60004761270 */
[----:B------:R-:W3:Y:S04]  /*15710*/  LDL.LU R25, [R1+0x200] ;  /* 0x0002000001197983 */ /* 0x000ee80000300800 */
[----:B-1----:R-:W3:Y:S01]  /*15720*/  LDL.LU R21, [R1+0x1f4] ;  /* 0x0001f40001157983 */ /* 0x002ee20000300800 */
[----:B--2---:R-:W-:Y:S01]  /*15730*/  ISETP.LT.AND P5, PT, R3, c[0x0][0x17c], !P0 ;  /* 0x00005f0003007a0c */ /* 0x004fe200047a1270 */
[----:B------:R-:W-:-:S04]  /*15740*/  IMAD R3, R16, 0x4, R4 ;  /* 0x0000000410037824 */ /* 0x000fc800078e0204 */
[----:B------:R-:W-:Y:S01]  /*15750*/  IMAD R4, R16, 0x4, R3 ;  /* 0x0000000410047824 */ /* 0x000fe200078e0203 */
[----:B------:R-:W-:-:S04]  /*15760*/  LEA R8, P1, R3, R2, 0x2 ;  /* 0x0000000203087211 */ /* 0x000fc800078210ff */
[----:B------:R-:W-:Y:S01]  /*15770*/  LEA.HI.X.SX32 R9, R3, R0, 0x2, P1 ;  /* 0x0000000003097211 */ /* 0x000fe200008f16ff */
[----:B------:R-:W-:Y:S01]  /*15780*/  IMAD R3, R16, 0x4, R4 ;  /* 0x0000000410037824 */ /* 0x000fe200078e0204 */
[----:B------:R-:W-:Y:S02]  /*15790*/  LEA R12, P6, R4, R2, 0x2 ;  /* 0x00000002040c7211 */ /* 0x000fe400078c10ff */
[----:B----4-:R-:W-:Y:S01]  /*157a0*/  ISETP.LT.AND P4, PT, R26, c[0x0][0x17c], !P0 ;  /* 0x00005f001a007a0c */ /* 0x010fe20004781270 */
[----:B------:R1:W-:Y:S01]  /*157b0*/  @P2 STG.E [R8.64], R10 ;  /* 0x0000000a08002986 */ /* 0x0003e2000c101906 */
[----:B------:R-:W-:Y:S01]  /*157c0*/  LEA.HI.X.SX32 R13, R4, R0, 0x2, P6 ;  /* 0x00000000040d7211 */ /* 0x000fe200030f16ff */
[----:B------:R-:W-:Y:S01]  /*157d0*/  IMAD R4, R16, 0x4, R3 ;  /* 0x0000000410047824 */ /* 0x000fe200078e0203 */
[----:B------:R-:W-:Y:S01]  /*157e0*/  ISETP.LT.AND P1, PT, R27, c[0x0][0x17c], !P0 ;  /* 0x00005f001b007a0c */ /* 0x000fe20004721270 */
[----:B------:R-:W2:Y:S04]  /*157f0*/  LDL.LU R26, [R1+0x58] ;  /* 0x00005800011a7983 */ /* 0x000ea80000300800 */
[----:B------:R4:W-:Y:S01]  /*15800*/  @P5 STG.E [R12.64], R17 ;  /* 0x000000110c005986 */ /* 0x0009e2000c101906 */
[----:B-1----:R-:W-:-:S03]  /*15810*/  LEA R8, P2, R3, R2, 0x2 ;  /* 0x0000000203087211 */ /* 0x002fc600078410ff */
[----:B------:R-:W2:Y:S01]  /*15820*/  LDL.LU R27, [R1+0x38] ;  /* 0x00003800011b7983 */ /* 0x000ea20000300800 */
[----:B------:R-:W-:Y:S01]  /*15830*/  LEA.HI.X.SX32 R9, R3, R0, 0x2, P2 ;  /* 0x0000000003097211 */ /* 0x000fe200010f16ff */
[----:B------:R-:W-:Y:S02]  /*15840*/  IMAD R3, R16, 0x4, R4 ;  /* 0x0000000410037824 */ /* 0x000fe400078e0204 */
[----:B------:R-:W2:Y:S01]  /*15850*/  LDL.LU R10, [R1+0x500] ;  /* 0x00050000010a7983 */ /* 0x000ea20000300800 */
[----:B----4-:R-:W-:-:S03]  /*15860*/  LEA R12, P6, R4, R2, 0x2 ;  /* 0x00000002040c7211 */ /* 0x010fc600078c10ff */
[----:B------:R-:W4:Y:S01]  /*15870*/  LDL.LU R20, [R1+0x78] ;  /* 0x0000780001147983 */ /* 0x000f220000300800 */
[----:B------:R-:W-:-:S03]  /*15880*/  LEA.HI.X.SX32 R13, R4, R0, 0x2, P6 ;  /* 0x00000000040d7211 */ /* 0x000fc600030f16ff */
[----:B------:R1:W-:Y:S01]  /*15890*/  @P3 STG.E [R8.64], R22 ;  /* 0x0000001608003986 */ /* 0x0003e2000c101906 */
[C---:B------:R-:W-:Y:S02]  /*158a0*/  LEA R4, P3, R3.reuse, R2, 0x2 ;  /* 0x0000000203047211 */ /* 0x040fe400078610ff */
[----:B------:R-:W-:Y:S01]  /*158b0*/  ISETP.LT.AND P2, PT, R24, c[0x0][0x17c], !P0 ;  /* 0x00005f0018007a0c */ /* 0x000fe20004741270 */
[----:B------:R1:W-:Y:S02]  /*158c0*/  @P4 STG.E [R12.64], R5 ;  /* 0x000000050c004986 */ /* 0x0003e4000c101906 */
[----:B-1----:R-:W-:Y:S01]  /*158d0*/  IMAD R8, R16, 0x4, R3 ;  /* 0x0000000410087824 */ /* 0x002fe200078e0203 */
[----:B------:R-:W-:Y:S02]  /*158e0*/  LEA.HI.X.SX32 R5, R3, R0, 0x2, P3 ;  /* 0x0000000003057211 */ /* 0x000fe400018f16ff */
[----:B---3--:R-:W-:Y:S02]  /*158f0*/  ISETP.LT.AND P5, PT, R21, c[0x0][0x17c], !P0 ;  /* 0x00005f0015007a0c */ /* 0x008fe400047a1270 */
[----:B------:R-:W3:Y:S04]  /*15900*/  LDL.LU R21, [R1+0x88] ;  /* 0x0000880001157983 */ /* 0x000ee80000300800 */
[----:B------:R-:W3:Y:S04]  /*15910*/  LDL.LU R22, [R1+0x4fc] ;  /* 0x0004fc0001167983 */ /* 0x000ee80000300800 */
[----:B------:R-:W3:Y:S04]  /*15920*/  LDL.LU R9, [R1+0x208] ;  /* 0x0002080001097983 */ /* 0x000ee80000300800 */
[----:B------:R-:W3:Y:S04]  /*15930*/  LDL.LU R17, [R1+0x210] ;  /* 0x0002100001117983 */ /* 0x000ee80000300800 */
[----:B------:R-:W3:Y:S04]  /*15940*/  LDL.LU R24, [R1+0xa8] ;  /* 0x0000a80001187983 */ /* 0x000ee80000300800 */
[----:B------:R-:W3:Y:S01]  /*15950*/  LDL.LU R3, [R1+0x1fc] ;  /* 0x0001fc0001037983 */ /* 0x000ee20000300800 */
[----:B------:R-:W-:-:S03]  /*15960*/  LEA R12, P6, R8, R2, 0x2 ;  /* 0x00000002080c7211 */ /* 0x000fc600078c10ff */
[----:B--2---:R1:W-:Y:S01]  /*15970*/  @P1 STG.E [R4.64], R26 ;  /* 0x0000001a04001986 */ /* 0x0043e2000c101906 */
[----:B------:R-:W-:Y:S02]  /*15980*/  LEA.HI.X.SX32 R13, R8, R0, 0x2, P6 ;  /* 0x00000000080d7211 */ /* 0x000fe400030f16ff */
[----:B------:R-:W-:Y:S02]  /*15990*/  ISETP.LT.AND P3, PT, R25, c[0x0][0x17c], !P0 ;  /* 0x00005f0019007a0c */ /* 0x000fe40004761270 */
[----:B------:R-:W2:Y:S04]  /*159a0*/  LDL.LU R25, [R1+0x18] ;  /* 0x0000180001197983 */ /* 0x000ea80000300800 */
[----:B------:R4:W-:Y:S04]  /*159b0*/  @P5 STG.E [R12.64], R27 ;  /* 0x0000001b0c005986 */ /* 0x0009e8000c101906 */
[----:B-1----:R-:W2:Y:S04]  /*159c0*/  LDL.LU R26, [R1+0x218] ;  /* 0x00021800011a7983 */ /* 0x002ea80000300800 */
[----:B----4-:R-:W4:Y:S01]  /*159d0*/  LDL.LU R27, [R1+0x98] ;  /* 0x00009800011b7983 */ /* 0x010f220000300800 */
[----:B---3--:R-:W-:Y:S01]  /*159e0*/  ISETP.LT.AND P4, PT, R3, c[0x0][0x17c], !P0 ;  /* 0x00005f0003007a0c */ /* 0x008fe20004781270 */
[----:B------:R-:W-:-:S05]  /*159f0*/  IMAD R3, R16, 0x4, R8 ;  /* 0x0000000410037824 */ /* 0x000fca00078e0208 */
[----:B------:R-:W-:Y:S01]  /*15a00*/  LEA R4, P1, R3, R2, 0x2 ;  /* 0x0000000203047211 */ /* 0x000fe200078210ff */
[----:B------:R-:W-:-:S03]  /*15a10*/  IMAD R8, R16, 0x4, R3 ;  /* 0x0000000410087824 */ /* 0x000fc600078e0203 */
[----:B------:R-:W-:Y:S02]  /*15a20*/  LEA.HI.X.SX32 R5, R3, R0, 0x2, P1 ;  /* 0x0000000003057211 */ /* 0x000fe400008f16ff */
[----:B------:R-:W3:Y:S01]  /*15a30*/  LDL.LU R3, [R1+0x204] ;  /* 0x0002040001037983 */ /* 0x000ee20000300800 */
[----:B------:R-:W-:-:S04]  /*15a40*/  LEA R12, P6, R8, R2, 0x2 ;  /* 0x00000002080c7211 */ /* 0x000fc800078c10ff */
[----:B------:R-:W-:Y:S01]  /*15a50*/  LEA.HI.X.SX32 R13, R8, R0, 0x2, P6 ;  /* 0x00000000080d7211 */ /* 0x000fe200030f16ff */
[----:B------:R1:W-:Y:S04]  /*15a60*/  @P2 STG.E [R4.64], R20 ;  /* 0x0000001404002986 */ /* 0x0003e8000c101906 */
[----:B------:R2:W-:Y:S04]  /*15a70*/  @P4 STG.E [R12.64], R21 ;  /* 0x000000150c004986 */ /* 0x0005e8000c101906 */
[----:B-1----:R-:W4:Y:S04]  /*15a80*/  LDL.LU R20, [R1+0x220] ;  /* 0x0002200001147983 */ /* 0x002f280000300800 */
[----:B--2---:R-:W2:Y:S01]  /*15a90*/  LDL.LU R12, [R1+0x20c] ;  /* 0x00020c00010c7983 */ /* 0x004ea20000300800 */
[----:B------:R-:W-:-:S03]  /*15aa0*/  ISETP.LT.AND P1, PT, R9, c[0x0][0x17c], !P0 ;  /* 0x00005f0009007a0c */ /* 0x000fc60004721270 */
[----:B------:R-:W4:Y:S04]  /*15ab0*/  LDL.LU R13, [R1+0x21c] ;  /* 0x00021c00010d7983 */ /* 0x000f280000300800 */
[----:B------:R-:W4:Y:S01]  /*15ac0*/  LDL.LU R21, [R1+0x68] ;  /* 0x0000680001157983 */ /* 0x000f220000300800 */
[----:B---3--:R-:W-:Y:S01]  /*15ad0*/  ISETP.LT.AND P5, PT, R3, c[0x0][0x17c], !P0 ;  /* 0x00005f0003007a0c */ /* 0x008fe200047a1270 */
[----:B------:R-:W-:-:S04]  /*15ae0*/  IMAD R3, R16, 0x4, R8 ;  /* 0x0000000410037824 */ /* 0x000fc800078e0208 */
[----:B------:R-:W-:Y:S01]  /*15af0*/  IMAD R9, R16, 0x4, R3 ;  /* 0x0000000410097824 */ /* 0x000fe200078e0203 */
[----:B------:R-:W-:-:S04]  /*15b00*/  LEA R4, P2, R3, R2, 0x2 ;  /* 0x0000000203047211 */ /* 0x000fc800078410ff */
[----:B------:R-:W-:Y:S01]  /*15b10*/  LEA.HI.X.SX32 R5, R3, R0, 0x2, P2 ;  /* 0x0000000003057211 */ /* 0x000fe200010f16ff */
[----:B------:R-:W-:Y:S01]  /*15b20*/  IMAD R3, R16, 0x4, R9 ;  /* 0x0000000410037824 */ /* 0x000fe200078e0209 */
[----:B------:R-:W-:-:S03]  /*15b30*/  LEA R8, P6, R9, R2, 0x2 ;  /* 0x0000000209087211 */ /* 0x000fc600078c10ff */
[----:B------:R1:W-:Y:S01]  /*15b40*/  @P3 STG.E [R4.64], R24 ;  /* 0x0000001804003986 */ /* 0x0003e2000c101906 */
[----:B------:R-:W-:Y:S02]  /*15b50*/  LEA.HI.X.SX32 R9, R9, R0, 0x2, P6 ;  /* 0x0000000009097211 */ /* 0x000fe400030f16ff */
[----:B------:R-:W-:Y:S02]  /*15b60*/  ISETP.LT.AND P2, PT, R17, c[0x0][0x17c], !P0 ;  /* 0x00005f0011007a0c */ /* 0x000fe40004741270 */
[----:B------:R-:W3:Y:S01]  /*15b70*/  LDL.LU R17, [R1+0x224] ;  /* 0x0002240001117983 */ /* 0x000ee20000300800 */
[----:B--2---:R-:W-:Y:S01]  /*15b80*/  ISETP.LT.AND P4, PT, R12, c[0x0][0x17c], !P0 ;  /* 0x00005f000c007a0c */ /* 0x004fe20004781270 */
[----:B------:R-:W-:Y:S02]  /*15b90*/  IMAD R12, R16, 0x4, R3 ;  /* 0x00000004100c7824 */ /* 0x000fe400078e0203 */
[----:B------:R2:W-:Y:S01]  /*15ba0*/  @P5 STG.E [R8.64], R25 ;  /* 0x0000001908005986 */ /* 0x0005e2000c101906 */
[----:B-1----:R-:W-:-:S03]  /*15bb0*/  LEA R4, P3, R3, R2, 0x2 ;  /* 0x0000000203047211 */ /* 0x002fc600078610ff */
[----:B------:R-:W3:Y:S01]  /*15bc0*/  LDL.LU R24, [R1+0x228] ;  /* 0x0002280001187983 */ /* 0x000ee20000300800 */
[----:B------:R-:W-:-:S03]  /*15bd0*/  LEA.HI.X.SX32 R5, R3, R0, 0x2, P3 ;  /* 0x0000000003057211 */ /* 0x000fc600018f16ff */
[----:B--2---:R-:W2:Y:S04]  /*15be0*/  LDL.LU R25, [R1+0x48] ;  /* 0x0000480001197983 */ /* 0x004ea80000300800 */
[----:B------:R-:W2:Y:S01]  /*15bf0*/  LDL.LU R3, [R1+0x214] ;  /* 0x0002140001037983 */ /* 0x000ea20000300800 */
[----:B------:R-:W-:-:S03]  /*15c00*/  ISETP.LT.AND P3, PT, R26, c[0x0][0x17c], !P0 ;  /* 0x00005f001a007a0c */ /* 0x000fc60004761270 */
[----:B------:R-:W3:Y:S04]  /*15c10*/  LDL.LU R26, [R1+0x22c] ;  /* 0x00022c00011a7983 */ /* 0x000ee80000300800 */
[----:B----4-:R1:W-:Y:S04]  /*15c20*/  @P1 STG.E [R4.64], R27 ;  /* 0x0000001b04001986 */ /* 0x0103e8000c101906 */
[----:B-1----:R-:W4:Y:S01]  /*15c30*/  LDL.LU R27, [R1+0x230] ;  /* 0x00023000011b7983 */ /* 0x002f220000300800 */
[----:B------:R-:W-:-:S04]  /*15c40*/  LEA R8, P6, R12, R2, 0x2 ;  /* 0x000000020c087211 */ /* 0x000fc800078c10ff */
[----:B------:R-:W-:-:S05]  /*15c50*/  LEA.HI.X.SX32 R9, R12, R0, 0x2, P6 ;  /* 0x000000000c097211 */ /* 0x000fca00030f16ff */
[----:B------:R1:W-:Y:S01]  /*15c60*/  @P4 STG.E [R8.64], R22 ;  /* 0x0000001608004986 */ /* 0x0003e2000c101906 */
[----:B------:R-:W-:Y:S02]  /*15c70*/  ISETP.LT.AND P4, PT, R13, c[0x0][0x17c], !P0 ;  /* 0x00005f000d007a0c */ /* 0x000fe40004781270 */
[----:B--2---:R-:W-:Y:S01]  /*15c80*/  ISETP.LT.AND P5, PT, R3, c[0x0][0x17c], !P0 ;  /* 0x00005f0003007a0c */ /* 0x004fe200047a1270 */
[----:B------:R-:W-:-:S04]  /*15c90*/  IMAD R3, R16, 0x4, R12 ;  /* 0x0000000410037824 */ /* 0x000fc800078e020c */
[----:B------:R-:W-:Y:S01]  /*15ca0*/  IMAD R12, R16, 0x4, R3 ;  /* 0x00000004100c7824 */ /* 0x000fe200078e0203 */
[----:B------:R-:W-:-:S04]  /*15cb0*/  LEA R4, P1, R3, R2, 0x2 ;  /* 0x0000000203047211 */ /* 0x000fc800078210ff */
[----:B------:R-:W-:Y:S01]  /*15cc0*/  LEA.HI.X.SX32 R5, R3, R0, 0x2, P1 ;  /* 0x0000000003057211 */ /* 0x000fe200008f16ff */
[----:B------:R-:W-:Y:S01]  /*15cd0*/  IMAD R3, R16, 0x4, R12 ;  /* 0x0000000410037824 */ /* 0x000fe200078e020c */
[----:B-1----:R-:W-:Y:S02]  /*15ce0*/  LEA R8, P6, R12, R2, 0x2 ;  /* 0x000000020c087211 */ /* 0x002fe400078c10ff */
[----:B------:R-:W-:Y:S02]  /*15cf0*/  ISETP.LT.AND P1, PT, R20, c[0x0][0x17c], !P0 ;  /* 0x00005f0014007a0c */ /* 0x000fe40004721270 */
[----:B------:R-:W-:Y:S01]  /*15d00*/  LEA.HI.X.SX32 R9, R12, R0, 0x2, P6 ;  /* 0x000000000c097211 */ /* 0x000fe200030f16ff */
[----:B------:R-:W2:Y:S01]  /*15d10*/  LDL.LU R20, [R1+0x234] ;  /* 0x0002340001147983 */ /* 0x000ea20000300800 */
[----:B------:R-:W-:-:S03]  /*15d20*/  IMAD R12, R16, 0x4, R3 ;  /* 0x00000004100c7824 */ /* 0x000fc600078e0203 */
[----:B------:R1:W-:Y:S04]  /*15d30*/  @P2 STG.E [R4.64], R21 ;  /* 0x0000001504002986 */ /* 0x0003e8000c101906 */
[----:B------:R3:W-:Y:S01]  /*15d40*/  @P5 STG.E [R8.64], R10 ;  /* 0x0000000a08005986 */ /* 0x0007e2000c101906 */
[----:B-1----:R-:W-:-:S03]  /*15d50*/  LEA R4, P2, R3, R2, 0x2 ;  /* 0x0000000203047211 */ /* 0x002fc600078410ff */
[----:B------:R-:W2:Y:S01]  /*15d60*/  LDL.LU R21, [R1+0x238] ;  /* 0x0002380001157983 */ /* 0x000ea20000300800 */
[----:B---3--:R-:W-:Y:S02]  /*15d70*/  LEA R8, P6, R12, R2, 0x2 ;  /* 0x000000020c087211 */ /* 0x008fe400078c10ff */
[-C--:B------:R-:W-:Y:S01]  /*15d80*/  LEA.HI.X.SX32 R5, R3, R0.reuse, 0x2, P2 ;  /* 0x0000000003057211 */ /* 0x080fe200010f16ff */
[----:B------:R-:W-:Y:S01]  /*15d90*/  IMAD R3, R16, 0x4, R12 ;  /* 0x0000000410037824 */ /* 0x000fe200078e020c */
[----:B------:R-:W-:-:S03]  /*15da0*/  LEA.HI.X.SX32 R9, R12, R0, 0x2, P6 ;  /* 0x000000000c097211 */ /* 0x000fc600030f16ff */
[----:B------:R1:W-:Y:S01]  /*15db0*/  @P3 STG.E [R4.64], R25 ;  /* 0x0000001904003986 */ /* 0x0003e2000c101906 */
[----:B------:R-:W-:-:S03]  /*15dc0*/  ISETP.LT.AND P2, PT, R24, c[0x0][0x17c], !P0 ;  /* 0x00005f0018007a0c */ /* 0x000fc60004741270 */
[----:B------:R-:W3:Y:S04]  /*15dd0*/  LDL.LU R24, [R1+0x23c] ;  /* 0x00023c0001187983 */ /* 0x000ee80000300800 */
[----:B------:R-:W-:Y:S01]  /*15de0*/  @P4 STG.E [R8.64], R14 ;  /* 0x0000000e08004986 */ /* 0x000fe2000c101906 */
[----:B------:R-:W-:Y:S02]  /*15df0*/  ISETP.LT.AND P4, PT, R26, c[0x0][0x17c], !P0 ;  /* 0x00005f001a007a0c */ /* 0x000fe40004781270 */
[C---:B-1----:R-:W-:Y:S01]  /*15e00*/  LEA R4, P3, R3.reuse, R2, 0x2 ;  /* 0x0000000203047211 */ /* 0x042fe200078610ff */
[----:B------:R-:W3:Y:S03]  /*15e10*/  LDL.LU R25, [R1+0x240] ;  /* 0x0002400001197983 */ /* 0x000ee60000300800 */
[----:B------:R-:W-:Y:S01]  /*15e20*/  LEA.HI.X.SX32 R5, R3, R0, 0x2, P3 ;  /* 0x0000000003057211 */ /* 0x000fe200018f16ff */
[----:B------:R-:W3:Y:S01]  /*15e30*/  LDL.LU R26, [R1+0x5c] ;  /* 0x00005c00011a7983 */ /* 0x000ee20000300800 */
[----:B----4-:R-:W-:-:S03]  /*15e40*/  ISETP.LT.AND P3, PT, R27, c[0x0][0x17c], !P0 ;  /* 0x00005f001b007a0c */ /* 0x010fc60004761270 */
[----:B------:R1:W-:Y:S04]  /*15e50*/  @P1 STG.E [R4.64], R11 ;  /* 0x0000000b04001986 */ /* 0x0003e8000c101906 */
[----:B-1----:R-:W4:Y:S04]  /*15e60*/  LDL.LU R11, [R1+0x4f8] ;  /* 0x0004f800010b7983 */ /* 0x002f280000300800 */
[----:B------:R-:W4:Y:S04]  /*15e70*/  LDL.LU R14, [R1+0x3c] ;  /* 0x00003c00010e7983 */ /* 0x000f280000300800 */
[----:B------:R-:W4:Y:S01]  /*15e80*/  LDL.LU R27, [R1+0x244] ;  /* 0x00024400011b7983 */ /* 0x000f220000300800 */
[----:B------:R-:W-:Y:S01]  /*15e90*/  IMAD R10, R16, 0x4, R3 ;  /* 0x00000004100a7824 */ /* 0x000fe200078e0203 */
[----:B------:R-:W-:-:S02]  /*15ea0*/  ISETP.LT.AND P5, PT, R17, c[0x0][0x17c], !P0 ;  /* 0x00005f0011007a0c */ /* 0x000fc400047a1270 */
[----:B------:R-:W4:Y:S02]  /*15eb0*/  LDL.LU R17, [R1+0x248] ;  /* 0x0002480001117983 */ /* 0x000f240000300800 */
[----:B------:R-:W-:Y:S01]  /*15ec0*/  LEA R8, P6, R10, R2, 0x2 ;  /* 0x000000020a087211 */ /* 0x000fe200078c10ff */
[----:B------:R-:W-:-:S03]  /*15ed0*/  IMAD R3, R16, 0x4, R10 ;  /* 0x0000000410037824 */ /* 0x000fc600078e020a */
[----:B------:R-:W-:Y:S01]  /*15ee0*/  LEA.HI.X.SX32 R9, R10, R0, 0x2, P6 ;  /* 0x000000000a097211 */ /* 0x000fe200030f16ff */
[----:B------:R-:W-:Y:S01]  /*15ef0*/  IMAD R10, R16, 0x4, R3 ;  /* 0x00000004100a7824 */ /* 0x000fe200078e0203 */
[----:B------:R-:W-:-:S03]  /*15f00*/  LEA R4, P1, R3, R2, 0x2 ;  /* 0x0000000203047211 */ /* 0x000fc600078210ff */
[----:B------:R1:W-:Y:S01]  /*15f10*/  @P5 STG.E [R8.64], R18 ;  /* 0x0000001208005986 */ /* 0x0003e2000c101906 */
[----:B------:R-:W-:Y:S01]  /*15f20*/  LEA.HI.X.SX32 R5, R3, R0, 0x2, P1 ;  /* 0x0000000003057211 */ /* 0x000fe200008f16ff */
[----:B------:R-:W-:-:S04]  /*15f30*/  IMAD R3, R16, 0x4, R10 ;  /* 0x0000000410037824 */ /* 0x000fc800078e020a */
[----:B------:R1:W-:Y:S02]  /*15f40*/  @P2 STG.E [R4.64], R23 ;  /* 0x0000001704002986 */ /* 0x0003e4000c101906 */
[----:B-1----:R-:W-:-:S04]  /*15f50*/  LEA R8, P6, R10, R2, 0x2 ;  /* 0x000000020a087211 */ /* 0x002fc800078c10ff */
[----:B------:R-:W-:Y:S02]  /*15f60*/  LEA.HI.X.SX32 R9, R10, R0, 0x2, P6 ;  /* 0x000000000a097211 */ /* 0x000fe400030f16ff */
[----:B------:R-:W-:Y:S01]  /*15f70*/  LEA R4, P2, R3, R2, 0x2 ;  /* 0x0000000203047211 */ /* 0x000fe200078410ff */
[----:B------:R-:W-:-:S03]  /*15f80*/  IMAD R10, R16, 0x4, R3 ;  /* 0x00000004100a7824 */ /* 0x000fc600078e0203 */
[----:B------:R-:W-:Y:S01]  /*15f90*/  LEA.HI.X.SX32 R5, R3, R0, 0x2, P2 ;  /* 0x0000000003057211 */ /* 0x000fe200010f16ff */
[----:B------:R1:W-:Y:S02]  /*15fa0*/  @P4 STG.E [R8.64], R6 ;  /* 0x0000000608004986 */ /* 0x0003e4000c101906 */
[----:B-1----:R-:W-:-:S04]  /*15fb0*/  LEA R8, P6, R10, R2, 0x2 ;  /* 0x000000020a087211 */ /* 0x002fc800078c10ff */
[----:B------:R-:W-:Y:S02]  /*15fc0*/  LEA.HI.X.SX32 R9, R10, R0, 0x2, P6 ;  /* 0x000000000a097211 */ /* 0x000fe400030f16ff */
[----:B--2---:R-:W-:Y:S02]  /*15fd0*/  ISETP.LT.AND P5, PT, R20, c[0x0][0x17c], !P0 ;  /* 0x00005f0014007a0c */ /* 0x004fe400047a1270 */
[----:B------:R-:W2:Y:S01]  /*15fe0*/  LDL.LU R20, [R1+0x7c] ;  /* 0x00007c0001147983 */ /* 0x000ea20000300800 */
[----:B------:R-:W-:-:S03]  /*15ff0*/  ISETP.LT.AND P1, PT, R21, c[0x0][0x17c], !P0 ;  /* 0x00005f0015007a0c */ /* 0x000fc60004721270 */
[----:B------:R-:W2:Y:S04]  /*16000*/  LDL.LU R21, [R1+0x8c] ;  /* 0x00008c0001157983 */ /* 0x000ea80000300800 */
[----:B------:R-:W2:Y:S04]  /*16010*/  LDL.LU R23, [R1+0x4f4] ;  /* 0x0004f40001177983 */ /* 0x000ea80000300800 */
[----:B------:R-:W2:Y:S04]  /*16020*/  LDL.LU R12, [R1+0x24c] ;  /* 0x00024c00010c7983 */ /* 0x000ea80000300800 */
[----:B------:R-:W2:Y:S04]  /*16030*/  LDL.LU R22, [R1+0x250] ;  /* 0x0002500001167983 */ /* 0x000ea80000300800 */
[----:B------:R-:W2:Y:S01]  /*16040*/  LDL.LU R13, [R1+0xac] ;  /* 0x0000ac00010d7983 */ /* 0x000ea20000300800 */
[----:B---3--:R-:W-:-:S03]  /*16050*/  ISETP.LT.AND P4, PT, R24, c[0x0][0x17c], !P0 ;  /* 0x00005f0018007a0c */ /* 0x008fc60004781270 */
[----:B------:R-:W3:Y:S01]  /*16060*/  LDL.LU R24, [R1+0x1c] ;  /* 0x00001c0001187983 */ /* 0x000ee20000300800 */
[----:B------:R-:W-:-:S03]  /*16070*/  ISETP.LT.AND P2, PT, R25, c[0x0][0x17c], !P0 ;  /* 0x00005f0019007a0c */ /* 0x000fc60004741270 */
[----:B------:R-:W3:Y:S04]  /*16080*/  LDL.LU R25, [R1+0x258] ;  /* 0x0002580001197983 */ /* 0x000ee80000300800 */
[----:B------:R1:W-:Y:S04]  /*16090*/  @P3 STG.E [R4.64], R26 ;  /* 0x0000001a04003986 */ /* 0x0003e8000c101906 */
[----:B-1----:R-:W3:Y:S04]  /*160a0*/  LDL.LU R26, [R1+0x25c] ;  /* 0x00025c00011a7983 */ /* 0x002ee80000300800 */
[----:B----4-:R1:W-:Y:S01]  /*160b0*/  @P5 STG.E [R8.64], R14 ;  /* 0x0000000e08005986 */ /* 0x0103e2000c101906 */
[----:B------:R-:W-:-:S03]  /*160c0*/  ISETP.LT.AND P5, PT, R27, c[0x0][0x17c], !P0 ;  /* 0x00005f001b007a0c */ /* 0x000fc600047a1270 */
[----:B------:R-:W4:Y:S01]  /*160d0*/  LDL.LU R27, [R1+0x9c] ;  /* 0x00009c00011b7983 */ /* 0x000f220000300800 */
[----:B------:R-:W-:-:S04]  /*160e0*/  IMAD R3, R16, 0x4, R10 ;  /* 0x0000000410037824 */ /* 0x000fc800078e020a */
[----:B------:R-:W-:Y:S01]  /*160f0*/  IMAD R6, R16, 0x4, R3 ;  /* 0x0000000410067824 */ /* 0x000fe200078e0203 */
[----:B------:R-:W-:-:S04]  /*16100*/  LEA R4, P3, R3, R2, 0x2 ;  /* 0x0000000203047211 */ /* 0x000fc800078610ff */
[----:B------:R-:W-:Y:S01]  /*16110*/  LEA.HI.X.SX32 R5, R3, R0, 0x2, P3 ;  /* 0x0000000003057211 */ /* 0x000fe200018f16ff */
[----:B------:R-:W-:Y:S01]  /*16120*/  IMAD R3, R16, 0x4, R6 ;  /* 0x0000000410037824 */ /* 0x000fe200078e0206 */
[C---:B-1----:R-:W-:Y:S02]  /*16130*/  LEA R8, P6, R6.reuse, R2, 0x2 ;  /* 0x0000000206087211 */ /* 0x042fe400078c10ff */
[----:B------:R-:W-:Y:S02]  /*16140*/  ISETP.LT.AND P3, PT, R17, c[0x0][0x17c], !P0 ;  /* 0x00005f0011007a0c */ /* 0x000fe40004761270 */
[----:B------:R-:W-:Y:S01]  /*16150*/  LEA.HI.X.SX32 R9, R6, R0, 0x2, P6 ;  /* 0x0000000006097211 */ /* 0x000fe200030f16ff */
[----:B------:R-:W-:Y:S01]  /*16160*/  IMAD R6, R16, 0x4, R3 ;  /* 0x0000000410067824 */ /* 0x000fe200078e0203 */
[----:B------:R-:W4:Y:S04]  /*16170*/  LDL.LU R17, [R1+0x260] ;  /* 0x0002600001117983 */ /* 0x000f280000300800 */
[----:B--2---:R1:W-:Y:S02]  /*16180*/  @P1 STG.E [R4.64], R20 ;  /* 0x0000001404001986 */ /* 0x0043e4000c101906 */
[----:B-1----:R-:W-:-:S02]  /*16190*/  LEA R4, P1, R3, R2, 0x2 ;  /* 0x0000000203047211 */ /* 0x002fc400078210ff */
[----:B------:R-:W2:Y:S02]  /*161a0*/  LDL.LU R20, [R1+0x264] ;  /* 0x0002640001147983 */ /* 0x000ea40000300800 */
[----:B------:R-:W-:Y:S02]  /*161b0*/  LEA.HI.X.SX32 R5, R3, R0, 0x2, P1 ;  /* 0x0000000003057211 */ /* 0x000fe400008f16ff */
[----:B------:R1:W-:Y:S01]  /*161c0*/  @P4 STG.E [R8.64], R21 ;  /* 0x0000001508004986 */ /* 0x0003e2000c101906 */
[----:B------:R-:W-:-:S03]  /*161d0*/  IMAD R3, R16, 0x4, R6 ;  /* 0x0000000410037824 */ /* 0x000fc600078e0206 */
[----:B-1----:R-:W2:Y:S01]  /*161e0*/  LDL.LU R21, [R1+0x6c] ;  /* 0x00006c0001157983 */ /* 0x002ea20000300800 */
[----:B------:R-:W-:-:S03]  /*161f0*/  LEA R8, P6, R6, R2, 0x2 ;  /* 0x0000000206087211 */ /* 0x000fc600078c10ff */
[----:B------:R1:W-:Y:S01]  /*16200*/  @P2 STG.E [R4.64], R13 ;  /* 0x0000000d04002986 */ /* 0x0003e2000c101906 */
[----:B------:R-:W-:-:S05]  /*16210*/  LEA.HI.X.SX32 R9, R6, R0, 0x2, P6 ;  /* 0x0000000006097211 */ /* 0x000fca00030f16ff */
[----:B---3--:R3:W-:Y:S01]  /*16220*/  @P5 STG.E [R8.64], R24 ;  /* 0x0000001808005986 */ /* 0x0087e2000c101906 */
[----:B-1----:R-:W-:-:S04]  /*16230*/  LEA R4, P2, R3, R2, 0x2 ;  /* 0x0000000203047211 */ /* 0x002fc800078410ff */
[----:B------:R-:W-:Y:S02]  /*16240*/  LEA.HI.X.SX32 R5, R3, R0, 0x2, P2 ;  /* 0x0000000003057211 */ /* 0x000fe400010f16ff */
[----:B------:R-:W-:Y:S01]  /*16250*/  ISETP.LT.AND P2, PT, R25, c[0x0][0x17c], !P0 ;  /* 0x00005f0019007a0c */ /* 0x000fe20004741270 */
[----:B---3--:R-:W3:Y:S04]  /*16260*/  LDL.LU R24, [R1+0x26c] ;  /* 0x00026c0001187983 */ /* 0x008ee80000300800 */
[----:B------:R-:W3:Y:S01]  /*16270*/  LDL.LU R25, [R1+0x268] ;  /* 0x0002680001197983 */ /* 0x000ee20000300800 */
[----:B------:R-:W-:-:S03]  /*16280*/  ISETP.LT.AND P5, PT, R26, c[0x0][0x17c], !P0 ;  /* 0x00005f001a007a0c */ /* 0x000fc600047a1270 */
[----:B------:R-:W3:Y:S04]  /*16290*/  LDL.LU R26, [R1+0x254] ;  /* 0x00025400011a7983 */ /* 0x000ee80000300800 */
[----:B----4-:R1:W-:Y:S04]  /*162a0*/  @P3 STG.E [R4.64], R27 ;  /* 0x0000001b04003986 */ /* 0x0103e8000c101906 */
[----:B-1----:R-:W4:Y:S01]  /*162b0*/  LDL.LU R27, [R1+0x4c] ;  /* 0x00004c00011b7983 */ /* 0x002f220000300800 */
[----:B------:R-:W-:-:S04]  /*162c0*/  IMAD R6, R16, 0x4, R3 ;  /* 0x0000000410067824 */ /* 0x000fc800078e0203 */
[----:B------:R-:W-:Y:S01]  /*162d0*/  IMAD R10, R16, 0x4, R6 ;  /* 0x00000004100a7824 */ /* 0x000fe200078e0206 */
[----:B------:R-:W-:Y:S02]  /*162e0*/  LEA R8, P6, R6, R2, 0x2 ;  /* 0x0000000206087211 */ /* 0x000fe400078c10ff */
[----:B------:R-:W-:Y:S02]  /*162f0*/  ISETP.LT.AND P4, PT, R12, c[0x0][0x17c], !P0 ;  /* 0x00005f000c007a0c */ /* 0x000fe40004781270 */
[----:B------:R-:W-:Y:S01]  /*16300*/  LEA.HI.X.SX32 R9, R6, R0, 0x2, P6 ;  /* 0x0000000006097211 */ /* 0x000fe200030f16ff */
[----:B------:R-:W-:Y:S01]  /*16310*/  IMAD R6, R16, 0x4, R10 ;  /* 0x0000000410067824 */ /* 0x000fe200078e020a */
[----:B------:R-:W-:-:S03]  /*16320*/  ISETP.LT.AND P1, PT, R22, c[0x0][0x17c], !P0 ;  /* 0x00005f0016007a0c */ /* 0x000fc60004721270 */
[----:B------:R-:W-:Y:S01]  /*16330*/  IMAD R3, R16, 0x4, R6 ;  /* 0x0000000410037824 */ /* 0x000fe200078e0206 */
[----:B------:R-:W-:-:S03]  /*16340*/  LEA R4, P3, R10, R2, 0x2 ;  /* 0x000000020a047211 */ /* 0x000fc600078610ff */
[----:B------:R-:W-:Y:S01]  /*16350*/  IMAD R12, R16, 0x4, R3 ;  /* 0x00000004100c7824 */ /* 0x000fe200078e0203 */
[----:B------:R-:W-:Y:S01]  /*16360*/  LEA.HI.X.SX32 R5, R10, R0, 0x2, P3 ;  /* 0x000000000a057211 */ /* 0x000fe200018f16ff */
[----:B------:R1:W-:Y:S02]  /*16370*/  @P4 STG.E [R8.64], R23 ;  /* 0x0000001708004986 */ /* 0x0003e4000c101906 */
[----:B------:R-:W-:Y:S01]  /*16380*/  IMAD R13, R16, 0x4, R12 ;  /* 0x00000004100d7824 */ /* 0x000fe200078e020c */
[----:B------:R-:W-:-:S03]  /*16390*/  ISETP.LT.AND P4, PT, R17, c[0x0][0x17c], !P0 ;  /* 0x00005f0011007a0c */ /* 0x000fc60004781270 */
[----:B------:R-:W-:Y:S01]  /*163a0*/  IMAD R17, R16, 0x4, R13 ;  /* 0x0000000410117824 */ /* 0x000fe200078e020d */
[----:B-1----:R-:W-:-:S04]  /*163b0*/  LEA R8, P6, R6, R2, 0x2 ;  /* 0x0000000206087211 */ /* 0x002fc800078c10ff */
[----:B------:R-:W-:Y:S02]  /*163c0*/  LEA.HI.X.SX32 R9, R6, R0, 0x2, P6 ;  /* 0x0000000006097211 */ /* 0x000fe400030f16ff */
[----:B--2---:R-:W-:Y:S01]  /*163d0*/  ISETP.LT.AND P3, PT, R20, c[0x0][0x17c], !P0 ;  /* 0x00005f0014007a0c */ /* 0x004fe20004761270 */
[----:B------:R1:W-:Y:S04]  /*163e0*/  @P1 STG.E [R4.64], R21 ;  /* 0x0000001504001986 */ /* 0x0003e8000c101906 */
[----:B------:R2:W-:Y:S01]  /*163f0*/  @P2 STG.E [R8.64], R11 ;  /* 0x0000000b08002986 */ /* 0x0005e2000c101906 */
[-C--:B------:R-:W-:Y:S02]  /*16400*/  LEA R10, P2, R12, R2.reuse, 0x2 ;  /* 0x000000020c0a7211 */ /* 0x080fe400078410ff */
[----:B-1----:R-:W-:Y:S01]  /*16410*/  LEA R4, P1, R3, R2, 0x2 ;  /* 0x0000000203047211 */ /* 0x002fe200078210ff */
[----:B------:R-:W-:-:S03]  /*16420*/  IMAD R21, R16, 0x4, R17 ;  /* 0x0000000410157824 */ /* 0x000fc600078e0211 */
[----:B------:R-:W-:Y:S01]  /*16430*/  LEA.HI.X.SX32 R5, R3, R0, 0x2, P1 ;  /* 0x0000000003057211 */ /* 0x000fe200008f16ff */
[----:B------:R-:W-:Y:S01]  /*16440*/  IMAD R3, R16, 0x4, R21 ;  /* 0x0000000410037824 */ /* 0x000fe200078e0215 */
[-C--:B--2---:R-:W-:Y:S02]  /*16450*/  LEA R8, P6, R13, R2.reuse, 0x2 ;  /* 0x000000020d087211 */ /* 0x084fe400078c10ff */
[----:B------:R-:W-:Y:S02]  /*16460*/  LEA R16, P1, R17, R2, 0x2 ;  /* 0x0000000211107211 */ /* 0x000fe400078210ff */
[-C--:B------:R-:W-:Y:S02]  /*16470*/  LEA.HI.X.SX32 R11, R12, R0.reuse, 0x2, P2 ;  /* 0x000000000c0b7211 */ /* 0x080fe400010f16ff */
[----:B------:R-:W-:Y:S02]  /*16480*/  LEA.HI.X.SX32 R9, R13, R0, 0x2, P6 ;  /* 0x000000000d097211 */ /* 0x000fe400030f16ff */
[----:B------:R-:W-:-:S02]  /*16490*/  LEA R12, P6, R3, R2, 0x2 ;  /* 0x00000002030c7211 */ /* 0x000fc400078c10ff */
[----:B---3--:R-:W-:Y:S02]  /*164a0*/  ISETP.LT.AND P2, PT, R24, c[0x0][0x17c], !P0 ;  /* 0x00005f0018007a0c */ /* 0x008fe40004741270 */
[-C--:B------:R-:W-:Y:S02]  /*164b0*/  LEA.HI.X.SX32 R17, R17, R0.reuse, 0x2, P1 ;  /* 0x0000000011117211 */ /* 0x080fe400008f16ff */
[----:B------:R-:W-:Y:S02]  /*164c0*/  ISETP.LT.AND P1, PT, R25, c[0x0][0x17c], !P0 ;  /* 0x00005f0019007a0c */ /* 0x000fe40004721270 */
[----:B------:R-:W-:Y:S02]  /*164d0*/  ISETP.LT.AND P0, PT, R26, c[0x0][0x17c], !P0 ;  /* 0x00005f001a007a0c */ /* 0x000fe40004701270 */
[----:B------:R-:W-:Y:S02]  /*164e0*/  LEA.HI.X.SX32 R13, R3, R0, 0x2, P6 ;  /* 0x00000000030d7211 */ /* 0x000fe400030f16ff */
[----:B------:R-:W-:-:S04]  /*164f0*/  LEA R2, P6, R21, R2, 0x2 ;  /* 0x0000000215027211 */ /* 0x000fc800078c10ff */
[----:B------:R-:W-:Y:S01]  /*16500*/  LEA.HI.X.SX32 R3, R21, R0, 0x2, P6 ;  /* 0x0000000015037211 */ /* 0x000fe200030f16ff */
[----:B----4-:R1:W-:Y:S04]  /*16510*/  @P5 STG.E [R4.64], R27 ;  /* 0x0000001b04005986 */ /* 0x0103e8000c101906 */
[----:B------:R1:W-:Y:S04]  /*16520*/  @P4 STG.E [R10.64], R15 ;  /* 0x0000000f0a004986 */ /* 0x0003e8000c101906 */
[----:B------:R1:W-:Y:S04]  /*16530*/  @P3 STG.E [R8.64], R29 ;  /* 0x0000001d08003986 */ /* 0x0003e8000c101906 */
[----:B------:R1:W-:Y:S04]  /*16540*/  @P2 STG.E [R16.64], R19 ;  /* 0x0000001310002986 */ /* 0x0003e8000c101906 */
[----:B------:R1:W-:Y:S01]  /*16550*/  @P1 STG.E [R2.64], R28 ;  /* 0x0000001c02001986 */ /* 0x0003e2000c101906 */
[----:B------:R-:W-:Y:S05]  /*16560*/  @!P0 EXIT ;  /* 0x000000000000894d */ /* 0x000fea0003800000 */
[----:B------:R-:W-:Y:S01]  /*16570*/  STG.E [R12.64], R7 ;  /* 0x000000070c007986 */ /* 0x000fe2000c101906 */
[----:B------:R-:W-:Y:S05]  /*16580*/  EXIT ;  /* 0x000000000000794d */ /* 0x000fea0003800000 */
.L_x_2:
[----:B------:R-:W-:-:S00]  /*16590*/  BRA `(.L_x_2) ;  /* 0xfffffff000007947 */ /* 0x000fc0000383ffff */
[----:B------:R-:W-:-:S00]  /*165a0*/  NOP ;  /* 0x0000000000007918 */ /* 0x000fc00000000000 */
        /* <DEDUP_REMOVED lines=13> */
.L_x_3:


//--------------------- .nv.shared.matmul_kernel  --------------------------
	.section	.nv.shared.matmul_kernel,"aw",@nobits
	.sectionflags	@""
	.align	16
